	.target	sm_80

	.elftype	@"ET_EXEC"


//--------------------- .note.nv.tkinfo           --------------------------
	.section	.note.nv.tkinfo,"",@"SHT_NOTE"
	.sectionflags	@"SHF_NOTE_NV_TKINFO"
	.tkinfo
        /*0018*/ 	.word	0x00000002
        /*0030*/ 	.string	""
        /*0030*/ 	.string	"ptxas"
        /*0030*/ 	.string	"Cuda compilation tools, release 13.0, V13.0.88"
        /*0030*/ 	.string	"Build cuda_13.0.r13.0/compiler.36424714_0"
        /*0030*/ 	.string	"-v  -suppress-debug-info  -lineinfo  -arch sm_80 "



//--------------------- .note.nv.cuinfo           --------------------------
	.section	.note.nv.cuinfo,"",@"SHT_NOTE"
	.sectionflags	@"SHF_NOTE_NV_CUINFO"
        /*0018*/ 	.short	0x0002
        /*001a*/ 	.short	0x0050
        /*001c*/ 	.short	0x0082
	.zero		2


//--------------------- .nv.info                  --------------------------
	.section	.nv.info,"",@"SHT_CUDA_INFO"
	.align	4


	//----- nvinfo : EIATTR_REGCOUNT
	.align		4
        /*0000*/ 	.byte	0x04, 0x2f
        /*0002*/ 	.short	(.L_1 - .L_0)
	.align		4
.L_0:
        /*0004*/ 	.word	index@(matmul_kernel)
        /*0008*/ 	.word	0x000000ff


	//----- nvinfo : EIATTR_FRAME_SIZE
	.align		4
.L_1:
        /*000c*/ 	.byte	0x04, 0x11
        /*000e*/ 	.short	(.L_3 - .L_2)
	.align		4
.L_2:
        /*0010*/ 	.word	index@(matmul_kernel)
        /*0014*/ 	.word	0x00002270


	//----- nvinfo : EIATTR_MIN_STACK_SIZE
	.align		4
.L_3:
        /*0018*/ 	.byte	0x04, 0x12
        /*001a*/ 	.short	(.L_5 - .L_4)
	.align		4
.L_4:
        /*001c*/ 	.word	index@(matmul_kernel)
        /*0020*/ 	.word	0x00002270
.L_5:


//--------------------- .nv.info.matmul_kernel    --------------------------
	.section	.nv.info.matmul_kernel,"",@"SHT_CUDA_INFO"
	.sectionflags	@""
	.align	4


	//----- nvinfo : EIATTR_CUDA_API_VERSION
	.align		4
        /*0000*/ 	.byte	0x04, 0x37
        /*0002*/ 	.short	(.L_7 - .L_6)
.L_6:
        /*0004*/ 	.word	0x00000082


	//----- nvinfo : EIATTR_SW2861232_WAR
	.align		4
.L_7:
        /*0008*/ 	.byte	0x01, 0x35
	.zero		2


	//----- nvinfo : EIATTR_PARAM_CBANK
	.align		4
        /*000c*/ 	.byte	0x04, 0x0a
        /*000e*/ 	.short	(.L_9 - .L_8)
	.align		4
.L_8:
        /*0010*/ 	.word	index@(.nv.constant0.matmul_kernel)
        /*0014*/ 	.short	0x0160
        /*0016*/ 	.short	0x0050


	//----- nvinfo : EIATTR_CBANK_PARAM_SIZE
	.align		4
.L_9:
        /*0018*/ 	.byte	0x03, 0x19
        /*001a*/ 	.short	0x0050


	//----- nvinfo : EIATTR_KPARAM_INFO
	.align		4
        /*001c*/ 	.byte	0x04, 0x17
        /*001e*/ 	.short	(.L_11 - .L_10)
.L_10:
        /*0020*/ 	.word	0x00000000
        /*0024*/ 	.short	0x000d
        /*0026*/ 	.short	0x0048
        /*0028*/ 	.byte	0x00, 0xf4, 0x21, 0x00


	//----- nvinfo : EIATTR_KPARAM_INFO
	.align		4
.L_11:
        /*002c*/ 	.byte	0x04, 0x17
        /*002e*/ 	.short	(.L_13 - .L_12)
.L_12:
        /*0030*/ 	.word	0x00000000
        /*0034*/ 	.short	0x000c
        /*0036*/ 	.short	0x0040
        /*0038*/ 	.byte	0x00, 0xf4, 0x21, 0x00


	//----- nvinfo : EIATTR_KPARAM_INFO
	.align		4
.L_13:
        /*003c*/ 	.byte	0x04, 0x17
        /*003e*/ 	.short	(.L_15 - .L_14)
.L_14:
        /*0040*/ 	.word	0x00000000
        /*0044*/ 	.short	0x000b
        /*0046*/ 	.short	0x0038
        /*0048*/ 	.byte	0x00, 0xf0, 0x11, 0x00


	//----- nvinfo : EIATTR_KPARAM_INFO
	.align		4
.L_15:
        /*004c*/ 	.byte	0x04, 0x17
        /*004e*/ 	.short	(.L_17 - .L_16)
.L_16:
        /*0050*/ 	.word	0x00000000
        /*0054*/ 	.short	0x000a
        /*0056*/ 	.short	0x0034
        /*0058*/ 	.byte	0x00, 0xf0, 0x11, 0x00


	//----- nvinfo : EIATTR_KPARAM_INFO
	.align		4
.L_17:
        /*005c*/ 	.byte	0x04, 0x17
        /*005e*/ 	.short	(.L_19 - .L_18)
.L_18:
        /*0060*/ 	.word	0x00000000
        /*0064*/ 	.short	0x0009
        /*0066*/ 	.short	0x0030
        /*0068*/ 	.byte	0x00, 0xf0, 0x11, 0x00


	//----- nvinfo : EIATTR_KPARAM_INFO
	.align		4
.L_19:
        /*006c*/ 	.byte	0x04, 0x17
        /*006e*/ 	.short	(.L_21 - .L_20)
.L_20:
        /*0070*/ 	.word	0x00000000
        /*0074*/ 	.short	0x0008
        /*0076*/ 	.short	0x002c
        /*0078*/ 	.byte	0x00, 0xf0, 0x11, 0x00


	//----- nvinfo : EIATTR_KPARAM_INFO
	.align		4
.L_21:
        /*007c*/ 	.byte	0x04, 0x17
        /*007e*/ 	.short	(.L_23 - .L_22)
.L_22:
        /*0080*/ 	.word	0x00000000
        /*0084*/ 	.short	0x0007
        /*0086*/ 	.short	0x0028
        /*0088*/ 	.byte	0x00, 0xf0, 0x11, 0x00


	//----- nvinfo : EIATTR_KPARAM_INFO
	.align		4
.L_23:
        /*008c*/ 	.byte	0x04, 0x17
        /*008e*/ 	.short	(.L_25 - .L_24)
.L_24:
        /*0090*/ 	.word	0x00000000
        /*0094*/ 	.short	0x0006
        /*0096*/ 	.short	0x0024
        /*0098*/ 	.byte	0x00, 0xf0, 0x11, 0x00


	//----- nvinfo : EIATTR_KPARAM_INFO
	.align		4
.L_25:
        /*009c*/ 	.byte	0x04, 0x17
        /*009e*/ 	.short	(.L_27 - .L_26)
.L_26:
        /*00a0*/ 	.word	0x00000000
        /*00a4*/ 	.short	0x0005
        /*00a6*/ 	.short	0x0020
        /*00a8*/ 	.byte	0x00, 0xf0, 0x11, 0x00


	//----- nvinfo : EIATTR_KPARAM_INFO
	.align		4
.L_27:
        /*00ac*/ 	.byte	0x04, 0x17
        /*00ae*/ 	.short	(.L_29 - .L_28)
.L_28:
        /*00b0*/ 	.word	0x00000000
        /*00b4*/ 	.short	0x0004
        /*00b6*/ 	.short	0x001c
        /*00b8*/ 	.byte	0x00, 0xf0, 0x11, 0x00


	//----- nvinfo : EIATTR_KPARAM_INFO
	.align		4
.L_29:
        /*00bc*/ 	.byte	0x04, 0x17
        /*00be*/ 	.short	(.L_31 - .L_30)
.L_30:
        /*00c0*/ 	.word	0x00000000
        /*00c4*/ 	.short	0x0003
        /*00c6*/ 	.short	0x0018
        /*00c8*/ 	.byte	0x00, 0xf0, 0x11, 0x00


	//----- nvinfo : EIATTR_KPARAM_INFO
	.align		4
.L_31:
        /*00cc*/ 	.byte	0x04, 0x17
        /*00ce*/ 	.short	(.L_33 - .L_32)
.L_32:
        /*00d0*/ 	.word	0x00000000
        /*00d4*/ 	.short	0x0002
        /*00d6*/ 	.short	0x0010
        /*00d8*/ 	.byte	0x00, 0xf4, 0x21, 0x00


	//----- nvinfo : EIATTR_KPARAM_INFO
	.align		4
.L_33:
        /*00dc*/ 	.byte	0x04, 0x17
        /*00de*/ 	.short	(.L_35 - .L_34)
.L_34:
        /*00e0*/ 	.word	0x00000000
        /*00e4*/ 	.short	0x0001
        /*00e6*/ 	.short	0x0008
        /*00e8*/ 	.byte	0x00, 0xf4, 0x21, 0x00


	//----- nvinfo : EIATTR_KPARAM_INFO
	.align		4
.L_35:
        /*00ec*/ 	.byte	0x04, 0x17
        /*00ee*/ 	.short	(.L_37 - .L_36)
.L_36:
        /*00f0*/ 	.word	0x00000000
        /*00f4*/ 	.short	0x0000
        /*00f6*/ 	.short	0x0000
        /*00f8*/ 	.byte	0x00, 0xf4, 0x21, 0x00


	//----- nvinfo : EIATTR_MAXREG_COUNT
	.align		4
.L_37:
        /*00fc*/ 	.byte	0x03, 0x1b
        /*00fe*/ 	.short	0x00ff


	//----- nvinfo : EIATTR_NUM_BARRIERS
	.align		4
        /*0100*/ 	.byte	0x02, 0x4c
        /*0102*/ 	.byte	0x01
	.zero		1


	//----- nvinfo : EIATTR_ANNOTATIONS
	.align		4
        /*0104*/ 	.byte	0x04, 0x55
        /*0106*/ 	.short	(.L_39 - .L_38)


	//   ....[0]....
.L_38:
        /*0108*/ 	.word	0x00000001
        /*010c*/ 	.byte	0x30, 0x06, 0x00, 0x00, 0x01, 0x00, 0x00, 0x00, 0x60, 0x06, 0x00, 0x00, 0x01, 0x00, 0x00, 0x00
        /* <DEDUP_REMOVED lines=1138> */
        /*483c*/ 	.byte	0xa0, 0x46, 0x01, 0x00, 0x01, 0x00, 0x00, 0x00, 0xb0, 0x46, 0x01, 0x00


	//----- nvinfo : EIATTR_MERCURY_ISA_VERSION
	.align		4
.L_39:
        /*4848*/ 	.byte	0x03, 0x5f
        /*484a*/ 	.short	0x0000


	//----- nvinfo : EIATTR_EXIT_INSTR_OFFSETS
	.align		4
        /*484c*/ 	.byte	0x04, 0x1c
        /*484e*/ 	.short	(.L_41 - .L_40)


	//   ....[0]....
.L_40:
        /*4850*/ 	.word	0x00055af0


	//   ....[1]....
        /*4854*/ 	.word	0x00055b10


	//----- nvinfo : EIATTR_REQNTID
	.align		4
.L_41:
        /*4858*/ 	.byte	0x04, 0x10
        /*485a*/ 	.short	(.L_43 - .L_42)
.L_42:
        /*485c*/ 	.word	0x00000080
        /*4860*/ 	.word	0x00000001
        /*4864*/ 	.word	0x00000001
.L_43:


//--------------------- .nv.callgraph             --------------------------
	.section	.nv.callgraph,"",@"SHT_CUDA_CALLGRAPH"
	.align	4
	.sectionentsize	8
	.align		4
        /*0000*/ 	.word	0x00000000
	.align		4
        /*0004*/ 	.word	0xffffffff
	.align		4
        /*0008*/ 	.word	0x00000000
	.align		4
        /*000c*/ 	.word	0xfffffffe
	.align		4
        /*0010*/ 	.word	0x00000000
	.align		4
        /*0014*/ 	.word	0xfffffffd
	.align		4
        /*0018*/ 	.word	0x00000000
	.align		4
        /*001c*/ 	.word	0xfffffffc


//--------------------- .nv.rel.action            --------------------------
	.section	.nv.rel.action,"",@"SHT_CUDA_RELOCINFO"
	.align	8
	.sectionentsize	8
        /*0000*/ 	.byte	0x73, 0x00, 0x00, 0x00, 0x00, 0x00, 0x00, 0x00, 0x00, 0x00, 0x00, 0x11, 0x25, 0x00, 0x05, 0x36


//--------------------- .nv.constant0.matmul_kernel --------------------------
	.section	.nv.constant0.matmul_kernel,"a",@progbits
	.sectionflags	@""
	.align	4
.nv.constant0.matmul_kernel:
	.zero		432


//--------------------- .text.matmul_kernel       --------------------------
	.section	.text.matmul_kernel,"ax",@progbits
	.sectioninfo	@"SHI_REGISTERS=255"
	.align	128
        .global         matmul_kernel
        .type           matmul_kernel,@function
        .size           matmul_kernel,(.L_x_3 - matmul_kernel)
        .other          matmul_kernel,@"STO_CUDA_ENTRY STV_DEFAULT"
matmul_kernel:
.text.matmul_kernel:
[----:B------:R-:W-:Y:S02]  /*0000*/  IMAD.MOV.U32 R1, RZ, RZ, c[0x0][0x28] ;  /* 0x00000a00ff017624 */ /* 0x000fe400078e00ff */
[----:B------:R-:W-:Y:S01]  /*0010*/  IMAD.MOV.U32 R0, RZ, RZ, c[0x0][0x17c] ;  /* 0x00005f00ff007624 */ /* 0x000fe200078e00ff */
[----:B------:R-:W1:Y:S01]  /*0020*/  S2R R5, SR_CTAID.X ;  /* 0x0000000000057919 */ /* 0x000e620000002500 */
[----:B------:R-:W-:Y:S01]  /*0030*/  IABS R11, c[0x0][0x178] ;  /* 0x00005e00000b7a13 */ /* 0x000fe20000000000 */
[----:B------:R-:W-:Y:S01]  /*0040*/  IMAD.MOV.U32 R72, RZ, RZ, c[0x0][0x180] ;  /* 0x00006000ff487624 */ /* 0x000fe200078e00ff */
[----:B------:R-:W-:Y:S01]  /*0050*/  IADD3 R1, R1, -0x2270, RZ ;  /* 0xffffdd9001017810 */ /* 0x000fe20007ffe0ff */
[----:B------:R-:W2:Y:S01]  /*0060*/  S2R R142, SR_TID.X ;  /* 0x00000000008e7919 */ /* 0x000ea20000002100 */
[----:B------:R-:W-:Y:S01]  /*0070*/  IADD3 R0, R0, 0x1ff, RZ ;  /* 0x000001ff00007810 */ /* 0x000fe20007ffe0ff */
[----:B------:R-:W-:Y:S01]  /*0080*/  ULDC.64 UR6, c[0x0][0x118] ;  /* 0x0000460000067ab9 */ /* 0x000fe20000000a00 */
[----:B------:R-:W-:Y:S02]  /*0090*/  IMAD.MOV.U32 R141, RZ, RZ, c[0x0][0x188] ;  /* 0x00006200ff8d7624 */ /* 0x000fe400078e00ff */
[----:B------:R-:W-:-:S04]  /*00a0*/  SHF.R.S32.HI R3, RZ, 0x1f, R0 ;  /* 0x0000001fff037819 */ /* 0x000fc80000011400 */
[----:B------:R-:W-:-:S04]  /*00b0*/  LEA.HI R3, R3, R0, RZ, 0x9 ;  /* 0x0000000003037211 */ /* 0x000fc800078f48ff */
[----:B------:R-:W-:-:S05]  /*00c0*/  SHF.R.S32.HI R3, RZ, 0x9, R3 ;  /* 0x00000009ff037819 */ /* 0x000fca0000011403 */
[----:B------:R-:W-:Y:S01]  /*00d0*/  IMAD.SHL.U32 R4, R3, 0x8, RZ ;  /* 0x0000000803047824 */ /* 0x000fe200078e00ff */
[----:B-1----:R-:W-:-:S04]  /*00e0*/  IABS R8, R5 ;  /* 0x0000000500087213 */ /* 0x002fc80000000000 */
[-C--:B------:R-:W-:Y:S02]  /*00f0*/  IABS R7, R4.reuse ;  /* 0x0000000400077213 */ /* 0x080fe40000000000 */
[----:B------:R-:W-:Y:S02]  /*0100*/  IABS R10, R4 ;  /* 0x00000004000a7213 */ /* 0x000fe40000000000 */
[----:B------:R-:W1:Y:S08]  /*0110*/  I2F.RP R0, R7 ;  /* 0x0000000700007306 */ /* 0x000e700000209400 */
[----:B-1----:R-:W1:Y:S02]  /*0120*/  MUFU.RCP R0, R0 ;  /* 0x0000000000007308 */ /* 0x002e640000001000 */
[----:B-1----:R-:W-:Y:S01]  /*0130*/  IADD3 R2, R0, 0xffffffe, RZ ;  /* 0x0ffffffe00027810 */ /* 0x002fe20007ffe0ff */
[----:B------:R-:W-:-:S05]  /*0140*/  IMAD.MOV R0, RZ, RZ, -R10 ;  /* 0x000000ffff007224 */ /* 0x000fca00078e0a0a */
[----:B------:R1:W3:Y:S02]  /*0150*/  F2I.FTZ.U32.TRUNC.NTZ R3, R2 ;  /* 0x0000000200037305 */ /* 0x0002e4000021f000 */
[----:B-1----:R-:W-:Y:S02]  /*0160*/  IMAD.MOV.U32 R2, RZ, RZ, RZ ;  /* 0x000000ffff027224 */ /* 0x002fe400078e00ff */
[----:B---3--:R-:W-:-:S04]  /*0170*/  IMAD.MOV R6, RZ, RZ, -R3 ;  /* 0x000000ffff067224 */ /* 0x008fc800078e0a03 */
[----:B------:R-:W-:Y:S02]  /*0180*/  IMAD R9, R6, R7, RZ ;  /* 0x0000000706097224 */ /* 0x000fe400078e02ff */
[----:B------:R-:W-:Y:S02]  /*0190*/  IMAD.MOV.U32 R6, RZ, RZ, R8 ;  /* 0x000000ffff067224 */ /* 0x000fe400078e0008 */
[----:B------:R-:W-:-:S06]  /*01a0*/  IMAD.HI.U32 R3, R3, R9, R2 ;  /* 0x0000000903037227 */ /* 0x000fcc00078e0002 */
[----:B------:R-:W-:-:S04]  /*01b0*/  IMAD.HI.U32 R3, R3, R6, RZ ;  /* 0x0000000603037227 */ /* 0x000fc800078e00ff */
[----:B------:R-:W-:-:S05]  /*01c0*/  IMAD R0, R3, R0, R6 ;  /* 0x0000000003007224 */ /* 0x000fca00078e0206 */
[----:B------:R-:W-:-:S13]  /*01d0*/  ISETP.GT.U32.AND P1, PT, R7, R0, PT ;  /* 0x000000000700720c */ /* 0x000fda0003f24070 */
[----:B------:R-:W-:Y:S01]  /*01e0*/  @!P1 IMAD.IADD R0, R0, 0x1, -R7 ;  /* 0x0000000100009824 */ /* 0x000fe200078e0a07 */
[----:B------:R-:W-:Y:S02]  /*01f0*/  @!P1 IADD3 R3, R3, 0x1, RZ ;  /* 0x0000000103039810 */ /* 0x000fe40007ffe0ff */
[----:B------:R-:W-:Y:S02]  /*0200*/  ISETP.NE.AND P1, PT, R4, RZ, PT ;  /* 0x000000ff0400720c */ /* 0x000fe40003f25270 */
[----:B------:R-:W-:Y:S02]  /*0210*/  ISETP.GE.U32.AND P0, PT, R0, R7, PT ;  /* 0x000000070000720c */ /* 0x000fe40003f06070 */
[----:B------:R-:W-:-:S04]  /*0220*/  LOP3.LUT R0, R5, R4, RZ, 0x3c, !PT ;  /* 0x0000000405007212 */ /* 0x000fc800078e3cff */
[----:B------:R-:W-:Y:S01]  /*0230*/  ISETP.GE.AND P2, PT, R0, RZ, PT ;  /* 0x000000ff0000720c */ /* 0x000fe20003f46270 */
[----:B------:R-:W-:-:S05]  /*0240*/  IMAD.MOV.U32 R0, RZ, RZ, c[0x0][0x178] ;  /* 0x00005e00ff007624 */ /* 0x000fca00078e00ff */
[----:B------:R-:W-:Y:S02]  /*0250*/  IADD3 R0, R0, 0xff, RZ ;  /* 0x000000ff00007810 */ /* 0x000fe40007ffe0ff */
[----:B------:R-:W-:-:S05]  /*0260*/  @P0 IADD3 R3, R3, 0x1, RZ ;  /* 0x0000000103030810 */ /* 0x000fca0007ffe0ff */
[----:B------:R-:W-:Y:S01]  /*0270*/  IMAD.MOV.U32 R2, RZ, RZ, R3 ;  /* 0x000000ffff027224 */ /* 0x000fe200078e0003 */
[----:B------:R-:W-:-:S03]  /*0280*/  SHF.R.S32.HI R3, RZ, 0x1f, R0 ;  /* 0x0000001fff037819 */ /* 0x000fc60000011400 */
[----:B------:R-:W-:Y:S01]  /*0290*/  @!P2 IMAD.MOV R2, RZ, RZ, -R2 ;  /* 0x000000ffff02a224 */ /* 0x000fe200078e0a02 */
[----:B------:R-:W-:Y:S02]  /*02a0*/  @!P1 LOP3.LUT R2, RZ, R4, RZ, 0x33, !PT ;  /* 0x00000004ff029212 */ /* 0x000fe400078e33ff */
[----:B------:R-:W-:-:S03]  /*02b0*/  LEA.HI R3, R3, R0, RZ, 0x8 ;  /* 0x0000000003037211 */ /* 0x000fc600078f40ff */
[----:B------:R-:W-:Y:S02]  /*02c0*/  IMAD.SHL.U32 R6, R2, 0x8, RZ ;  /* 0x0000000802067824 */ /* 0x000fe400078e00ff */
[----:B------:R-:W-:-:S03]  /*02d0*/  IMAD.MOV R2, RZ, RZ, -R2 ;  /* 0x000000ffff027224 */ /* 0x000fc600078e0a02 */
[----:B------:R-:W-:Y:S01]  /*02e0*/  LEA.HI.SX32 R3, R3, -R6, 0x18 ;  /* 0x8000000603037211 */ /* 0x000fe200078fc2ff */
[----:B------:R-:W-:-:S03]  /*02f0*/  IMAD R8, R4, R2, R5 ;  /* 0x0000000204087224 */ /* 0x000fc600078e0205 */
[----:B------:R-:W-:-:S04]  /*0300*/  IMNMX R13, R3, 0x8, PT ;  /* 0x00000008030d7817 */ /* 0x000fc80003800200 */
[-C--:B------:R-:W-:Y:S02]  /*0310*/  IABS R7, R13.reuse ;  /* 0x0000000d00077213 */ /* 0x080fe40000000000 */
[----:B------:R-:W-:Y:S02]  /*0320*/  IABS R4, R13 ;  /* 0x0000000d00047213 */ /* 0x000fe40000000000 */
[----:B------:R-:W1:Y:S08]  /*0330*/  I2F.RP R0, R7 ;  /* 0x0000000700007306 */ /* 0x000e700000209400 */
[----:B-1----:R-:W1:Y:S02]  /*0340*/  MUFU.RCP R0, R0 ;  /* 0x0000000000007308 */ /* 0x002e640000001000 */
[----:B-1----:R-:W-:Y:S01]  /*0350*/  IADD3 R3, R0, 0xffffffe, RZ ;  /* 0x0ffffffe00037810 */ /* 0x002fe20007ffe0ff */
[----:B------:R-:W-:-:S05]  /*0360*/  IMAD.MOV R0, RZ, RZ, -R4 ;  /* 0x000000ffff007224 */ /* 0x000fca00078e0a04 */
[----:B------:R-:W1:Y:S02]  /*0370*/  F2I.FTZ.U32.TRUNC.NTZ R3, R3 ;  /* 0x0000000300037305 */ /* 0x000e64000021f000 */
[----:B-1----:R-:W-:-:S04]  /*0380*/  IMAD.MOV R9, RZ, RZ, -R3 ;  /* 0x000000ffff097224 */ /* 0x002fc800078e0a03 */
[----:B------:R-:W-:Y:S01]  /*0390*/  IMAD.MOV.U32 R2, RZ, RZ, R9 ;  /* 0x000000ffff027224 */ /* 0x000fe200078e0009 */
[----:B------:R-:W-:-:S03]  /*03a0*/  IABS R9, R8 ;  /* 0x0000000800097213 */ /* 0x000fc60000000000 */
[----:B------:R-:W-:Y:S02]  /*03b0*/  IMAD R5, R2, R7, RZ ;  /* 0x0000000702057224 */ /* 0x000fe400078e02ff */
[----:B------:R-:W-:-:S04]  /*03c0*/  IMAD.MOV.U32 R2, RZ, RZ, RZ ;  /* 0x000000ffff027224 */ /* 0x000fc800078e00ff */
[----:B------:R-:W-:Y:S02]  /*03d0*/  IMAD.HI.U32 R2, R3, R5, R2 ;  /* 0x0000000503027227 */ /* 0x000fe400078e0002 */
[----:B------:R-:W1:Y:S04]  /*03e0*/  I2F.RP R3, R11 ;  /* 0x0000000b00037306 */ /* 0x000e680000209400 */
[----:B------:R-:W-:-:S04]  /*03f0*/  IMAD.HI.U32 R2, R2, R9, RZ ;  /* 0x0000000902027227 */ /* 0x000fc800078e00ff */
[----:B------:R-:W-:Y:S01]  /*0400*/  IMAD R0, R2, R0, R9 ;  /* 0x0000000002007224 */ /* 0x000fe200078e0209 */
[----:B------:R-:W-:-:S04]  /*0410*/  LOP3.LUT R9, RZ, c[0x0][0x178], RZ, 0x33, !PT ;  /* 0x00005e00ff097a12 */ /* 0x000fc800078e33ff */
[----:B------:R-:W-:Y:S01]  /*0420*/  ISETP.GT.U32.AND P1, PT, R7, R0, PT ;  /* 0x000000000700720c */ /* 0x000fe20003f24070 */
[----:B-1----:R-:W1:-:S12]  /*0430*/  MUFU.RCP R3, R3 ;  /* 0x0000000300037308 */ /* 0x002e580000001000 */
[----:B------:R-:W-:Y:S01]  /*0440*/  @!P1 IMAD.IADD R0, R0, 0x1, -R7 ;  /* 0x0000000100009824 */ /* 0x000fe200078e0a07 */
[----:B------:R-:W-:Y:S02]  /*0450*/  @!P1 IADD3 R2, R2, 0x1, RZ ;  /* 0x0000000102029810 */ /* 0x000fe40007ffe0ff */
[----:B------:R-:W-:Y:S02]  /*0460*/  ISETP.NE.AND P1, PT, R13, RZ, PT ;  /* 0x000000ff0d00720c */ /* 0x000fe40003f25270 */
[----:B------:R-:W-:Y:S02]  /*0470*/  ISETP.GE.U32.AND P0, PT, R0, R7, PT ;  /* 0x000000070000720c */ /* 0x000fe40003f06070 */
[----:B------:R-:W-:Y:S02]  /*0480*/  LOP3.LUT R0, R8, R13, RZ, 0x3c, !PT ;  /* 0x0000000d08007212 */ /* 0x000fe400078e3cff */
[----:B-1----:R-:W-:Y:S02]  /*0490*/  IADD3 R4, R3, 0xffffffe, RZ ;  /* 0x0ffffffe03047810 */ /* 0x002fe40007ffe0ff */
[----:B------:R-:W-:-:S02]  /*04a0*/  ISETP.GE.AND P2, PT, R0, RZ, PT ;  /* 0x000000ff0000720c */ /* 0x000fc40003f46270 */
[----:B------:R1:W3:Y:S01]  /*04b0*/  F2I.FTZ.U32.TRUNC.NTZ R5, R4 ;  /* 0x0000000400057305 */ /* 0x0002e2000021f000 */
[----:B--2---:R-:W-:-:S04]  /*04c0*/  LOP3.LUT R3, R142, 0x7f, RZ, 0xc0, !PT ;  /* 0x0000007f8e037812 */ /* 0x004fc800078ec0ff */
[----:B------:R-:W-:Y:S01]  /*04d0*/  @P0 IADD3 R2, R2, 0x1, RZ ;  /* 0x0000000102020810 */ /* 0x000fe20007ffe0ff */
[----:B------:R-:W-:Y:S02]  /*04e0*/  IMAD.SHL.U32 R140, R3, 0x4, RZ ;  /* 0x00000004038c7824 */ /* 0x000fe400078e00ff */
[----:B-1----:R-:W-:Y:S02]  /*04f0*/  IMAD.MOV.U32 R4, RZ, RZ, RZ ;  /* 0x000000ffff047224 */ /* 0x002fe400078e00ff */
[----:B------:R-:W-:Y:S01]  /*0500*/  IMAD.MOV.U32 R252, RZ, RZ, R2 ;  /* 0x000000fffffc7224 */ /* 0x000fe200078e0002 */
[C---:B------:R-:W-:Y:S02]  /*0510*/  LOP3.LUT R73, R140.reuse, 0x40, RZ, 0x3c, !PT ;  /* 0x000000408c497812 */ /* 0x040fe400078e3cff */
[----:B------:R-:W-:Y:S01]  /*0520*/  LOP3.LUT R143, R140, 0x60, RZ, 0x3c, !PT ;  /* 0x000000608c8f7812 */ /* 0x000fe200078e3cff */
[----:B------:R-:W-:Y:S01]  /*0530*/  @!P2 IMAD.MOV R252, RZ, RZ, -R252 ;  /* 0x000000fffffca224 */ /* 0x000fe200078e0afc */
[----:B------:R-:W-:Y:S01]  /*0540*/  @!P1 LOP3.LUT R252, RZ, R13, RZ, 0x33, !PT ;  /* 0x0000000dfffc9212 */ /* 0x000fe200078e33ff */
[----:B---3--:R-:W-:-:S04]  /*0550*/  IMAD.MOV R2, RZ, RZ, -R5 ;  /* 0x000000ffff027224 */ /* 0x008fc800078e0a05 */
[----:B------:R-:W-:Y:S02]  /*0560*/  IMAD.MOV R0, RZ, RZ, -R252 ;  /* 0x000000ffff007224 */ /* 0x000fe400078e0afc */
[----:B------:R-:W-:Y:S02]  /*0570*/  IMAD R7, R2, R11, RZ ;  /* 0x0000000b02077224 */ /* 0x000fe400078e02ff */
[----:B------:R-:W-:Y:S01]  /*0580*/  IMAD R0, R13, R0, R8 ;  /* 0x000000000d007224 */ /* 0x000fe200078e0208 */
[----:B------:R-:W-:Y:S01]  /*0590*/  IADD3 R8, R72, -0x12, RZ ;  /* 0xffffffee48087810 */ /* 0x000fe20007ffe0ff */
[----:B------:R-:W-:Y:S01]  /*05a0*/  IMAD.HI.U32 R4, R5, R7, R4 ;  /* 0x0000000705047227 */ /* 0x000fe200078e0004 */
[----:B------:R-:W-:Y:S02]  /*05b0*/  IABS R5, c[0x0][0x17c] ;  /* 0x00005f0000057a13 */ /* 0x000fe40000000000 */
[----:B------:R-:W-:Y:S01]  /*05c0*/  ISETP.GE.U32.AND P5, PT, R8, 0x7fffffcf, PT ;  /* 0x7fffffcf0800780c */ /* 0x000fe20003fa6070 */
[----:B------:R-:W-:Y:S01]  /*05d0*/  IMAD.IADD R0, R6, 0x1, R0 ;  /* 0x0000000106007824 */ /* 0x000fe200078e0200 */
[----:B------:R-:W1:Y:S01]  /*05e0*/  I2F.RP R2, R5 ;  /* 0x0000000500027306 */ /* 0x000e620000209400 */
[----:B------:R-:W-:Y:S01]  /*05f0*/  IMAD.SHL.U32 R252, R252, 0x200, RZ ;  /* 0x00000200fcfc7824 */ /* 0x000fe200078e00ff */
[----:B------:R-:W-:Y:S01]  /*0600*/  IADD3 R8, R72, -0x18, RZ ;  /* 0xffffffe848087810 */ /* 0x000fe20007ffe0ff */
[----:B------:R-:W-:-:S05]  /*0610*/  IMAD R14, R0, 0x100, R3 ;  /* 0x00000100000e7824 */ /* 0x000fca00078e0203 */
[C---:B------:R-:W-:Y:S01]  /*0620*/  IADD3 R12, R14.reuse, 0x80, RZ ;  /* 0x000000800e0c7810 */ /* 0x040fe20007ffe0ff */
[----:B------:R-:W-:Y:S01]  /*0630*/  STL [R1+0x910], R14 ;  /* 0x0009100e01007387 */ /* 0x000fe20000100800 */
[----:B------:R-:W-:Y:S02]  /*0640*/  IABS R6, R14 ;  /* 0x0000000e00067213 */ /* 0x000fe40000000000 */
[----:B------:R-:W-:Y:S01]  /*0650*/  IABS R7, R12 ;  /* 0x0000000c00077213 */ /* 0x000fe20000000000 */
[----:B------:R2:W-:Y:S01]  /*0660*/  STL [R1+0x914], R12 ;  /* 0x0009140c01007387 */ /* 0x0005e20000100800 */
[----:B------:R-:W-:Y:S01]  /*0670*/  ISETP.GE.AND P6, PT, R14, RZ, PT ;  /* 0x000000ff0e00720c */ /* 0x000fe20003fc6270 */
[C---:B------:R-:W-:Y:S01]  /*0680*/  IMAD.HI.U32 R0, R4.reuse, R6, RZ ;  /* 0x0000000604007227 */ /* 0x040fe200078e00ff */
[----:B-1----:R-:W1:Y:S03]  /*0690*/  MUFU.RCP R2, R2 ;  /* 0x0000000200027308 */ /* 0x002e660000001000 */
[----:B------:R-:W-:-:S04]  /*06a0*/  IMAD.HI.U32 R4, R4, R7, RZ ;  /* 0x0000000704047227 */ /* 0x000fc800078e00ff */
[----:B------:R-:W-:Y:S02]  /*06b0*/  IMAD.MOV R0, RZ, RZ, -R0 ;  /* 0x000000ffff007224 */ /* 0x000fe400078e0a00 */
[----:B------:R-:W-:Y:S02]  /*06c0*/  IMAD.MOV R4, RZ, RZ, -R4 ;  /* 0x000000ffff047224 */ /* 0x000fe400078e0a04 */
[C---:B------:R-:W-:Y:S01]  /*06d0*/  IMAD R0, R11.reuse, R0, R6 ;  /* 0x000000000b007224 */ /* 0x040fe200078e0206 */
[C---:B------:R-:W-:Y:S01]  /*06e0*/  IADD3 R6, R72.reuse, -0x13, RZ ;  /* 0xffffffed48067810 */ /* 0x040fe20007ffe0ff */
[C---:B------:R-:W-:Y:S01]  /*06f0*/  IMAD R4, R11.reuse, R4, R7 ;  /* 0x000000040b047224 */ /* 0x040fe200078e0207 */
[----:B------:R-:W-:Y:S02]  /*0700*/  IADD3 R7, R72, -0x14, RZ ;  /* 0xffffffec48077810 */ /* 0x000fe40007ffe0ff */
[C---:B------:R-:W-:Y:S02]  /*0710*/  ISETP.GT.U32.AND P0, PT, R11.reuse, R0, PT ;  /* 0x000000000b00720c */ /* 0x040fe40003f04070 */
[----:B------:R-:W-:-:S02]  /*0720*/  ISETP.GT.U32.AND P1, PT, R11, R4, PT ;  /* 0x000000040b00720c */ /* 0x000fc40003f24070 */
[----:B------:R-:W-:Y:S02]  /*0730*/  ISETP.GE.U32.AND P4, PT, R6, 0x7fffffce, PT ;  /* 0x7fffffce0600780c */ /* 0x000fe40003f86070 */
[----:B-1----:R-:W-:Y:S02]  /*0740*/  IADD3 R6, R2, 0xffffffe, RZ ;  /* 0x0ffffffe02067810 */ /* 0x002fe40007ffe0ff */
[----:B------:R-:W-:Y:S02]  /*0750*/  ISETP.GE.U32.AND P2, PT, R7, 0x7fffffcd, PT ;  /* 0x7fffffcd0700780c */ /* 0x000fe40003f46070 */
[----:B------:R-:W1:Y:S01]  /*0760*/  F2I.FTZ.U32.TRUNC.NTZ R7, R6 ;  /* 0x0000000600077305 */ /* 0x000e62000021f000 */
[----:B------:R-:W-:Y:S02]  /*0770*/  IADD3 R2, R72, -0x11, RZ ;  /* 0xffffffef48027810 */ /* 0x000fe40007ffe0ff */
[--C-:B------:R-:W-:Y:S02]  /*0780*/  @!P0 IMAD.IADD R0, R0, 0x1, -R11.reuse ;  /* 0x0000000100008824 */ /* 0x100fe400078e0a0b */
[----:B------:R-:W-:Y:S01]  /*0790*/  @!P1 IMAD.IADD R4, R4, 0x1, -R11 ;  /* 0x0000000104049824 */ /* 0x000fe200078e0a0b */
[----:B------:R-:W-:-:S02]  /*07a0*/  ISETP.GE.AND P1, PT, R12, RZ, PT ;  /* 0x000000ff0c00720c */ /* 0x000fc40003f26270 */
[C---:B------:R-:W-:Y:S02]  /*07b0*/  ISETP.GT.U32.AND P0, PT, R11.reuse, R0, PT ;  /* 0x000000000b00720c */ /* 0x040fe40003f04070 */
[----:B------:R-:W-:Y:S02]  /*07c0*/  ISETP.GT.U32.AND P3, PT, R11, R4, PT ;  /* 0x000000040b00720c */ /* 0x000fe40003f64070 */
[----:B--2---:R-:W-:Y:S01]  /*07d0*/  SEL R12, RZ, 0x1fffe, P4 ;  /* 0x0001fffeff0c7807 */ /* 0x004fe20002000000 */
[----:B-1----:R-:W-:-:S04]  /*07e0*/  IMAD.MOV R6, RZ, RZ, -R7 ;  /* 0x000000ffff067224 */ /* 0x002fc800078e0a07 */
[----:B------:R-:W-:-:S04]  /*07f0*/  IMAD R135, R6, R5, RZ ;  /* 0x0000000506877224 */ /* 0x000fc800078e02ff */
[--C-:B------:R-:W-:Y:S01]  /*0800*/  @!P0 IMAD.IADD R0, R0, 0x1, -R11.reuse ;  /* 0x0000000100008824 */ /* 0x100fe200078e0a0b */
[----:B------:R-:W-:Y:S01]  /*0810*/  ISETP.GE.U32.AND P0, PT, R2, 0x7fffffd0, PT ;  /* 0x7fffffd00200780c */ /* 0x000fe20003f06070 */
[----:B------:R-:W-:Y:S01]  /*0820*/  @!P3 IMAD.IADD R4, R4, 0x1, -R11 ;  /* 0x000000010404b824 */ /* 0x000fe200078e0a0b */
[----:B------:R-:W-:Y:S01]  /*0830*/  SHF.R.U32.HI R11, RZ, 0x5, R142 ;  /* 0x00000005ff0b7819 */ /* 0x000fe2000001168e */
[----:B------:R-:W-:Y:S01]  /*0840*/  IMAD.MOV.U32 R2, RZ, RZ, R0 ;  /* 0x000000ffff027224 */ /* 0x000fe200078e0000 */
[----:B------:R-:W-:Y:S01]  /*0850*/  IADD3 R0, R72, -0x17, RZ ;  /* 0xffffffe948007810 */ /* 0x000fe20007ffe0ff */
[----:B------:R-:W-:Y:S01]  /*0860*/  @!P1 IMAD.MOV R4, RZ, RZ, -R4 ;  /* 0x000000ffff049224 */ /* 0x000fe200078e0a04 */
[----:B------:R-:W-:Y:S01]  /*0870*/  SGXT.U32 R11, R11, 0x2 ;  /* 0x000000020b0b781a */ /* 0x000fe20000000000 */
[----:B------:R-:W-:Y:S01]  /*0880*/  @!P6 IMAD.MOV R2, RZ, RZ, -R2 ;  /* 0x000000ffff02e224 */ /* 0x000fe200078e0a02 */
[----:B------:R-:W-:Y:S01]  /*0890*/  ISETP.GE.U32.AND P6, PT, R0, 0x7fffffca, PT ;  /* 0x7fffffca0000780c */ /* 0x000fe20003fc6070 */
[----:B------:R-:W-:Y:S01]  /*08a0*/  IMAD.MOV.U32 R6, RZ, RZ, RZ ;  /* 0x000000ffff067224 */ /* 0x000fe200078e00ff */
[----:B------:R-:W-:-:S02]  /*08b0*/  LOP3.LUT R0, R252, R11, RZ, 0xfc, !PT ;  /* 0x0000000bfc007212 */ /* 0x000fc400078efcff */
[----:B------:R-:W-:Y:S01]  /*08c0*/  ISETP.NE.AND P1, PT, RZ, c[0x0][0x178], PT ;  /* 0x00005e00ff007a0c */ /* 0x000fe20003f25270 */
[----:B------:R-:W-:Y:S01]  /*08d0*/  IMAD.HI.U32 R135, R7, R135, R6 ;  /* 0x0000008707877227 */ /* 0x000fe200078e0006 */
[----:B------:R-:W-:Y:S02]  /*08e0*/  LOP3.LUT R23, R0, 0x1fc, RZ, 0xfc, !PT ;  /* 0x000001fc00177812 */ /* 0x000fe400078efcff */
[C---:B------:R-:W-:Y:S02]  /*08f0*/  SEL R25, R9.reuse, R2, !P1 ;  /* 0x0000000209197207 */ /* 0x040fe40004800000 */
[----:B------:R-:W-:Y:S02]  /*0900*/  IABS R6, R23 ;  /* 0x0000001700067213 */ /* 0x000fe40000000000 */
[----:B------:R-:W-:Y:S02]  /*0910*/  IADD3 R2, R72, -0x1c, RZ ;  /* 0xffffffe448027810 */ /* 0x000fe40007ffe0ff */
[----:B------:R-:W-:-:S02]  /*0920*/  SEL R27, R9, R4, !P1 ;  /* 0x00000004091b7207 */ /* 0x000fc40004800000 */
[----:B------:R-:W-:Y:S01]  /*0930*/  ISETP.GE.U32.AND P4, PT, R2, 0x7fffffc5, PT ;  /* 0x7fffffc50200780c */ /* 0x000fe20003f86070 */
[----:B------:R-:W-:Y:S01]  /*0940*/  IMAD.HI.U32 R2, R135, R6, RZ ;  /* 0x0000000687027227 */ /* 0x000fe200078e00ff */
[----:B------:R-:W-:Y:S02]  /*0950*/  IADD3 R4, R72, -0x15, RZ ;  /* 0xffffffeb48047810 */ /* 0x000fe40007ffe0ff */
[----:B------:R-:W-:Y:S01]  /*0960*/  SEL R11, RZ, 0x1, P2 ;  /* 0x00000001ff0b7807 */ /* 0x000fe20001000000 */
[----:B------:R-:W-:Y:S01]  /*0970*/  IMAD.MOV R2, RZ, RZ, -R2 ;  /* 0x000000ffff027224 */ /* 0x000fe200078e0a02 */
[----:B------:R-:W-:Y:S02]  /*0980*/  ISETP.GE.U32.AND P2, PT, R4, 0x7fffffcc, PT ;  /* 0x7fffffcc0400780c */ /* 0x000fe40003f46070 */
[----:B------:R-:W-:Y:S01]  /*0990*/  IADD3 R4, R72, -0x1b, RZ ;  /* 0xffffffe548047810 */ /* 0x000fe20007ffe0ff */
[----:B------:R-:W-:Y:S01]  /*09a0*/  IMAD R6, R5, R2, R6 ;  /* 0x0000000205067224 */ /* 0x000fe200078e0206 */
[----:B------:R-:W-:Y:S01]  /*09b0*/  SEL R16, RZ, 0x1fffe, P6 ;  /* 0x0001fffeff107807 */ /* 0x000fe20003000000 */
[----:B------:R-:W-:Y:S01]  /*09c0*/  IMAD.IADD R11, R11, 0x1, R12 ;  /* 0x000000010b0b7824 */ /* 0x000fe200078e020c */
[----:B------:R-:W-:-:S02]  /*09d0*/  SEL R9, RZ, 0x4, P5 ;  /* 0x00000004ff097807 */ /* 0x000fc40002800000 */
[----:B------:R-:W-:Y:S02]  /*09e0*/  ISETP.GT.U32.AND P6, PT, R5, R6, PT ;  /* 0x000000060500720c */ /* 0x000fe40003fc4070 */
[----:B------:R-:W-:Y:S02]  /*09f0*/  ISETP.GE.U32.AND P3, PT, R8, 0x7fffffc9, PT ;  /* 0x7fffffc90800780c */ /* 0x000fe40003f66070 */
[----:B------:R-:W-:Y:S02]  /*0a00*/  ISETP.GE.U32.AND P5, PT, R4, 0x7fffffc6, PT ;  /* 0x7fffffc60400780c */ /* 0x000fe40003fa6070 */
[C---:B------:R-:W-:Y:S02]  /*0a10*/  IADD3 R8, R72.reuse, -0x16, RZ ;  /* 0xffffffea48087810 */ /* 0x040fe40007ffe0ff */
[----:B------:R-:W-:Y:S02]  /*0a20*/  IADD3 R4, R72, -0x19, RZ ;  /* 0xffffffe748047810 */ /* 0x000fe40007ffe0ff */
[----:B------:R-:W-:-:S02]  /*0a30*/  LOP3.LUT R21, R0, 0x4, RZ, 0xfc, !PT ;  /* 0x0000000400157812 */ /* 0x000fc400078efcff */
[----:B------:R-:W-:Y:S01]  /*0a40*/  SEL R15, RZ, 0x1, P3 ;  /* 0x00000001ff0f7807 */ /* 0x000fe20001800000 */
[----:B------:R-:W-:Y:S01]  /*0a50*/  @!P6 IMAD.IADD R6, R6, 0x1, -R5 ;  /* 0x000000010606e824 */ /* 0x000fe200078e0a05 */
[----:B------:R-:W-:Y:S02]  /*0a60*/  ISETP.GE.U32.AND P1, PT, R8, 0x7fffffcb, PT ;  /* 0x7fffffcb0800780c */ /* 0x000fe40003f26070 */
[----:B------:R-:W-:Y:S01]  /*0a70*/  ISETP.GE.U32.AND P3, PT, R4, 0x7fffffc8, PT ;  /* 0x7fffffc80400780c */ /* 0x000fe20003f66070 */
[----:B------:R-:W-:Y:S01]  /*0a80*/  IMAD.IADD R15, R15, 0x1, R16 ;  /* 0x000000010f0f7824 */ /* 0x000fe200078e0210 */
[C---:B------:R-:W-:Y:S02]  /*0a90*/  IADD3 R2, R72.reuse, -0x1f, RZ ;  /* 0xffffffe148027810 */ /* 0x040fe40007ffe0ff */
[----:B------:R-:W-:Y:S02]  /*0aa0*/  IABS R8, R0 ;  /* 0x0000000000087213 */ /* 0x000fe40000000000 */
[----:B------:R-:W-:-:S02]  /*0ab0*/  IADD3 R4, R72, -0x20, RZ ;  /* 0xffffffe048047810 */ /* 0x000fc40007ffe0ff */
[----:B------:R-:W-:Y:S02]  /*0ac0*/  IABS R18, R21 ;  /* 0x0000001500127213 */ /* 0x000fe40000000000 */
[----:B------:R-:W-:Y:S02]  /*0ad0*/  SEL R13, RZ, 0x4, P1 ;  /* 0x00000004ff0d7807 */ /* 0x000fe40000800000 */
[----:B------:R-:W-:Y:S02]  /*0ae0*/  SEL R14, RZ, 0x7fff8, P2 ;  /* 0x0007fff8ff0e7807 */ /* 0x000fe40001000000 */
[----:B------:R-:W-:Y:S01]  /*0af0*/  ISETP.GE.U32.AND P1, PT, R2, 0x7fffffc2, PT ;  /* 0x7fffffc20200780c */ /* 0x000fe20003f26070 */
[C---:B------:R-:W-:Y:S01]  /*0b00*/  IMAD.HI.U32 R2, R135.reuse, R8, RZ ;  /* 0x0000000887027227 */ /* 0x040fe200078e00ff */
[----:B------:R-:W-:Y:S02]  /*0b10*/  ISETP.GE.U32.AND P2, PT, R4, 0x7fffffc1, PT ;  /* 0x7fffffc10400780c */ /* 0x000fe40003f46070 */
[----:B------:R-:W-:Y:S01]  /*0b20*/  IADD3 R7, R72, -0x1a, RZ ;  /* 0xffffffe648077810 */ /* 0x000fe20007ffe0ff */
[----:B------:R-:W-:Y:S01]  /*0b30*/  IMAD.HI.U32 R4, R135, R18, RZ ;  /* 0x0000001287047227 */ /* 0x000fe200078e00ff */
[----:B------:R-:W-:-:S02]  /*0b40*/  SEL R19, RZ, 0x1, P4 ;  /* 0x00000001ff137807 */ /* 0x000fc40002000000 */
[----:B------:R-:W-:Y:S01]  /*0b50*/  LOP3.LUT R22, R0, 0x8, RZ, 0xfc, !PT ;  /* 0x0000000800167812 */ /* 0x000fe200078efcff */
[----:B------:R-:W-:Y:S01]  /*0b60*/  IMAD.MOV R2, RZ, RZ, -R2 ;  /* 0x000000ffff027224 */ /* 0x000fe200078e0a02 */
[C---:B------:R-:W-:Y:S01]  /*0b70*/  ISETP.GT.U32.AND P4, PT, R5.reuse, R6, PT ;  /* 0x000000060500720c */ /* 0x040fe20003f84070 */
[----:B------:R-:W-:Y:S01]  /*0b80*/  IMAD.MOV R4, RZ, RZ, -R4 ;  /* 0x000000ffff047224 */ /* 0x000fe200078e0a04 */
[----:B------:R-:W-:Y:S01]  /*0b90*/  SEL R10, RZ, 0x7fff8, P0 ;  /* 0x0007fff8ff0a7807 */ /* 0x000fe20000000000 */
[----:B------:R-:W-:Y:S01]  /*0ba0*/  IMAD R131, R5, R2, R8 ;  /* 0x0000000205837224 */ /* 0x000fe200078e0208 */
[----:B------:R-:W-:Y:S01]  /*0bb0*/  ISETP.GE.U32.AND P0, PT, R7, 0x7fffffc7, PT ;  /* 0x7fffffc70700780c */ /* 0x000fe20003f06070 */
[----:B------:R-:W-:Y:S01]  /*0bc0*/  IMAD R67, R5, R4, R18 ;  /* 0x0000000405437224 */ /* 0x000fe200078e0212 */
[----:B------:R-:W-:Y:S02]  /*0bd0*/  IABS R130, R22 ;  /* 0x0000001600827213 */ /* 0x000fe40000000000 */
[----:B------:R-:W-:-:S02]  /*0be0*/  IADD3 R2, R72, -0x1d, RZ ;  /* 0xffffffe348027810 */ /* 0x000fc40007ffe0ff */
[----:B------:R-:W-:Y:S02]  /*0bf0*/  SEL R17, RZ, 0x4, P0 ;  /* 0x00000004ff117807 */ /* 0x000fe40000000000 */
[----:B------:R-:W-:Y:S01]  /*0c00*/  SEL R18, RZ, 0x7fff8, P3 ;  /* 0x0007fff8ff127807 */ /* 0x000fe20001800000 */
[----:B------:R-:W-:Y:S01]  /*0c10*/  @!P4 IMAD.IADD R6, R6, 0x1, -R5 ;  /* 0x000000010606c824 */ /* 0x000fe200078e0a05 */
[----:B------:R-:W-:Y:S01]  /*0c20*/  ISETP.GE.U32.AND P0, PT, R2, 0x7fffffc4, PT ;  /* 0x7fffffc40200780c */ /* 0x000fe20003f06070 */
[----:B------:R-:W-:Y:S01]  /*0c30*/  IMAD.HI.U32 R2, R135, R130, RZ ;  /* 0x0000008287027227 */ /* 0x000fe200078e00ff */
[----:B------:R-:W-:Y:S02]  /*0c40*/  ISETP.GT.U32.AND P3, PT, R5, R67, PT ;  /* 0x000000430500720c */ /* 0x000fe40003f64070 */
[----:B------:R-:W-:Y:S01]  /*0c50*/  ISETP.GE.AND P4, PT, R23, RZ, PT ;  /* 0x000000ff1700720c */ /* 0x000fe20003f86270 */
[----:B------:R-:W-:Y:S01]  /*0c60*/  IMAD.MOV R2, RZ, RZ, -R2 ;  /* 0x000000ffff027224 */ /* 0x000fe200078e0a02 */
[----:B------:R-:W-:-:S02]  /*0c70*/  IADD3 R7, R72, -0x1e, RZ ;  /* 0xffffffe248077810 */ /* 0x000fc40007ffe0ff */
[----:B------:R-:W-:Y:S01]  /*0c80*/  LOP3.LUT R4, R0, 0xc, RZ, 0xfc, !PT ;  /* 0x0000000c00047812 */ /* 0x000fe200078efcff */
[----:B------:R-:W-:Y:S01]  /*0c90*/  IMAD R130, R5, R2, R130 ;  /* 0x0000000205827224 */ /* 0x000fe200078e0282 */
[----:B------:R-:W-:Y:S01]  /*0ca0*/  ISETP.GE.U32.AND P6, PT, R7, 0x7fffffc3, PT ;  /* 0x7fffffc30700780c */ /* 0x000fe20003fc6070 */
[----:B------:R-:W-:Y:S01]  /*0cb0*/  IMAD.MOV.U32 R2, RZ, RZ, R6 ;  /* 0x000000ffff027224 */ /* 0x000fe200078e0006 */
[----:B------:R-:W-:Y:S02]  /*0cc0*/  SEL R23, RZ, 0x1fffe, P1 ;  /* 0x0001fffeff177807 */ /* 0x000fe40000800000 */
[----:B------:R-:W-:Y:S01]  /*0cd0*/  ISETP.GE.AND P1, PT, R21, RZ, PT ;  /* 0x000000ff1500720c */ /* 0x000fe20003f26270 */
[----:B------:R-:W-:Y:S01]  /*0ce0*/  @!P3 IMAD.IADD R67, R67, 0x1, -R5 ;  /* 0x000000014343b824 */ /* 0x000fe200078e0a05 */
[----:B------:R-:W-:Y:S01]  /*0cf0*/  ISETP.GT.U32.AND P3, PT, R5, R130, PT ;  /* 0x000000820500720c */ /* 0x000fe20003f64070 */
[----:B------:R-:W-:Y:S01]  /*0d00*/  @!P4 IMAD.MOV R2, RZ, RZ, -R2 ;  /* 0x000000ffff02c224 */ /* 0x000fe200078e0a02 */
[----:B------:R-:W-:-:S02]  /*0d10*/  IABS R66, R4 ;  /* 0x0000000400427213 */ /* 0x000fc40000000000 */
[C---:B------:R-:W-:Y:S02]  /*0d20*/  ISETP.GT.U32.AND P4, PT, R5.reuse, R67, PT ;  /* 0x000000430500720c */ /* 0x040fe40003f84070 */
[----:B------:R-:W-:Y:S02]  /*0d30*/  SEL R21, RZ, 0x4, P6 ;  /* 0x00000004ff157807 */ /* 0x000fe40003000000 */
[----:B------:R-:W-:Y:S02]  /*0d40*/  SEL R20, RZ, 0x1fffe, P5 ;  /* 0x0001fffeff147807 */ /* 0x000fe40002800000 */
[----:B------:R-:W-:Y:S02]  /*0d50*/  ISETP.GE.AND P6, PT, R22, RZ, PT ;  /* 0x000000ff1600720c */ /* 0x000fe40003fc6270 */
[----:B------:R-:W-:Y:S01]  /*0d60*/  ISETP.GT.U32.AND P5, PT, R5, R131, PT ;  /* 0x000000830500720c */ /* 0x000fe20003fa4070 */
[--C-:B------:R-:W-:Y:S01]  /*0d70*/  @!P3 IMAD.IADD R130, R130, 0x1, -R5.reuse ;  /* 0x000000018282b824 */ /* 0x100fe200078e0a05 */
[----:B------:R-:W-:Y:S01]  /*0d80*/  LOP3.LUT R7, R0, 0x10, RZ, 0xfc, !PT ;  /* 0x0000001000077812 */ /* 0x000fe200078efcff */
[----:B------:R-:W-:Y:S01]  /*0d90*/  IMAD.IADD R19, R19, 0x1, R20 ;  /* 0x0000000113137824 */ /* 0x000fe200078e0214 */
[----:B------:R-:W-:Y:S01]  /*0da0*/  SEL R22, RZ, 0x7fff8, P0 ;  /* 0x0007fff8ff167807 */ /* 0x000fe20000000000 */
[----:B------:R-:W-:Y:S01]  /*0db0*/  @!P4 IMAD.IADD R67, R67, 0x1, -R5 ;  /* 0x000000014343c824 */ /* 0x000fe200078e0a05 */
[----:B------:R-:W-:Y:S01]  /*0dc0*/  ISETP.GE.AND P0, PT, R4, RZ, PT ;  /* 0x000000ff0400720c */ /* 0x000fe20003f06270 */
[----:B------:R-:W-:Y:S01]  /*0dd0*/  IMAD.HI.U32 R4, R135, R66, RZ ;  /* 0x0000004287047227 */ /* 0x000fe200078e00ff */
[----:B------:R-:W-:-:S02]  /*0de0*/  IABS R8, R7 ;  /* 0x0000000700087213 */ /* 0x000fc40000000000 */
[C---:B------:R-:W-:Y:S01]  /*0df0*/  LOP3.LUT R26, R0.reuse, 0x14, RZ, 0xfc, !PT ;  /* 0x00000014001a7812 */ /* 0x040fe200078efcff */
[----:B------:R-:W-:Y:S01]  /*0e00*/  IMAD.MOV R6, RZ, RZ, -R4 ;  /* 0x000000ffff067224 */ /* 0x000fe200078e0a04 */
[----:B------:R-:W-:Y:S01]  /*0e10*/  ISETP.GT.U32.AND P3, PT, R5, R130, PT ;  /* 0x000000820500720c */ /* 0x000fe20003f64070 */
[----:B------:R-:W-:Y:S01]  /*0e20*/  IMAD.HI.U32 R4, R135, R8, RZ ;  /* 0x0000000887047227 */ /* 0x000fe200078e00ff */
[----:B------:R-:W-:Y:S02]  /*0e30*/  IABS R24, R26 ;  /* 0x0000001a00187213 */ /* 0x000fe40000000000 */
[C---:B------:R-:W-:Y:S01]  /*0e40*/  LOP3.LUT R29, R0.reuse, 0x1c, RZ, 0xfc, !PT ;  /* 0x0000001c001d7812 */ /* 0x040fe200078efcff */
[----:B------:R-:W-:Y:S01]  /*0e50*/  IMAD R66, R5, R6, R66 ;  /* 0x0000000605427224 */ /* 0x000fe200078e0242 */
[C---:B------:R-:W-:Y:S01]  /*0e60*/  LOP3.LUT R28, R0.reuse, 0x18, RZ, 0xfc, !PT ;  /* 0x00000018001c7812 */ /* 0x040fe200078efcff */
[----:B------:R-:W-:Y:S01]  /*0e70*/  @!P5 IMAD.IADD R131, R131, 0x1, -R5 ;  /* 0x000000018383d824 */ /* 0x000fe200078e0a05 */
[----:B------:R-:W-:Y:S01]  /*0e80*/  IABS R64, R29 ;  /* 0x0000001d00407213 */ /* 0x000fe20000000000 */
[----:B------:R-:W-:Y:S01]  /*0e90*/  IMAD.MOV R4, RZ, RZ, -R4 ;  /* 0x000000ffff047224 */ /* 0x000fe200078e0a04 */
[----:B------:R-:W-:Y:S01]  /*0ea0*/  LOP3.LUT R30, R0, 0x20, RZ, 0xfc, !PT ;  /* 0x00000020001e7812 */ /* 0x000fe200078efcff */
[----:B------:R-:W-:Y:S01]  /*0eb0*/  @!P1 IMAD.MOV R67, RZ, RZ, -R67 ;  /* 0x000000ffff439224 */ /* 0x000fe200078e0a43 */
[----:B------:R-:W-:Y:S01]  /*0ec0*/  ISETP.GT.U32.AND P1, PT, R5, R66, PT ;  /* 0x000000420500720c */ /* 0x000fe20003f24070 */
[----:B------:R-:W-:Y:S01]  /*0ed0*/  IMAD.HI.U32 R6, R135, R24, RZ ;  /* 0x0000001887067227 */ /* 0x000fe200078e00ff */
[----:B------:R-:W-:-:S02]  /*0ee0*/  ISETP.GT.U32.AND P5, PT, R5, R131, PT ;  /* 0x000000830500720c */ /* 0x000fc40003fa4070 */
[----:B------:R-:W-:Y:S01]  /*0ef0*/  IABS R128, R28 ;  /* 0x0000001c00807213 */ /* 0x000fe20000000000 */
[----:B------:R-:W-:Y:S01]  /*0f00*/  IMAD R129, R5, R4, R8 ;  /* 0x0000000405817224 */ /* 0x000fe200078e0208 */
[----:B------:R-:W-:Y:S01]  /*0f10*/  ISETP.GE.AND P4, PT, R7, RZ, PT ;  /* 0x000000ff0700720c */ /* 0x000fe20003f86270 */
[----:B------:R-:W-:Y:S01]  /*0f20*/  IMAD.MOV R6, RZ, RZ, -R6 ;  /* 0x000000ffff067224 */ /* 0x000fe200078e0a06 */
[----:B------:R-:W-:Y:S01]  /*0f30*/  LOP3.LUT R31, R0, 0x24, RZ, 0xfc, !PT ;  /* 0x00000024001f7812 */ /* 0x000fe200078efcff */
[--C-:B------:R-:W-:Y:S01]  /*0f40*/  @!P3 IMAD.IADD R130, R130, 0x1, -R5.reuse ;  /* 0x000000018282b824 */ /* 0x100fe200078e0a05 */
[C---:B------:R-:W-:Y:S01]  /*0f50*/  ISETP.GT.U32.AND P3, PT, R5.reuse, R129, PT ;  /* 0x000000810500720c */ /* 0x040fe20003f64070 */
[----:B------:R-:W-:Y:S01]  /*0f60*/  IMAD R65, R5, R6, R24 ;  /* 0x0000000605417224 */ /* 0x000fe200078e0218 */
[----:B------:R-:W-:Y:S01]  /*0f70*/  IABS R24, R30 ;  /* 0x0000001e00187213 */ /* 0x000fe20000000000 */
[----:B------:R-:W-:Y:S01]  /*0f80*/  @!P6 IMAD.MOV R130, RZ, RZ, -R130 ;  /* 0x000000ffff82e224 */ /* 0x000fe200078e0a82 */
[----:B------:R-:W-:Y:S01]  /*0f90*/  LOP3.LUT R11, R11, 0x3, RZ, 0xc0, !PT ;  /* 0x000000030b0b7812 */ /* 0x000fe200078ec0ff */
[----:B------:R-:W-:Y:S01]  /*0fa0*/  @!P1 IMAD.IADD R66, R66, 0x1, -R5 ;  /* 0x0000000142429824 */ /* 0x000fe200078e0a05 */
[----:B------:R-:W-:Y:S01]  /*0fb0*/  ISETP.GT.U32.AND P6, PT, R5, R65, PT ;  /* 0x000000410500720c */ /* 0x000fe20003fc4070 */
[----:B------:R-:W-:Y:S01]  /*0fc0*/  IMAD.HI.U32 R6, R135, R64, RZ ;  /* 0x0000004087067227 */ /* 0x000fe200078e00ff */
[----:B------:R-:W-:-:S02]  /*0fd0*/  IADD3 R9, R11, R10, R9 ;  /* 0x0000000a0b097210 */ /* 0x000fc40007ffe009 */
[----:B------:R-:W-:Y:S01]  /*0fe0*/  ISETP.GT.U32.AND P1, PT, R5, R66, PT ;  /* 0x000000420500720c */ /* 0x000fe20003f24070 */
[--C-:B------:R-:W-:Y:S01]  /*0ff0*/  @!P5 IMAD.IADD R131, R131, 0x1, -R5.reuse ;  /* 0x000000018383d824 */ /* 0x100fe200078e0a05 */
[C---:B------:R-:W-:Y:S01]  /*1000*/  ISETP.GE.AND P5, PT, R0.reuse, RZ, PT ;  /* 0x000000ff0000720c */ /* 0x040fe20003fa6270 */
[----:B------:R-:W-:Y:S01]  /*1010*/  IMAD.MOV R6, RZ, RZ, -R6 ;  /* 0x000000ffff067224 */ /* 0x000fe200078e0a06 */
[----:B------:R-:W-:Y:S01]  /*1020*/  LOP3.LUT R11, R0, 0x40, RZ, 0xfc, !PT ;  /* 0x00000040000b7812 */ /* 0x000fe200078efcff */
[----:B------:R-:W-:Y:S01]  /*1030*/  @!P3 IMAD.IADD R129, R129, 0x1, -R5 ;  /* 0x000000018181b824 */ /* 0x000fe200078e0a05 */
[----:B------:R-:W-:Y:S01]  /*1040*/  LOP3.LUT R19, R19, 0x3, RZ, 0xc0, !PT ;  /* 0x0000000313137812 */ /* 0x000fe200078ec0ff */
[----:B------:R-:W-:Y:S01]  /*1050*/  IMAD R64, R5, R6, R64 ;  /* 0x0000000605407224 */ /* 0x000fe200078e0240 */
[----:B------:R-:W-:Y:S01]  /*1060*/  LOP3.LUT R15, R15, 0x3, RZ, 0xc0, !PT ;  /* 0x000000030f0f7812 */ /* 0x000fe200078ec0ff */
[----:B------:R-:W-:Y:S01]  /*1070*/  IMAD.HI.U32 R4, R135, R128, RZ ;  /* 0x0000008087047227 */ /* 0x000fe200078e00ff */
[----:B------:R-:W-:-:S02]  /*1080*/  ISETP.GT.U32.AND P3, PT, R5, R129, PT ;  /* 0x000000810500720c */ /* 0x000fc40003f64070 */
[----:B------:R-:W-:Y:S01]  /*1090*/  LOP3.LUT R12, R0, 0x44, RZ, 0xfc, !PT ;  /* 0x00000044000c7812 */ /* 0x000fe200078efcff */
[----:B------:R-:W-:Y:S01]  /*10a0*/  @!P6 IMAD.IADD R65, R65, 0x1, -R5 ;  /* 0x000000014141e824 */ /* 0x000fe200078e0a05 */
[----:B------:R-:W-:Y:S01]  /*10b0*/  ISETP.GT.U32.AND P6, PT, R5, R64, PT ;  /* 0x000000400500720c */ /* 0x000fe20003fc4070 */
[----:B------:R-:W-:Y:S01]  /*10c0*/  IMAD.HI.U32 R7, R135, R24, RZ ;  /* 0x0000001887077227 */ /* 0x000fe200078e00ff */
[----:B------:R-:W-:Y:S02]  /*10d0*/  IADD3 R17, R19, R18, R17 ;  /* 0x0000001213117210 */ /* 0x000fe40007ffe011 */
[----:B------:R-:W-:Y:S01]  /*10e0*/  IADD3 R13, R15, R14, R13 ;  /* 0x0000000e0f0d7210 */ /* 0x000fe20007ffe00d */
[----:B------:R-:W-:Y:S01]  /*10f0*/  @!P5 IMAD.MOV R131, RZ, RZ, -R131 ;  /* 0x000000ffff83d224 */ /* 0x000fe200078e0a83 */
[----:B------:R-:W-:Y:S01]  /*1100*/  ISETP.GE.AND P5, PT, R26, RZ, PT ;  /* 0x000000ff1a00720c */ /* 0x000fe20003fa6270 */
[----:B------:R-:W-:Y:S01]  /*1110*/  IMAD.MOV R4, RZ, RZ, -R4 ;  /* 0x000000ffff047224 */ /* 0x000fe200078e0a04 */
[----:B------:R-:W-:Y:S01]  /*1120*/  IABS R26, R31 ;  /* 0x0000001f001a7213 */ /* 0x000fe20000000000 */
[----:B------:R-:W-:Y:S01]  /*1130*/  @!P1 IMAD.IADD R66, R66, 0x1, -R5 ;  /* 0x0000000142429824 */ /* 0x000fe200078e0a05 */
[----:B------:R-:W-:Y:S01]  /*1140*/  ISETP.GE.AND P1, PT, R28, RZ, PT ;  /* 0x000000ff1c00720c */ /* 0x000fe20003f26270 */
[----:B------:R-:W-:Y:S01]  /*1150*/  IMAD.MOV R7, RZ, RZ, -R7 ;  /* 0x000000ffff077224 */ /* 0x000fe200078e0a07 */
[C---:B------:R-:W-:Y:S01]  /*1160*/  LOP3.LUT R28, R0.reuse, 0x30, RZ, 0xfc, !PT ;  /* 0x00000030001c7812 */ /* 0x040fe200078efcff */
[C---:B------:R-:W-:Y:S01]  /*1170*/  IMAD R128, R5.reuse, R4, R128 ;  /* 0x0000000405807224 */ /* 0x040fe200078e0280 */
[----:B------:R-:W-:Y:S01]  /*1180*/  IABS R10, R12 ;  /* 0x0000000c000a7213 */ /* 0x000fe20000000000 */
[----:B------:R-:W-:Y:S01]  /*1190*/  @!P0 IMAD.MOV R66, RZ, RZ, -R66 ;  /* 0x000000ffff428224 */ /* 0x000fe200078e0a42 */
[C---:B------:R-:W-:Y:S01]  /*11a0*/  ISETP.GT.U32.AND P0, PT, R5.reuse, R65, PT ;  /* 0x000000410500720c */ /* 0x040fe20003f04070 */
[----:B------:R-:W-:Y:S01]  /*11b0*/  IMAD R127, R5, R7, R24 ;  /* 0x00000007057f7224 */ /* 0x000fe200078e0218 */
[C---:B------:R-:W-:Y:S01]  /*11c0*/  LOP3.LUT R24, R0.reuse, 0x28, RZ, 0xfc, !PT ;  /* 0x0000002800187812 */ /* 0x040fe200078efcff */
[----:B------:R-:W-:Y:S01]  /*11d0*/  IMAD.HI.U32 R8, R135, R26, RZ ;  /* 0x0000001a87087227 */ /* 0x000fe200078e00ff */
[----:B------:R-:W-:-:S02]  /*11e0*/  LOP3.LUT R14, R0, 0x4c, RZ, 0xfc, !PT ;  /* 0x0000004c000e7812 */ /* 0x000fc400078efcff */
[----:B------:R-:W-:Y:S01]  /*11f0*/  IABS R126, R24 ;  /* 0x00000018007e7213 */ /* 0x000fe20000000000 */
[--C-:B------:R-:W-:Y:S01]  /*1200*/  @!P3 IMAD.IADD R129, R129, 0x1, -R5.reuse ;  /* 0x000000018181b824 */ /* 0x100fe200078e0a05 */
[C---:B------:R-:W-:Y:S01]  /*1210*/  ISETP.GT.U32.AND P3, PT, R5.reuse, R128, PT ;  /* 0x000000800500720c */ /* 0x040fe20003f64070 */
[----:B------:R-:W-:Y:S01]  /*1220*/  @!P6 IMAD.IADD R64, R64, 0x1, -R5 ;  /* 0x000000014040e824 */ /* 0x000fe200078e0a05 */
[----:B------:R-:W-:Y:S01]  /*1230*/  IABS R58, R14 ;  /* 0x0000000e003a7213 */ /* 0x000fe20000000000 */
[----:B------:R-:W-:Y:S01]  /*1240*/  IMAD.MOV R8, RZ, RZ, -R8 ;  /* 0x000000ffff087224 */ /* 0x000fe200078e0a08 */
[C---:B------:R-:W-:Y:S01]  /*1250*/  LOP3.LUT R15, R0.reuse, 0x88, RZ, 0xfc, !PT ;  /* 0x00000088000f7812 */ /* 0x040fe200078efcff */
[----:B------:R-:W-:Y:S01]  /*1260*/  @!P4 IMAD.MOV R129, RZ, RZ, -R129 ;  /* 0x000000ffff81c224 */ /* 0x000fe200078e0a81 */
[C---:B------:R-:W-:Y:S01]  /*1270*/  ISETP.GT.U32.AND P6, PT, R5.reuse, R64, PT ;  /* 0x000000400500720c */ /* 0x040fe20003fc4070 */
[C---:B------:R-:W-:Y:S01]  /*1280*/  IMAD R63, R5.reuse, R8, R26 ;  /* 0x00000008053f7224 */ /* 0x040fe200078e021a */
[----:B------:R-:W-:Y:S01]  /*1290*/  ISETP.GT.U32.AND P4, PT, R5, R127, PT ;  /* 0x0000007f0500720c */ /* 0x000fe20003f84070 */
[----:B------:R-:W-:Y:S01]  /*12a0*/  IMAD.HI.U32 R4, R135, R126, RZ ;  /* 0x0000007e87047227 */ /* 0x000fe200078e00ff */
[----:B------:R-:W-:-:S02]  /*12b0*/  LOP3.LUT R26, R0, 0x2c, RZ, 0xfc, !PT ;  /* 0x0000002c001a7812 */ /* 0x000fc400078efcff */
[----:B------:R-:W-:Y:S01]  /*12c0*/  IABS R8, R28 ;  /* 0x0000001c00087213 */ /* 0x000fe20000000000 */
[--C-:B------:R-:W-:Y:S01]  /*12d0*/  @!P0 IMAD.IADD R65, R65, 0x1, -R5.reuse ;  /* 0x0000000141418824 */ /* 0x100fe200078e0a05 */
[C---:B------:R-:W-:Y:S01]  /*12e0*/  ISETP.GT.U32.AND P0, PT, R5.reuse, R63, PT ;  /* 0x0000003f0500720c */ /* 0x040fe20003f04070 */
[----:B------:R-:W-:Y:S01]  /*12f0*/  IMAD.MOV R4, RZ, RZ, -R4 ;  /* 0x000000ffff047224 */ /* 0x000fe200078e0a04 */
[----:B------:R-:W-:Y:S01]  /*1300*/  IABS R62, R26 ;  /* 0x0000001a003e7213 */ /* 0x000fe20000000000 */
[--C-:B------:R-:W-:Y:S01]  /*1310*/  @!P3 IMAD.IADD R128, R128, 0x1, -R5.reuse ;  /* 0x000000018080b824 */ /* 0x100fe200078e0a05 */
[----:B------:R-:W-:Y:S01]  /*1320*/  IABS R114, R15 ;  /* 0x0000000f00727213 */ /* 0x000fe20000000000 */
[C---:B------:R-:W-:Y:S01]  /*1330*/  IMAD R126, R5.reuse, R4, R126 ;  /* 0x00000004057e7224 */ /* 0x040fe200078e027e */
[----:B------:R-:W-:Y:S01]  /*1340*/  LOP3.LUT R68, R0, 0x1a4, RZ, 0xfc, !PT ;  /* 0x000001a400447812 */ /* 0x000fe200078efcff */
[--C-:B------:R-:W-:Y:S01]  /*1350*/  @!P6 IMAD.IADD R64, R64, 0x1, -R5.reuse ;  /* 0x000000014040e824 */ /* 0x100fe200078e0a05 */
[----:B------:R-:W-:Y:S01]  /*1360*/  ISETP.GT.U32.AND P3, PT, R5, R128, PT ;  /* 0x000000800500720c */ /* 0x000fe20003f64070 */
[----:B------:R-:W-:Y:S01]  /*1370*/  @!P4 IMAD.IADD R127, R127, 0x1, -R5 ;  /* 0x000000017f7fc824 */ /* 0x000fe200078e0a05 */
[----:B------:R-:W-:Y:S01]  /*1380*/  ISETP.GT.U32.AND P6, PT, R5, R126, PT ;  /* 0x0000007e0500720c */ /* 0x000fe20003fc4070 */
[----:B------:R-:W-:Y:S01]  /*1390*/  IMAD.HI.U32 R6, R135, R62, RZ ;  /* 0x0000003e87067227 */ /* 0x000fe200078e00ff */
[----:B------:R-:W-:-:S02]  /*13a0*/  ISETP.GE.AND P4, PT, R30, RZ, PT ;  /* 0x000000ff1e00720c */ /* 0x000fc40003f86270 */
[C---:B------:R-:W-:Y:S01]  /*13b0*/  LOP3.LUT R69, R0.reuse, 0x1bc, RZ, 0xfc, !PT ;  /* 0x000001bc00457812 */ /* 0x040fe200078efcff */
[----:B------:R-:W-:Y:S01]  /*13c0*/  @!P0 IMAD.IADD R63, R63, 0x1, -R5 ;  /* 0x000000013f3f8824 */ /* 0x000fe200078e0a05 */
[----:B------:R-:W-:Y:S01]  /*13d0*/  ISETP.GT.U32.AND P0, PT, R5, R127, PT ;  /* 0x0000007f0500720c */ /* 0x000fe20003f04070 */
[----:B------:R-:W-:Y:S01]  /*13e0*/  IMAD.MOV R6, RZ, RZ, -R6 ;  /* 0x000000ffff067224 */ /* 0x000fe200078e0a06 */
[C---:B------:R-:W-:Y:S01]  /*13f0*/  LOP3.LUT R138, R0.reuse, 0x1e4, RZ, 0xfc, !PT ;  /* 0x000001e4008a7812 */ /* 0x040fe200078efcff */
[----:B------:R-:W-:Y:S01]  /*1400*/  @!P5 IMAD.MOV R65, RZ, RZ, -R65 ;  /* 0x000000ffff41d224 */ /* 0x000fe200078e0a41 */
[----:B------:R-:W-:Y:S01]  /*1410*/  LOP3.LUT R134, R0, 0x1ec, RZ, 0xfc, !PT ;  /* 0x000001ec00867812 */ /* 0x000fe200078efcff */
[--C-:B------:R-:W-:Y:S01]  /*1420*/  @!P3 IMAD.IADD R128, R128, 0x1, -R5.reuse ;  /* 0x000000018080b824 */ /* 0x100fe200078e0a05 */
[----:B------:R-:W-:Y:S01]  /*1430*/  ISETP.GE.AND P3, PT, R29, RZ, PT ;  /* 0x000000ff1d00720c */ /* 0x000fe20003f66270 */
[----:B------:R-:W-:Y:S01]  /*1440*/  @!P6 IMAD.IADD R126, R126, 0x1, -R5 ;  /* 0x000000017e7ee824 */ /* 0x000fe200078e0a05 */
[C---:B------:R-:W-:Y:S01]  /*1450*/  ISETP.GT.U32.AND P6, PT, R5.reuse, R63, PT ;  /* 0x0000003f0500720c */ /* 0x040fe20003fc4070 */
[----:B------:R-:W-:Y:S01]  /*1460*/  IMAD R62, R5, R6, R62 ;  /* 0x00000006053e7224 */ /* 0x000fe200078e023e */
[----:B------:R-:W-:Y:S01]  /*1470*/  IADD3 R6, R72, -0x1, RZ ;  /* 0xffffffff48067810 */ /* 0x000fe20007ffe0ff */
[----:B------:R-:W-:Y:S01]  /*1480*/  IMAD.HI.U32 R7, R135, R8, RZ ;  /* 0x0000000887077227 */ /* 0x000fe200078e00ff */
[----:B------:R-:W-:-:S02]  /*1490*/  ISETP.GT.U32.AND P5, PT, R5, R126, PT ;  /* 0x0000007e0500720c */ /* 0x000fc40003fa4070 */
[----:B------:R-:W-:Y:S01]  /*14a0*/  LOP3.LUT R29, R0, 0x34, RZ, 0xfc, !PT ;  /* 0x00000034001d7812 */ /* 0x000fe200078efcff */
[----:B------:R-:W-:Y:S01]  /*14b0*/  @!P0 IMAD.IADD R127, R127, 0x1, -R5 ;  /* 0x000000017f7f8824 */ /* 0x000fe200078e0a05 */
[----:B------:R-:W-:Y:S01]  /*14c0*/  ISETP.GT.U32.AND P0, PT, R5, R62, PT ;  /* 0x0000003e0500720c */ /* 0x000fe20003f04070 */
[----:B------:R-:W-:Y:S02]  /*14d0*/  IMAD R4, R25, c[0x0][0x184], RZ ;  /* 0x0000610019047a24 */ /* 0x000fe400078e02ff */
[----:B------:R-:W-:Y:S01]  /*14e0*/  @!P3 IMAD.MOV R64, RZ, RZ, -R64 ;  /* 0x000000ffff40b224 */ /* 0x000fe200078e0a40 */
[----:B------:R-:W-:Y:S01]  /*14f0*/  ISETP.GE.U32.AND P3, PT, R6, 0x7fffffe0, PT ;  /* 0x7fffffe00600780c */ /* 0x000fe20003f66070 */
[----:B------:R-:W-:Y:S02]  /*1500*/  IMAD R6, R27, c[0x0][0x184], RZ ;  /* 0x000061001b067a24 */ /* 0x000fe400078e02ff */
[----:B------:R-:W-:Y:S02]  /*1510*/  IMAD.MOV R7, RZ, RZ, -R7 ;  /* 0x000000ffff077224 */ /* 0x000fe400078e0a07 */
[----:B------:R-:W-:Y:S01]  /*1520*/  @!P1 IMAD.MOV R128, RZ, RZ, -R128 ;  /* 0x000000ffff809224 */ /* 0x000fe200078e0a80 */
[----:B------:R-:W-:Y:S01]  /*1530*/  LEA R170, P1, R4, c[0x0][0x160], 0x2 ;  /* 0x0000580004aa7a11 */ /* 0x000fe200078210ff */
[--C-:B------:R-:W-:Y:S01]  /*1540*/  @!P5 IMAD.IADD R126, R126, 0x1, -R5.reuse ;  /* 0x000000017e7ed824 */ /* 0x100fe200078e0a05 */
[----:B------:R-:W-:Y:S01]  /*1550*/  LEA R168, P5, R6, c[0x0][0x160], 0x2 ;  /* 0x0000580006a87a11 */ /* 0x000fe200078a10ff */
[----:B------:R-:W-:Y:S01]  /*1560*/  IMAD R125, R5, R7, R8 ;  /* 0x00000007057d7224 */ /* 0x000fe200078e0208 */
[----:B------:R-:W-:Y:S01]  /*1570*/  IABS R8, R29 ;  /* 0x0000001d00087213 */ /* 0x000fe20000000000 */
[--C-:B------:R-:W-:Y:S01]  /*1580*/  @!P0 IMAD.IADD R62, R62, 0x1, -R5.reuse ;  /* 0x000000013e3e8824 */ /* 0x100fe200078e0a05 */
[----:B------:R-:W-:Y:S01]  /*1590*/  LEA.HI.X.SX32 R171, R4, c[0x0][0x164], 0x2, P1 ;  /* 0x0000590004ab7a11 */ /* 0x000fe200008f16ff */
[----:B------:R-:W-:Y:S01]  /*15a0*/  @!P6 IMAD.IADD R63, R63, 0x1, -R5 ;  /* 0x000000013f3fe824 */ /* 0x000fe200078e0a05 */
[----:B------:R-:W-:Y:S01]  /*15b0*/  LEA.HI.X.SX32 R169, R6, c[0x0][0x164], 0x2, P5 ;  /* 0x0000590006a97a11 */ /* 0x000fe200028f16ff */
[----:B------:R-:W-:Y:S01]  /*15c0*/  IMAD.HI.U32 R4, R135, R8, RZ ;  /* 0x0000000887047227 */ /* 0x000fe200078e00ff */
[----:B------:R-:W-:Y:S01]  /*15d0*/  ISETP.GT.U32.AND P1, PT, R5, R125, PT ;  /* 0x0000007d0500720c */ /* 0x000fe20003f24070 */
[----:B------:R1:W-:Y:S01]  /*15e0*/  LDGSTS.E [R140+0x10000], [R170.64], !P3 ;  /* 0x10000000aa8c7fae */ /* 0x0003e2000d921846 */
[----:B------:R-:W-:Y:S01]  /*15f0*/  ISETP.GE.AND P6, PT, R31, RZ, PT ;  /* 0x000000ff1f00720c */ /* 0x000fe20003fc6270 */
[----:B------:R-:W-:Y:S01]  /*1600*/  @!P4 IMAD.MOV R127, RZ, RZ, -R127 ;  /* 0x000000ffff7fc224 */ /* 0x000fe200078e0a7f */
[----:B------:R-:W-:Y:S01]  /*1610*/  ISETP.GE.AND P0, PT, R24, RZ, PT ;  /* 0x000000ff1800720c */ /* 0x000fe20003f06270 */
[----:B------:R-:W-:Y:S01]  /*1620*/  IMAD.MOV R4, RZ, RZ, -R4 ;  /* 0x000000ffff047224 */ /* 0x000fe200078e0a04 */
[C---:B------:R-:W-:Y:S01]  /*1630*/  ISETP.GT.U32.AND P5, PT, R5.reuse, R62, PT ;  /* 0x0000003e0500720c */ /* 0x040fe20003fa4070 */
[----:B------:R1:W-:Y:S01]  /*1640*/  LDGSTS.E [R140+0x10200], [R168.64], !P3 ;  /* 0x10200000a88c7fae */ /* 0x0003e2000d921846 */
[C---:B------:R-:W-:Y:S01]  /*1650*/  IADD3 R7, R72.reuse, -0x5, RZ ;  /* 0xfffffffb48077810 */ /* 0x040fe20007ffe0ff */
[----:B------:R-:W-:Y:S01]  /*1660*/  IMAD R61, R5, R4, R8 ;  /* 0x00000004053d7224 */ /* 0x000fe200078e0208 */
[----:B------:R-:W-:-:S02]  /*1670*/  IADD3 R4, R72, -0x9, RZ ;  /* 0xfffffff748047810 */ /* 0x000fc40007ffe0ff */
[----:B------:R-:W-:Y:S01]  /*1680*/  ISETP.GE.U32.AND P4, PT, R7, 0x7fffffdc, PT ;  /* 0x7fffffdc0700780c */ /* 0x000fe20003f86070 */
[----:B------:R-:W-:Y:S01]  /*1690*/  @!P1 IMAD.IADD R125, R125, 0x1, -R5 ;  /* 0x000000017d7d9824 */ /* 0x000fe200078e0a05 */
[----:B------:R-:W-:Y:S01]  /*16a0*/  LOP3.LUT R7, R0, 0x38, RZ, 0xfc, !PT ;  /* 0x0000003800077812 */ /* 0x000fe200078efcff */
[----:B------:R-:W-:Y:S01]  /*16b0*/  @!P6 IMAD.MOV R63, RZ, RZ, -R63 ;  /* 0x000000ffff3fe224 */ /* 0x000fe200078e0a3f */
[----:B------:R-:W-:Y:S01]  /*16c0*/  ISETP.GT.U32.AND P6, PT, R5, R61, PT ;  /* 0x0000003d0500720c */ /* 0x000fe20003fc4070 */
[----:B------:R-:W-:Y:S01]  /*16d0*/  @!P0 IMAD.MOV R126, RZ, RZ, -R126 ;  /* 0x000000ffff7e8224 */ /* 0x000fe200078e0a7e */
[----:B------:R-:W-:Y:S01]  /*16e0*/  IABS R124, R7 ;  /* 0x00000007007c7213 */ /* 0x000fe20000000000 */
[----:B------:R-:W-:Y:S01]  /*16f0*/  @!P5 IMAD.IADD R62, R62, 0x1, -R5 ;  /* 0x000000013e3ed824 */ /* 0x000fe200078e0a05 */
[----:B------:R-:W-:Y:S02]  /*1700*/  ISETP.GE.U32.AND P0, PT, R4, 0x7fffffd8, PT ;  /* 0x7fffffd80400780c */ /* 0x000fe40003f06070 */
[----:B------:R-:W-:Y:S01]  /*1710*/  ISETP.GE.AND P5, PT, R26, RZ, PT ;  /* 0x000000ff1a00720c */ /* 0x000fe20003fa6270 */
[----:B------:R-:W-:Y:S01]  /*1720*/  IMAD.HI.U32 R4, R135, R124, RZ ;  /* 0x0000007c87047227 */ /* 0x000fe200078e00ff */
[----:B------:R-:W-:-:S02]  /*1730*/  ISETP.GT.U32.AND P1, PT, R5, R125, PT ;  /* 0x0000007d0500720c */ /* 0x000fc40003f24070 */
[----:B------:R-:W-:Y:S01]  /*1740*/  LOP3.LUT R24, R0, 0x3c, RZ, 0xfc, !PT ;  /* 0x0000003c00187812 */ /* 0x000fe200078efcff */
[----:B------:R-:W-:Y:S01]  /*1750*/  IMAD.MOV R4, RZ, RZ, -R4 ;  /* 0x000000ffff047224 */ /* 0x000fe200078e0a04 */
[C---:B------:R-:W-:Y:S01]  /*1760*/  IADD3 R6, R72.reuse, -0xd, RZ ;  /* 0xfffffff348067810 */ /* 0x040fe20007ffe0ff */
[--C-:B------:R-:W-:Y:S01]  /*1770*/  @!P6 IMAD.IADD R61, R61, 0x1, -R5.reuse ;  /* 0x000000013d3de824 */ /* 0x100fe200078e0a05 */
[----:B------:R-:W-:Y:S01]  /*1780*/  IABS R60, R24 ;  /* 0x00000018003c7213 */ /* 0x000fe20000000000 */
[C---:B------:R-:W-:Y:S01]  /*1790*/  IMAD R124, R5.reuse, R4, R124 ;  /* 0x00000004057c7224 */ /* 0x040fe200078e027c */
[----:B------:R-:W-:Y:S02]  /*17a0*/  IADD3 R4, R72, -0x2, RZ ;  /* 0xfffffffe48047810 */ /* 0x000fe40007ffe0ff */
[C---:B------:R-:W-:Y:S01]  /*17b0*/  ISETP.GT.U32.AND P6, PT, R5.reuse, R61, PT ;  /* 0x0000003d0500720c */ /* 0x040fe20003fc4070 */
[----:B------:R-:W-:Y:S01]  /*17c0*/  @!P5 IMAD.MOV R62, RZ, RZ, -R62 ;  /* 0x000000ffff3ed224 */ /* 0x000fe200078e0a3e */
[----:B------:R-:W-:Y:S01]  /*17d0*/  ISETP.GT.U32.AND P5, PT, R5, R124, PT ;  /* 0x0000007c0500720c */ /* 0x000fe20003fa4070 */
[----:B------:R-:W-:Y:S01]  /*17e0*/  @!P1 IMAD.IADD R125, R125, 0x1, -R5 ;  /* 0x000000017d7d9824 */ /* 0x000fe200078e0a05 */
[----:B------:R-:W-:-:S02]  /*17f0*/  ISETP.GE.AND P1, PT, R28, RZ, PT ;  /* 0x000000ff1c00720c */ /* 0x000fc40003f26270 */
[----:B------:R-:W-:Y:S02]  /*1800*/  IABS R8, R11 ;  /* 0x0000000b00087213 */ /* 0x000fe40000000000 */
[----:B------:R-:W-:Y:S02]  /*1810*/  ISETP.GE.U32.AND P3, PT, R6, 0x7fffffd4, PT ;  /* 0x7fffffd40600780c */ /* 0x000fe40003f66070 */
[----:B------:R-:W-:-:S03]  /*1820*/  SEL R6, RZ, 0x1, P2 ;  /* 0x00000001ff067807 */ /* 0x000fc60001000000 */
[--C-:B------:R-:W-:Y:S01]  /*1830*/  @!P6 IMAD.IADD R61, R61, 0x1, -R5.reuse ;  /* 0x000000013d3de824 */ /* 0x100fe200078e0a05 */
[----:B------:R-:W-:Y:S01]  /*1840*/  ISETP.GE.AND P6, PT, R29, RZ, PT ;  /* 0x000000ff1d00720c */ /* 0x000fe20003fc6270 */
[----:B------:R-:W-:Y:S02]  /*1850*/  @!P5 IMAD.IADD R124, R124, 0x1, -R5 ;  /* 0x000000017c7cd824 */ /* 0x000fe400078e0a05 */
[----:B------:R-:W-:Y:S01]  /*1860*/  @!P1 IMAD.MOV R125, RZ, RZ, -R125 ;  /* 0x000000ffff7d9224 */ /* 0x000fe200078e0a7d */
[----:B------:R-:W-:Y:S01]  /*1870*/  ISETP.GE.U32.AND P1, PT, R4, 0x7fffffdf, PT ;  /* 0x7fffffdf0400780c */ /* 0x000fe20003f26070 */
[----:B------:R-:W-:Y:S01]  /*1880*/  IMAD.HI.U32 R4, R135, R60, RZ ;  /* 0x0000003c87047227 */ /* 0x000fe200078e00ff */
[----:B------:R-:W-:-:S03]  /*1890*/  ISETP.GT.U32.AND P5, PT, R5, R124, PT ;  /* 0x0000007c0500720c */ /* 0x000fc60003fa4070 */
[----:B------:R-:W-:Y:S02]  /*18a0*/  IMAD.MOV R4, RZ, RZ, -R4 ;  /* 0x000000ffff047224 */ /* 0x000fe400078e0a04 */
[----:B------:R-:W-:Y:S02]  /*18b0*/  IMAD.IADD R6, R6, 0x1, R23 ;  /* 0x0000000106067824 */ /* 0x000fe400078e0217 */
[----:B------:R-:W-:Y:S02]  /*18c0*/  IMAD R60, R5, R4, R60 ;  /* 0x00000004053c7224 */ /* 0x000fe400078e023c */
[----:B------:R-:W-:Y:S01]  /*18d0*/  @!P6 IMAD.MOV R61, RZ, RZ, -R61 ;  /* 0x000000ffff3de224 */ /* 0x000fe200078e0a3d */
[----:B------:R-:W-:Y:S01]  /*18e0*/  LOP3.LUT R6, R6, 0x3, RZ, 0xc0, !PT ;  /* 0x0000000306067812 */ /* 0x000fe200078ec0ff */
[----:B------:R-:W-:Y:S01]  /*18f0*/  IMAD.HI.U32 R4, R135, R8, RZ ;  /* 0x0000000887047227 */ /* 0x000fe200078e00ff */
[----:B------:R-:W-:Y:S02]  /*1900*/  ISETP.GT.U32.AND P6, PT, R5, R60, PT ;  /* 0x0000003c0500720c */ /* 0x000fe40003fc4070 */
[----:B------:R-:W-:Y:S01]  /*1910*/  IADD3 R6, R6, R22, R21 ;  /* 0x0000001606067210 */ /* 0x000fe20007ffe015 */
[----:B------:R-:W-:Y:S01]  /*1920*/  @!P5 IMAD.IADD R124, R124, 0x1, -R5 ;  /* 0x000000017c7cd824 */ /* 0x000fe200078e0a05 */
[----:B------:R-:W-:Y:S01]  /*1930*/  ISETP.GE.AND P5, PT, R7, RZ, PT ;  /* 0x000000ff0700720c */ /* 0x000fe20003fa6270 */
[----:B------:R-:W-:Y:S01]  /*1940*/  IMAD.MOV R4, RZ, RZ, -R4 ;  /* 0x000000ffff047224 */ /* 0x000fe200078e0a04 */
[----:B------:R-:W-:Y:S01]  /*1950*/  LOP3.LUT R6, R6, 0xf, RZ, 0xc0, !PT ;  /* 0x0000000f06067812 */ /* 0x000fe200078ec0ff */
[----:B------:R-:W-:-:S02]  /*1960*/  IMAD.SHL.U32 R7, R141, 0x4, RZ ;  /* 0x000000048d077824 */ /* 0x000fc400078e00ff */
[----:B------:R-:W-:Y:S02]  /*1970*/  IMAD R123, R5, R4, R8 ;  /* 0x00000004057b7224 */ /* 0x000fe400078e0208 */
[----:B------:R-:W-:Y:S02]  /*1980*/  IMAD R17, R17, 0x10, R6 ;  /* 0x0000001011117824 */ /* 0x000fe400078e0206 */
[----:B------:R-:W-:Y:S02]  /*1990*/  @!P6 IMAD.IADD R60, R60, 0x1, -R5 ;  /* 0x000000013c3ce824 */ /* 0x000fe400078e0a05 */
[----:B------:R-:W-:Y:S01]  /*19a0*/  IMAD.SHL.U32 R6, R13, 0x100, RZ ;  /* 0x000001000d067824 */ /* 0x000fe200078e00ff */
[----:B------:R-:W-:Y:S01]  /*19b0*/  LOP3.LUT R13, R0, 0x48, RZ, 0xfc, !PT ;  /* 0x00000048000d7812 */ /* 0x000fe200078efcff */
[----:B------:R-:W-:Y:S01]  /*19c0*/  @!P5 IMAD.MOV R124, RZ, RZ, -R124 ;  /* 0x000000ffff7cd224 */ /* 0x000fe200078e0a7c */
[----:B------:R-:W-:Y:S01]  /*19d0*/  ISETP.GT.U32.AND P5, PT, R5, R123, PT ;  /* 0x0000007b0500720c */ /* 0x000fe20003fa4070 */
[----:B------:R-:W-:Y:S01]  /*19e0*/  IMAD.HI.U32 R4, R135, R10, RZ ;  /* 0x0000000a87047227 */ /* 0x000fe200078e00ff */
[----:B------:R-:W-:-:S02]  /*19f0*/  ISETP.GT.U32.AND P6, PT, R5, R60, PT ;  /* 0x0000003c0500720c */ /* 0x000fc40003fc4070 */
[----:B------:R-:W-:Y:S01]  /*1a00*/  IABS R122, R13 ;  /* 0x0000000d007a7213 */ /* 0x000fe20000000000 */
[----:B------:R-:W-:Y:S01]  /*1a10*/  IMAD.MOV R4, RZ, RZ, -R4 ;  /* 0x000000ffff047224 */ /* 0x000fe200078e0a04 */
[----:B------:R-:W-:Y:S01]  /*1a20*/  LOP3.LUT R6, R6, 0xf00, RZ, 0xe2, !PT ;  /* 0x00000f0006067812 */ /* 0x000fe200078ee2ff */
[----:B------:R-:W-:Y:S01]  /*1a30*/  IMAD.WIDE R34, R7, 0x4, R170 ;  /* 0x0000000407227825 */ /* 0x000fe200078e02aa */
[----:B------:R-:W-:-:S03]  /*1a40*/  LOP3.LUT R17, R17, 0xff, RZ, 0xc0, !PT ;  /* 0x000000ff11117812 */ /* 0x000fc600078ec0ff */
[----:B------:R-:W-:Y:S01]  /*1a50*/  IMAD.WIDE R32, R7, 0x4, R168 ;  /* 0x0000000407207825 */ /* 0x000fe200078e02a8 */
[----:B------:R2:W-:Y:S03]  /*1a60*/  LDGSTS.E [R140+0x11000], [R34.64], !P4 ;  /* 0x11000000228c7fae */ /* 0x0005e6000e121846 */
[--C-:B------:R-:W-:Y:S01]  /*1a70*/  @!P5 IMAD.IADD R123, R123, 0x1, -R5.reuse ;  /* 0x000000017b7bd824 */ /* 0x100fe200078e0a05 */
[----:B------:R3:W-:Y:S01]  /*1a80*/  LDGSTS.E [R140+0x11200], [R32.64], !P4 ;  /* 0x11200000208c7fae */ /* 0x0007e2000e121846 */
[----:B------:R-:W-:Y:S01]  /*1a90*/  @!P6 IMAD.IADD R60, R60, 0x1, -R5 ;  /* 0x000000013c3ce824 */ /* 0x000fe200078e0a05 */
[----:B------:R-:W-:Y:S01]  /*1aa0*/  ISETP.GE.AND P6, PT, R24, RZ, PT ;  /* 0x000000ff1800720c */ /* 0x000fe20003fc6270 */
[C---:B------:R-:W-:Y:S01]  /*1ab0*/  IMAD R59, R5.reuse, R4, R10 ;  /* 0x00000004053b7224 */ /* 0x040fe200078e020a */
[----:B------:R-:W-:Y:S01]  /*1ac0*/  ISETP.GT.U32.AND P5, PT, R5, R123, PT ;  /* 0x0000007b0500720c */ /* 0x000fe20003fa4070 */
[----:B------:R-:W-:Y:S01]  /*1ad0*/  IMAD.HI.U32 R4, R135, R122, RZ ;  /* 0x0000007a87047227 */ /* 0x000fe200078e00ff */
[----:B------:R-:W-:Y:S01]  /*1ae0*/  LOP3.LUT R10, R0, 0x54, RZ, 0xfc, !PT ;  /* 0x00000054000a7812 */ /* 0x000fe200078efcff */
[----:B------:R-:W-:Y:S01]  /*1af0*/  STL.64 [R1+0xa40], R34 ;  /* 0x000a402201007387 */ /* 0x000fe20000100a00 */
[----:B------:R-:W-:Y:S01]  /*1b00*/  ISETP.GT.U32.AND P4, PT, R5, R59, PT ;  /* 0x0000003b0500720c */ /* 0x000fe20003f84070 */
[----:B------:R-:W-:-:S02]  /*1b10*/  IMAD.MOV R7, RZ, RZ, -R4 ;  /* 0x000000ffff077224 */ /* 0x000fc400078e0a04 */
[----:B------:R-:W-:Y:S01]  /*1b20*/  IMAD.HI.U32 R4, R135, R58, RZ ;  /* 0x0000003a87047227 */ /* 0x000fe200078e00ff */
[----:B------:R-:W-:Y:S03]  /*1b30*/  STL.64 [R1+0xa48], R32 ;  /* 0x000a482001007387 */ /* 0x000fe60000100a00 */
[----:B------:R-:W-:Y:S02]  /*1b40*/  IMAD R122, R5, R7, R122 ;  /* 0x00000007057a7224 */ /* 0x000fe400078e027a */
[----:B------:R-:W-:Y:S01]  /*1b50*/  @!P6 IMAD.MOV R60, RZ, RZ, -R60 ;  /* 0x000000ffff3ce224 */ /* 0x000fe200078e0a3c */
[----:B------:R-:W-:Y:S01]  /*1b60*/  ISETP.GE.AND P6, PT, R11, RZ, PT ;  /* 0x000000ff0b00720c */ /* 0x000fe20003fc6270 */
[--C-:B------:R-:W-:Y:S01]  /*1b70*/  @!P5 IMAD.IADD R123, R123, 0x1, -R5.reuse ;  /* 0x000000017b7bd824 */ /* 0x100fe200078e0a05 */
[----:B------:R-:W-:Y:S01]  /*1b80*/  ISETP.GT.U32.AND P5, PT, R5, R122, PT ;  /* 0x0000007a0500720c */ /* 0x000fe20003fa4070 */
[----:B------:R-:W-:Y:S01]  /*1b90*/  @!P4 IMAD.IADD R59, R59, 0x1, -R5 ;  /* 0x000000013b3bc824 */ /* 0x000fe200078e0a05 */
[----:B------:R-:W-:Y:S01]  /*1ba0*/  LOP3.LUT R11, R0, 0x58, RZ, 0xfc, !PT ;  /* 0x00000058000b7812 */ /* 0x000fe200078efcff */
[----:B------:R-:W-:-:S02]  /*1bb0*/  IMAD.MOV R4, RZ, RZ, -R4 ;  /* 0x000000ffff047224 */ /* 0x000fc400078e0a04 */
[----:B------:R-:W-:Y:S01]  /*1bc0*/  IMAD R6, R9, 0x1000, R6 ;  /* 0x0000100009067824 */ /* 0x000fe200078e0206 */
[C---:B------:R-:W-:Y:S01]  /*1bd0*/  ISETP.GT.U32.AND P4, PT, R5.reuse, R59, PT ;  /* 0x0000003b0500720c */ /* 0x040fe20003f84070 */
[----:B------:R-:W-:Y:S01]  /*1be0*/  IMAD R58, R5, R4, R58 ;  /* 0x00000004053a7224 */ /* 0x000fe200078e023a */
[----:B------:R-:W-:Y:S01]  /*1bf0*/  LOP3.LUT R9, R0, 0x50, RZ, 0xfc, !PT ;  /* 0x0000005000097812 */ /* 0x000fe200078efcff */
[----:B------:R-:W-:Y:S01]  /*1c00*/  IMAD.SHL.U32 R7, R141, 0x8, RZ ;  /* 0x000000088d077824 */ /* 0x000fe200078e00ff */
[----:B------:R-:W-:Y:S01]  /*1c10*/  IABS R120, R11 ;  /* 0x0000000b00787213 */ /* 0x000fe20000000000 */
[----:B------:R-:W-:Y:S01]  /*1c20*/  @!P6 IMAD.MOV R123, RZ, RZ, -R123 ;  /* 0x000000ffff7be224 */ /* 0x000fe200078e0a7b */
[----:B------:R-:W-:Y:S01]  /*1c30*/  ISETP.GT.U32.AND P6, PT, R5, R58, PT ;  /* 0x0000003a0500720c */ /* 0x000fe20003fc4070 */
[----:B------:R-:W-:Y:S01]  /*1c40*/  @!P5 IMAD.IADD R122, R122, 0x1, -R5 ;  /* 0x000000017a7ad824 */ /* 0x000fe200078e0a05 */
[----:B------:R-:W-:Y:S01]  /*1c50*/  IABS R8, R9 ;  /* 0x0000000900087213 */ /* 0x000fe20000000000 */
[----:B------:R-:W-:-:S03]  /*1c60*/  IMAD.WIDE R20, R7, 0x4, R170 ;  /* 0x0000000407147825 */ /* 0x000fc600078e02aa */
[----:B------:R-:W-:Y:S01]  /*1c70*/  ISETP.GT.U32.AND P5, PT, R5, R122, PT ;  /* 0x0000007a0500720c */ /* 0x000fe20003fa4070 */
[--C-:B------:R-:W-:Y:S01]  /*1c80*/  @!P4 IMAD.IADD R59, R59, 0x1, -R5.reuse ;  /* 0x000000013b3bc824 */ /* 0x100fe200078e0a05 */
[----:B------:R-:W-:Y:S01]  /*1c90*/  ISETP.GE.AND P4, PT, R13, RZ, PT ;  /* 0x000000ff0d00720c */ /* 0x000fe20003f86270 */
[----:B------:R-:W-:Y:S01]  /*1ca0*/  IMAD.HI.U32 R4, R135, R8, RZ ;  /* 0x0000000887047227 */ /* 0x000fe200078e00ff */
[----:B------:R4:W-:Y:S01]  /*1cb0*/  LDGSTS.E [R140+0x12000], [R20.64], !P0 ;  /* 0x12000000148c7fae */ /* 0x0009e2000c121846 */
[----:B------:R-:W-:Y:S02]  /*1cc0*/  LOP3.LUT R13, R0, 0x64, RZ, 0xfc, !PT ;  /* 0x00000064000d7812 */ /* 0x000fe400078efcff */
[----:B------:R-:W-:Y:S01]  /*1cd0*/  IMAD.MOV R4, RZ, RZ, -R4 ;  /* 0x000000ffff047224 */ /* 0x000fe200078e0a04 */
[----:B------:R-:W-:Y:S01]  /*1ce0*/  STL.64 [R1+0xe00], R20 ;  /* 0x000e001401007387 */ /* 0x000fe20000100a00 */
[--C-:B------:R-:W-:Y:S02]  /*1cf0*/  @!P6 IMAD.IADD R58, R58, 0x1, -R5.reuse ;  /* 0x000000013a3ae824 */ /* 0x100fe400078e0a05 */
[C---:B------:R-:W-:Y:S01]  /*1d00*/  IMAD R121, R5.reuse, R4, R8 ;  /* 0x0000000405797224 */ /* 0x040fe200078e0208 */
[----:B------:R-:W-:Y:S01]  /*1d10*/  IABS R8, R10 ;  /* 0x0000000a00087213 */ /* 0x000fe20000000000 */
[----:B------:R-:W-:Y:S01]  /*1d20*/  @!P5 IMAD.IADD R122, R122, 0x1, -R5 ;  /* 0x000000017a7ad824 */ /* 0x000fe200078e0a05 */
[----:B------:R-:W-:Y:S01]  /*1d30*/  ISETP.GT.U32.AND P6, PT, R5, R58, PT ;  /* 0x0000003a0500720c */ /* 0x000fe20003fc4070 */
[----:B------:R-:W-:Y:S01]  /*1d40*/  IMAD.WIDE R18, R7, 0x4, R168 ;  /* 0x0000000407127825 */ /* 0x000fe200078e02a8 */
[----:B------:R-:W-:-:S03]  /*1d50*/  ISETP.GT.U32.AND P5, PT, R5, R121, PT ;  /* 0x000000790500720c */ /* 0x000fc60003fa4070 */
[----:B------:R-:W-:Y:S01]  /*1d60*/  @!P4 IMAD.MOV R122, RZ, RZ, -R122 ;  /* 0x000000ffff7ac224 */ /* 0x000fe200078e0a7a */
[----:B------:R-:W-:Y:S01]  /*1d70*/  ISETP.GE.AND P4, PT, R14, RZ, PT ;  /* 0x000000ff0e00720c */ /* 0x000fe20003f86270 */
[----:B------:R-:W-:Y:S01]  /*1d80*/  IMAD.HI.U32 R4, R135, R8, RZ ;  /* 0x0000000887047227 */ /* 0x000fe200078e00ff */
[----:B------:R1:W-:Y:S01]  /*1d90*/  LDGSTS.E [R140+0x12200], [R18.64], !P0 ;  /* 0x12200000128c7fae */ /* 0x0003e2000c121846 */
[----:B------:R-:W-:Y:S02]  /*1da0*/  ISETP.GE.AND P0, PT, R12, RZ, PT ;  /* 0x000000ff0c00720c */ /* 0x000fe40003f06270 */
[----:B------:R-:W-:Y:S01]  /*1db0*/  IMAD.MOV R57, RZ, RZ, -R4 ;  /* 0x000000ffff397224 */ /* 0x000fe200078e0a04 */
[----:B------:R1:W-:Y:S01]  /*1dc0*/  STL.64 [R1+0xe08], R18 ;  /* 0x000e081201007387 */ /* 0x0003e20000100a00 */
[----:B------:R-:W-:Y:S01]  /*1dd0*/  IMAD.IADD R6, R6, 0x1, R17 ;  /* 0x0000000106067824 */ /* 0x000fe200078e0211 */
[----:B------:R-:W-:Y:S01]  /*1de0*/  LOP3.LUT R12, R0, 0x60, RZ, 0xfc, !PT ;  /* 0x00000060000c7812 */ /* 0x000fe200078efcff */
[--C-:B------:R-:W-:Y:S01]  /*1df0*/  @!P6 IMAD.IADD R58, R58, 0x1, -R5.reuse ;  /* 0x000000013a3ae824 */ /* 0x100fe200078e0a05 */
[----:B------:R-:W-:Y:S01]  /*1e00*/  ISETP.GE.AND P6, PT, R9, RZ, PT ;  /* 0x000000ff0900720c */ /* 0x000fe20003fc6270 */
[----:B------:R-:W-:Y:S01]  /*1e10*/  IMAD R57, R5, R57, R8 ;  /* 0x0000003905397224 */ /* 0x000fe200078e0208 */
[----:B------:R-:W-:Y:S01]  /*1e20*/  LOP3.LUT R6, R6, 0xffff, RZ, 0xc0, !PT ;  /* 0x0000ffff06067812 */ /* 0x000fe200078ec0ff */
[----:B------:R-:W-:Y:S01]  /*1e30*/  @!P5 IMAD.IADD R121, R121, 0x1, -R5 ;  /* 0x000000017979d824 */ /* 0x000fe200078e0a05 */
[----:B------:R-:W-:Y:S01]  /*1e40*/  LOP3.LUT R9, R0, 0x5c, RZ, 0xfc, !PT ;  /* 0x0000005c00097812 */ /* 0x000fe200078efcff */
[----:B------:R-:W-:Y:S01]  /*1e50*/  @!P4 IMAD.MOV R58, RZ, RZ, -R58 ;  /* 0x000000ffff3ac224 */ /* 0x000fe200078e0a3a */
[----:B------:R-:W-:Y:S01]  /*1e60*/  ISETP.GT.U32.AND P4, PT, R5, R57, PT ;  /* 0x000000390500720c */ /* 0x000fe20003f84070 */
[----:B------:R-:W-:Y:S01]  /*1e70*/  IMAD.HI.U32 R4, R135, R120, RZ ;  /* 0x0000007887047227 */ /* 0x000fe200078e00ff */
[----:B------:R-:W-:-:S02]  /*1e80*/  SHF.R.U32.HI R7, RZ, 0xf, R6 ;  /* 0x0000000fff077819 */ /* 0x000fc40000011606 */
[----:B------:R-:W-:Y:S01]  /*1e90*/  ISETP.GT.U32.AND P5, PT, R5, R121, PT ;  /* 0x000000790500720c */ /* 0x000fe20003fa4070 */
[----:B------:R-:W-:Y:S01]  /*1ea0*/  @!P0 IMAD.MOV R59, RZ, RZ, -R59 ;  /* 0x000000ffff3b8224 */ /* 0x000fe200078e0a3b */
[----:B------:R-:W-:Y:S01]  /*1eb0*/  LOP3.LUT P0, RZ, R7, 0x1, RZ, 0xc0, !PT ;  /* 0x0000000107ff7812 */ /* 0x000fe2000780c0ff */
[----:B------:R-:W-:Y:S01]  /*1ec0*/  IMAD R7, R141, 0xc, RZ ;  /* 0x0000000c8d077824 */ /* 0x000fe200078e02ff */
[----:B------:R-:W-:Y:S01]  /*1ed0*/  IABS R56, R9 ;  /* 0x0000000900387213 */ /* 0x000fe20000000000 */
[----:B------:R-:W-:Y:S01]  /*1ee0*/  IMAD.MOV R4, RZ, RZ, -R4 ;  /* 0x000000ffff047224 */ /* 0x000fe200078e0a04 */
[----:B------:R-:W-:Y:S01]  /*1ef0*/  IABS R8, R12 ;  /* 0x0000000c00087213 */ /* 0x000fe20000000000 */
[----:B-1----:R-:W-:Y:S01]  /*1f00*/  IMAD.WIDE R18, R7, 0x4, R170 ;  /* 0x0000000407127825 */ /* 0x002fe200078e02aa */
[----:B------:R-:W-:-:S03]  /*1f10*/  LOP3.LUT R14, R0, 0x68, RZ, 0xfc, !PT ;  /* 0x00000068000e7812 */ /* 0x000fc600078efcff */
[----:B------:R-:W-:Y:S01]  /*1f20*/  IMAD R120, R5, R4, R120 ;  /* 0x0000000405787224 */ /* 0x000fe200078e0278 */
[----:B------:R1:W-:Y:S01]  /*1f30*/  LDGSTS.E [R140+0x13000], [R18.64], !P3 ;  /* 0x13000000128c7fae */ /* 0x0003e2000d921846 */
[----:B------:R-:W-:Y:S01]  /*1f40*/  IMAD.WIDE R16, R7, 0x4, R168 ;  /* 0x0000000407107825 */ /* 0x000fe200078e02a8 */
[----:B------:R-:W-:Y:S02]  /*1f50*/  IABS R7, R13 ;  /* 0x0000000d00077213 */ /* 0x000fe40000000000 */
[----:B------:R-:W-:Y:S01]  /*1f60*/  IABS R118, R14 ;  /* 0x0000000e00767213 */ /* 0x000fe20000000000 */
[----:B------:R-:W-:Y:S01]  /*1f70*/  IMAD.HI.U32 R4, R135, R56, RZ ;  /* 0x0000003887047227 */ /* 0x000fe200078e00ff */
[----:B------:R1:W-:Y:S03]  /*1f80*/  LDGSTS.E [R140+0x13200], [R16.64], !P3 ;  /* 0x13200000108c7fae */ /* 0x0003e6000d921846 */
[--C-:B------:R-:W-:Y:S01]  /*1f90*/  @!P4 IMAD.IADD R57, R57, 0x1, -R5.reuse ;  /* 0x000000013939c824 */ /* 0x100fe200078e0a05 */
[----:B------:R-:W-:Y:S01]  /*1fa0*/  ISETP.GE.AND P4, PT, R10, RZ, PT ;  /* 0x000000ff0a00720c */ /* 0x000fe20003f86270 */
[----:B------:R-:W-:Y:S01]  /*1fb0*/  @!P5 IMAD.IADD R121, R121, 0x1, -R5 ;  /* 0x000000017979d824 */ /* 0x000fe200078e0a05 */
[C---:B------:R-:W-:Y:S01]  /*1fc0*/  ISETP.GT.U32.AND P5, PT, R5.reuse, R120, PT ;  /* 0x000000780500720c */ /* 0x040fe20003fa4070 */
[----:B------:R-:W-:Y:S01]  /*1fd0*/  IMAD.MOV R4, RZ, RZ, -R4 ;  /* 0x000000ffff047224 */ /* 0x000fe200078e0a04 */
[C---:B------:R-:W-:Y:S01]  /*1fe0*/  ISETP.GT.U32.AND P3, PT, R5.reuse, R57, PT ;  /* 0x000000390500720c */ /* 0x040fe20003f64070 */
[----:B------:R-:W-:Y:S01]  /*1ff0*/  IMAD.MOV.U32 R10, RZ, RZ, R7 ;  /* 0x000000ffff0a7224 */ /* 0x000fe200078e0007 */
[----:B------:R1:W-:Y:S01]  /*2000*/  STL.64 [R1+0xf08], R18 ;  /* 0x000f081201007387 */ /* 0x0003e20000100a00 */
[----:B------:R-:W-:-:S02]  /*2010*/  IMAD R56, R5, R4, R56 ;  /* 0x0000000405387224 */ /* 0x000fc400078e0238 */
[----:B------:R-:W-:Y:S01]  /*2020*/  IMAD.HI.U32 R7, R135, R10, RZ ;  /* 0x0000000a87077227 */ /* 0x000fe200078e00ff */
[----:B------:R1:W-:Y:S03]  /*2030*/  STL.64 [R1+0xf30], R16 ;  /* 0x000f301001007387 */ /* 0x0003e60000100a00 */
[----:B------:R-:W-:Y:S01]  /*2040*/  @!P6 IMAD.MOV R121, RZ, RZ, -R121 ;  /* 0x000000ffff79e224 */ /* 0x000fe200078e0a79 */
[----:B------:R-:W-:Y:S01]  /*2050*/  ISETP.GT.U32.AND P6, PT, R5, R56, PT ;  /* 0x000000380500720c */ /* 0x000fe20003fc4070 */
[----:B------:R-:W-:Y:S02]  /*2060*/  IMAD.MOV R7, RZ, RZ, -R7 ;  /* 0x000000ffff077224 */ /* 0x000fe400078e0a07 */
[--C-:B------:R-:W-:Y:S02]  /*2070*/  @!P5 IMAD.IADD R120, R120, 0x1, -R5.reuse ;  /* 0x000000017878d824 */ /* 0x100fe400078e0a05 */
[----:B------:R-:W-:Y:S01]  /*2080*/  @!P3 IMAD.IADD R57, R57, 0x1, -R5 ;  /* 0x000000013939b824 */ /* 0x000fe200078e0a05 */
[----:B------:R-:W-:Y:S01]  /*2090*/  ISETP.GE.AND P3, PT, R11, RZ, PT ;  /* 0x000000ff0b00720c */ /* 0x000fe20003f66270 */
[C---:B------:R-:W-:Y:S01]  /*20a0*/  IMAD R55, R5.reuse, R7, R10 ;  /* 0x0000000705377224 */ /* 0x040fe200078e020a */
[----:B------:R-:W-:Y:S01]  /*20b0*/  ISETP.GT.U32.AND P5, PT, R5, R120, PT ;  /* 0x000000780500720c */ /* 0x000fe20003fa4070 */
[----:B------:R-:W-:Y:S01]  /*20c0*/  @!P4 IMAD.MOV R57, RZ, RZ, -R57 ;  /* 0x000000ffff39c224 */ /* 0x000fe200078e0a39 */
[----:B------:R-:W-:Y:S01]  /*20d0*/  LOP3.LUT R10, R0, 0x6c, RZ, 0xfc, !PT ;  /* 0x0000006c000a7812 */ /* 0x000fe200078efcff */
[----:B------:R-:W-:Y:S01]  /*20e0*/  IMAD.HI.U32 R4, R135, R8, RZ ;  /* 0x0000000887047227 */ /* 0x000fe200078e00ff */
[----:B------:R-:W-:-:S02]  /*20f0*/  ISETP.GT.U32.AND P4, PT, R5, R55, PT ;  /* 0x000000370500720c */ /* 0x000fc40003f84070 */
[----:B------:R-:W-:Y:S01]  /*2100*/  IABS R54, R10 ;  /* 0x0000000a00367213 */ /* 0x000fe20000000000 */
[----:B------:R-:W-:Y:S01]  /*2110*/  @!P6 IMAD.IADD R56, R56, 0x1, -R5 ;  /* 0x000000013838e824 */ /* 0x000fe200078e0a05 */
[----:B------:R-:W-:Y:S01]  /*2120*/  LOP3.LUT R11, R0, 0x70, RZ, 0xfc, !PT ;  /* 0x00000070000b7812 */ /* 0x000fe200078efcff */
[----:B------:R-:W-:Y:S02]  /*2130*/  IMAD.MOV R4, RZ, RZ, -R4 ;  /* 0x000000ffff047224 */ /* 0x000fe400078e0a04 */
[----:B----4-:R-:W-:Y:S01]  /*2140*/  IMAD.WIDE R20, R141, 0x4, R170 ;  /* 0x000000048d147825 */ /* 0x010fe200078e02aa */
[----:B------:R-:W-:-:S03]  /*2150*/  ISETP.GT.U32.AND P6, PT, R5, R56, PT ;  /* 0x000000380500720c */ /* 0x000fc60003fc4070 */
[----:B------:R-:W-:Y:S01]  /*2160*/  IMAD R119, R5, R4, R8 ;  /* 0x0000000405777224 */ /* 0x000fe200078e0208 */
[----:B------:R-:W-:Y:S01]  /*2170*/  IABS R8, R11 ;  /* 0x0000000b00087213 */ /* 0x000fe20000000000 */
[----:B------:R-:W-:-:S04]  /*2180*/  IMAD.HI.U32 R4, R135, R118, RZ ;  /* 0x0000007687047227 */ /* 0x000fc800078e00ff */
[--C-:B------:R-:W-:Y:S01]  /*2190*/  @!P5 IMAD.IADD R120, R120, 0x1, -R5.reuse ;  /* 0x000000017878d824 */ /* 0x100fe200078e0a05 */
[----:B------:R-:W-:Y:S01]  /*21a0*/  ISETP.GT.U32.AND P5, PT, R5, R119, PT ;  /* 0x000000770500720c */ /* 0x000fe20003fa4070 */
[----:B------:R-:W-:Y:S02]  /*21b0*/  IMAD.MOV R4, RZ, RZ, -R4 ;  /* 0x000000ffff047224 */ /* 0x000fe400078e0a04 */
[----:B------:R-:W-:Y:S02]  /*21c0*/  @!P4 IMAD.IADD R55, R55, 0x1, -R5 ;  /* 0x000000013737c824 */ /* 0x000fe400078e0a05 */
[----:B------:R-:W-:Y:S02]  /*21d0*/  IMAD R118, R5, R4, R118 ;  /* 0x0000000405767224 */ /* 0x000fe400078e0276 */
[----:B------:R-:W-:Y:S01]  /*21e0*/  IMAD.HI.U32 R4, R135, R54, RZ ;  /* 0x0000003687047227 */ /* 0x000fe200078e00ff */
[----:B------:R-:W-:-:S03]  /*21f0*/  ISETP.GT.U32.AND P4, PT, R5, R55, PT ;  /* 0x000000370500720c */ /* 0x000fc60003f84070 */
[--C-:B------:R-:W-:Y:S01]  /*2200*/  @!P6 IMAD.IADD R56, R56, 0x1, -R5.reuse ;  /* 0x000000013838e824 */ /* 0x100fe200078e0a05 */
[----:B------:R-:W-:Y:S01]  /*2210*/  ISETP.GT.U32.AND P6, PT, R5, R118, PT ;  /* 0x000000760500720c */ /* 0x000fe20003fc4070 */
[----:B------:R-:W-:Y:S02]  /*2220*/  IMAD.MOV R4, RZ, RZ, -R4 ;  /* 0x000000ffff047224 */ /* 0x000fe400078e0a04 */
[--C-:B------:R-:W-:Y:S02]  /*2230*/  @!P5 IMAD.IADD R119, R119, 0x1, -R5.reuse ;  /* 0x000000017777d824 */ /* 0x100fe400078e0a05 */
[----:B------:R-:W-:Y:S02]  /*2240*/  IMAD R54, R5, R4, R54 ;  /* 0x0000000405367224 */ /* 0x000fe400078e0236 */
[----:B------:R-:W-:Y:S01]  /*2250*/  @!P3 IMAD.MOV R120, RZ, RZ, -R120 ;  /* 0x000000ffff78b224 */ /* 0x000fe200078e0a78 */
[----:B------:R-:W-:Y:S01]  /*2260*/  ISETP.GE.AND P3, PT, R9, RZ, PT ;  /* 0x000000ff0900720c */ /* 0x000fe20003f66270 */
[----:B------:R-:W-:Y:S01]  /*2270*/  @!P4 IMAD.IADD R55, R55, 0x1, -R5 ;  /* 0x000000013737c824 */ /* 0x000fe200078e0a05 */
[----:B------:R-:W-:Y:S01]  /*2280*/  ISETP.GT.U32.AND P5, PT, R5, R119, PT ;  /* 0x000000770500720c */ /* 0x000fe20003fa4070 */
[----:B------:R-:W-:Y:S01]  /*2290*/  IMAD.HI.U32 R7, R135, R8, RZ ;  /* 0x0000000887077227 */ /* 0x000fe200078e00ff */
[----:B------:R-:W-:-:S02]  /*22a0*/  ISETP.GT.U32.AND P4, PT, R5, R54, PT ;  /* 0x000000360500720c */ /* 0x000fc40003f84070 */
[----:B------:R-:W-:Y:S01]  /*22b0*/  LOP3.LUT R9, R0, 0x74, RZ, 0xfc, !PT ;  /* 0x0000007400097812 */ /* 0x000fe200078efcff */
[----:B------:R-:W-:Y:S02]  /*22c0*/  @!P6 IMAD.IADD R118, R118, 0x1, -R5 ;  /* 0x000000017676e824 */ /* 0x000fe400078e0a05 */
[----:B------:R-:W-:-:S03]  /*22d0*/  IMAD.MOV R7, RZ, RZ, -R7 ;  /* 0x000000ffff077224 */ /* 0x000fc600078e0a07 */
[----:B------:R-:W-:Y:S01]  /*22e0*/  ISETP.GT.U32.AND P6, PT, R5, R118, PT ;  /* 0x000000760500720c */ /* 0x000fe20003fc4070 */
[----:B------:R-:W-:Y:S01]  /*22f0*/  @!P3 IMAD.MOV R56, RZ, RZ, -R56 ;  /* 0x000000ffff38b224 */ /* 0x000fe200078e0a38 */
[----:B------:R-:W-:Y:S01]  /*2300*/  ISETP.GE.AND P3, PT, R12, RZ, PT ;  /* 0x000000ff0c00720c */ /* 0x000fe20003f66270 */
[--C-:B------:R-:W-:Y:S01]  /*2310*/  @!P5 IMAD.IADD R119, R119, 0x1, -R5.reuse ;  /* 0x000000017777d824 */ /* 0x100fe200078e0a05 */
[----:B------:R-:W-:Y:S01]  /*2320*/  ISETP.GE.AND P5, PT, R13, RZ, PT ;  /* 0x000000ff0d00720c */ /* 0x000fe20003fa6270 */
[----:B------:R-:W-:Y:S01]  /*2330*/  IMAD R117, R5, R7, R8 ;  /* 0x0000000705757224 */ /* 0x000fe200078e0208 */
[----:B------:R-:W-:Y:S01]  /*2340*/  LOP3.LUT R12, R0, 0x78, RZ, 0xfc, !PT ;  /* 0x00000078000c7812 */ /* 0x000fe200078efcff */
[----:B------:R-:W-:Y:S01]  /*2350*/  @!P4 IMAD.IADD R54, R54, 0x1, -R5 ;  /* 0x000000013636c824 */ /* 0x000fe200078e0a05 */
[----:B------:R-:W-:Y:S02]  /*2360*/  IABS R8, R9 ;  /* 0x0000000900087213 */ /* 0x000fe40000000000 */
[----:B------:R-:W-:-:S02]  /*2370*/  IABS R116, R12 ;  /* 0x0000000c00747213 */ /* 0x000fc40000000000 */
[----:B------:R-:W-:Y:S01]  /*2380*/  ISETP.GT.U32.AND P4, PT, R5, R54, PT ;  /* 0x000000360500720c */ /* 0x000fe20003f84070 */
[----:B------:R-:W-:Y:S01]  /*2390*/  IMAD.HI.U32 R4, R135, R8, RZ ;  /* 0x0000000887047227 */ /* 0x000fe200078e00ff */
[----:B------:R-:W-:-:S03]  /*23a0*/  LOP3.LUT R13, R0, 0x7c, RZ, 0xfc, !PT ;  /* 0x0000007c000d7812 */ /* 0x000fc600078efcff */
[----:B------:R-:W-:Y:S01]  /*23b0*/  @!P6 IMAD.IADD R118, R118, 0x1, -R5 ;  /* 0x000000017676e824 */ /* 0x000fe200078e0a05 */
[----:B------:R-:W-:Y:S01]  /*23c0*/  ISETP.GE.AND P6, PT, R10, RZ, PT ;  /* 0x000000ff0a00720c */ /* 0x000fe20003fc6270 */
[----:B------:R-:W-:Y:S01]  /*23d0*/  IMAD.HI.U32 R7, R135, R116, RZ ;  /* 0x0000007487077227 */ /* 0x000fe200078e00ff */
[----:B------:R-:W-:-:S03]  /*23e0*/  IABS R52, R13 ;  /* 0x0000000d00347213 */ /* 0x000fc60000000000 */
[----:B------:R-:W-:Y:S02]  /*23f0*/  IMAD.MOV R4, RZ, RZ, -R4 ;  /* 0x000000ffff047224 */ /* 0x000fe400078e0a04 */
[----:B------:R-:W-:Y:S01]  /*2400*/  @!P3 IMAD.MOV R119, RZ, RZ, -R119 ;  /* 0x000000ffff77b224 */ /* 0x000fe200078e0a77 */
[----:B------:R-:W-:Y:S01]  /*2410*/  ISETP.GE.AND P3, PT, R14, RZ, PT ;  /* 0x000000ff0e00720c */ /* 0x000fe20003f66270 */
[----:B------:R-:W-:Y:S01]  /*2420*/  @!P5 IMAD.MOV R55, RZ, RZ, -R55 ;  /* 0x000000ffff37d224 */ /* 0x000fe200078e0a37 */
[C---:B------:R-:W-:Y:S01]  /*2430*/  ISETP.GT.U32.AND P5, PT, R5.reuse, R117, PT ;  /* 0x000000750500720c */ /* 0x040fe20003fa4070 */
[----:B------:R-:W-:Y:S01]  /*2440*/  IMAD.MOV R7, RZ, RZ, -R7 ;  /* 0x000000ffff077224 */ /* 0x000fe200078e0a07 */
[----:B------:R-:W-:Y:S01]  /*2450*/  LOP3.LUT R14, R0, 0x84, RZ, 0xfc, !PT ;  /* 0x00000084000e7812 */ /* 0x000fe200078efcff */
[C---:B------:R-:W-:Y:S02]  /*2460*/  IMAD R53, R5.reuse, R4, R8 ;  /* 0x0000000405357224 */ /* 0x040fe400078e0208 */
[C---:B------:R-:W-:Y:S01]  /*2470*/  IMAD R116, R5.reuse, R7, R116 ;  /* 0x0000000705747224 */ /* 0x040fe200078e0274 */
[----:B------:R-:W-:Y:S01]  /*2480*/  IABS R10, R14 ;  /* 0x0000000e000a7213 */ /* 0x000fe20000000000 */
[----:B------:R-:W-:Y:S01]  /*2490*/  @!P4 IMAD.IADD R54, R54, 0x1, -R5 ;  /* 0x000000013636c824 */ /* 0x000fe200078e0a05 */
[----:B------:R-:W-:Y:S01]  /*24a0*/  ISETP.GT.U32.AND P4, PT, R5, R53, PT ;  /* 0x000000350500720c */ /* 0x000fe20003f84070 */
[----:B------:R-:W-:-:S04]  /*24b0*/  IMAD.HI.U32 R4, R135, R52, RZ ;  /* 0x0000003487047227 */ /* 0x000fc800078e00ff */
[----:B------:R-:W-:Y:S01]  /*24c0*/  @!P6 IMAD.MOV R54, RZ, RZ, -R54 ;  /* 0x000000ffff36e224 */ /* 0x000fe200078e0a36 */
[----:B------:R-:W-:Y:S01]  /*24d0*/  ISETP.GT.U32.AND P6, PT, R5, R116, PT ;  /* 0x000000740500720c */ /* 0x000fe20003fc4070 */
[----:B------:R-:W-:Y:S01]  /*24e0*/  @!P3 IMAD.MOV R118, RZ, RZ, -R118 ;  /* 0x000000ffff76b224 */ /* 0x000fe200078e0a76 */
[----:B------:R-:W-:Y:S01]  /*24f0*/  ISETP.GE.AND P3, PT, R11, RZ, PT ;  /* 0x000000ff0b00720c */ /* 0x000fe20003f66270 */
[--C-:B------:R-:W-:Y:S01]  /*2500*/  @!P5 IMAD.IADD R117, R117, 0x1, -R5.reuse ;  /* 0x000000017575d824 */ /* 0x100fe200078e0a05 */
[----:B------:R-:W-:Y:S01]  /*2510*/  LOP3.LUT R11, R0, 0x80, RZ, 0xfc, !PT ;  /* 0x00000080000b7812 */ /* 0x000fe200078efcff */
[----:B------:R-:W-:Y:S02]  /*2520*/  IMAD.MOV R4, RZ, RZ, -R4 ;  /* 0x000000ffff047224 */ /* 0x000fe400078e0a04 */
[----:B------:R-:W-:Y:S01]  /*2530*/  @!P4 IMAD.IADD R53, R53, 0x1, -R5 ;  /* 0x000000013535c824 */ /* 0x000fe200078e0a05 */
[C---:B------:R-:W-:Y:S01]  /*2540*/  ISETP.GT.U32.AND P5, PT, R5.reuse, R117, PT ;  /* 0x000000750500720c */ /* 0x040fe20003fa4070 */
[----:B------:R-:W-:Y:S01]  /*2550*/  IMAD R52, R5, R4, R52 ;  /* 0x0000000405347224 */ /* 0x000fe200078e0234 */
[----:B------:R-:W-:Y:S01]  /*2560*/  IABS R8, R11 ;  /* 0x0000000b00087213 */ /* 0x000fe20000000000 */
[----:B------:R-:W-:-:S03]  /*2570*/  IMAD.HI.U32 R7, R135, R10, RZ ;  /* 0x0000000a87077227 */ /* 0x000fc600078e00ff */
[C---:B------:R-:W-:Y:S01]  /*2580*/  ISETP.GT.U32.AND P4, PT, R5.reuse, R52, PT ;  /* 0x000000340500720c */ /* 0x040fe20003f84070 */
[----:B------:R-:W-:Y:S01]  /*2590*/  @!P6 IMAD.IADD R116, R116, 0x1, -R5 ;  /* 0x000000017474e824 */ /* 0x000fe200078e0a05 */
[----:B------:R-:W-:Y:S01]  /*25a0*/  ISETP.GT.U32.AND P6, PT, R5, R53, PT ;  /* 0x000000350500720c */ /* 0x000fe20003fc4070 */
[----:B------:R-:W-:-:S04]  /*25b0*/  IMAD.HI.U32 R4, R135, R8, RZ ;  /* 0x0000000887047227 */ /* 0x000fc800078e00ff */
[----:B------:R-:W-:Y:S02]  /*25c0*/  IMAD.MOV R4, RZ, RZ, -R4 ;  /* 0x000000ffff047224 */ /* 0x000fe400078e0a04 */
[----:B------:R-:W-:Y:S01]  /*25d0*/  @!P5 IMAD.IADD R117, R117, 0x1, -R5 ;  /* 0x000000017575d824 */ /* 0x000fe200078e0a05 */
[----:B------:R-:W-:Y:S01]  /*25e0*/  ISETP.GE.AND P5, PT, R9, RZ, PT ;  /* 0x000000ff0900720c */ /* 0x000fe20003fa6270 */
[----:B------:R-:W-:Y:S02]  /*25f0*/  IMAD R115, R5, R4, R8 ;  /* 0x0000000405737224 */ /* 0x000fe400078e0208 */
[----:B------:R-:W-:Y:S02]  /*2600*/  IMAD.MOV R7, RZ, RZ, -R7 ;  /* 0x000000ffff077224 */ /* 0x000fe400078e0a07 */
[----:B------:R-:W-:Y:S01]  /*2610*/  @!P6 IMAD.IADD R53, R53, 0x1, -R5 ;  /* 0x000000013535e824 */ /* 0x000fe200078e0a05 */
[C---:B------:R-:W-:Y:S01]  /*2620*/  ISETP.GT.U32.AND P6, PT, R5.reuse, R115, PT ;  /* 0x000000730500720c */ /* 0x040fe20003fc4070 */
[----:B------:R-:W-:Y:S01]  /*2630*/  IMAD R51, R5, R7, R10 ;  /* 0x0000000705337224 */ /* 0x000fe200078e020a */
[----:B------:R-:W-:Y:S01]  /*2640*/  SHF.R.U32.HI R7, RZ, 0xb, R6 ;  /* 0x0000000bff077819 */ /* 0x000fe20000011606 */
[----:B------:R-:W-:-:S02]  /*2650*/  IMAD.SHL.U32 R9, R141, 0x10, RZ ;  /* 0x000000108d097824 */ /* 0x000fc400078e00ff */
[----:B------:R-:W-:Y:S01]  /*2660*/  @!P4 IMAD.IADD R52, R52, 0x1, -R5 ;  /* 0x000000013434c824 */ /* 0x000fe200078e0a05 */
[C---:B------:R-:W-:Y:S01]  /*2670*/  ISETP.GT.U32.AND P4, PT, R5.reuse, R116, PT ;  /* 0x000000740500720c */ /* 0x040fe20003f84070 */
[----:B------:R-:W-:Y:S01]  /*2680*/  @!P5 IMAD.MOV R53, RZ, RZ, -R53 ;  /* 0x000000ffff35d224 */ /* 0x000fe200078e0a35 */
[----:B------:R-:W-:Y:S01]  /*2690*/  ISETP.GT.U32.AND P5, PT, R5, R51, PT ;  /* 0x000000330500720c */ /* 0x000fe20003fa4070 */
[----:B-1----:R-:W-:-:S04]  /*26a0*/  IMAD.WIDE R18, R9, 0x4, R170 ;  /* 0x0000000409127825 */ /* 0x002fc800078e02aa */
[----:B------:R-:W-:Y:S01]  /*26b0*/  IMAD.WIDE R16, R9, 0x4, R168 ;  /* 0x0000000409107825 */ /* 0x000fe200078e02a8 */
[----:B------:R-:W-:Y:S01]  /*26c0*/  LOP3.LUT R9, R0, 0x8c, RZ, 0xfc, !PT ;  /* 0x0000008c00097812 */ /* 0x000fe200078efcff */
[----:B------:R1:W-:Y:S02]  /*26d0*/  LDGSTS.E [R140+0x14000], [R18.64], P0 ;  /* 0x14000000128c7fae */ /* 0x0003e40008121846 */
[--C-:B------:R-:W-:Y:S01]  /*26e0*/  @!P6 IMAD.IADD R115, R115, 0x1, -R5.reuse ;  /* 0x000000017373e824 */ /* 0x100fe200078e0a05 */
[----:B------:R-:W-:Y:S01]  /*26f0*/  IABS R50, R9 ;  /* 0x0000000900327213 */ /* 0x000fe20000000000 */
[----:B------:R-:W-:Y:S01]  /*2700*/  IMAD.HI.U32 R4, R135, R114, RZ ;  /* 0x0000007287047227 */ /* 0x000fe200078e00ff */
[----:B------:R4:W-:Y:S01]  /*2710*/  LDGSTS.E [R140+0x14200], [R16.64], P0 ;  /* 0x14200000108c7fae */ /* 0x0009e20008121846 */
[C---:B------:R-:W-:Y:S02]  /*2720*/  ISETP.GT.U32.AND P0, PT, R5.reuse, R52, PT ;  /* 0x000000340500720c */ /* 0x040fe40003f04070 */
[----:B------:R-:W-:Y:S01]  /*2730*/  ISETP.GT.U32.AND P6, PT, R5, R115, PT ;  /* 0x000000730500720c */ /* 0x000fe20003fc4070 */
[----:B------:R-:W-:Y:S01]  /*2740*/  IMAD.MOV R4, RZ, RZ, -R4 ;  /* 0x000000ffff047224 */ /* 0x000fe200078e0a04 */
[----:B------:R1:W-:Y:S01]  /*2750*/  STL.64 [R1+0x1138], R18 ;  /* 0x0011381201007387 */ /* 0x0003e20000100a00 */
[--C-:B------:R-:W-:Y:S01]  /*2760*/  @!P4 IMAD.IADD R116, R116, 0x1, -R5.reuse ;  /* 0x000000017474c824 */ /* 0x100fe200078e0a05 */
[----:B------:R-:W-:Y:S01]  /*2770*/  ISETP.GE.AND P4, PT, R12, RZ, PT ;  /* 0x000000ff0c00720c */ /* 0x000fe20003f86270 */
[----:B------:R-:W-:Y:S01]  /*2780*/  @!P5 IMAD.IADD R51, R51, 0x1, -R5 ;  /* 0x000000013333d824 */ /* 0x000fe200078e0a05 */
[----:B------:R-:W-:Y:S01]  /*2790*/  LOP3.LUT R12, R0, 0x90, RZ, 0xfc, !PT ;  /* 0x00000090000c7812 */ /* 0x000fe200078efcff */
[----:B------:R-:W-:Y:S01]  /*27a0*/  IMAD R114, R5, R4, R114 ;  /* 0x0000000405727224 */ /* 0x000fe200078e0272 */
[----:B------:R4:W-:Y:S01]  /*27b0*/  STL.64 [R1+0x1140], R16 ;  /* 0x0011401001007387 */ /* 0x0009e20000100a00 */
[----:B------:R-:W-:Y:S01]  /*27c0*/  IMAD.HI.U32 R4, R135, R50, RZ ;  /* 0x0000003287047227 */ /* 0x000fe200078e00ff */
[----:B------:R-:W-:-:S02]  /*27d0*/  ISETP.GT.U32.AND P5, PT, R5, R51, PT ;  /* 0x000000330500720c */ /* 0x000fc40003fa4070 */
[----:B------:R-:W-:Y:S01]  /*27e0*/  IABS R8, R12 ;  /* 0x0000000c00087213 */ /* 0x000fe20000000000 */
[----:B------:R-:W-:Y:S02]  /*27f0*/  IMAD.MOV R4, RZ, RZ, -R4 ;  /* 0x000000ffff047224 */ /* 0x000fe400078e0a04 */
[--C-:B------:R-:W-:Y:S01]  /*2800*/  @!P6 IMAD.IADD R115, R115, 0x1, -R5.reuse ;  /* 0x000000017373e824 */ /* 0x100fe200078e0a05 */
[----:B------:R-:W-:Y:S01]  /*2810*/  ISETP.GE.AND P6, PT, R11, RZ, PT ;  /* 0x000000ff0b00720c */ /* 0x000fe20003fc6270 */
[----:B------:R-:W-:Y:S01]  /*2820*/  @!P0 IMAD.IADD R52, R52, 0x1, -R5 ;  /* 0x0000000134348824 */ /* 0x000fe200078e0a05 */
[----:B------:R-:W-:Y:S01]  /*2830*/  ISETP.GE.AND P0, PT, R13, RZ, PT ;  /* 0x000000ff0d00720c */ /* 0x000fe20003f06270 */
[----:B------:R-:W-:Y:S01]  /*2840*/  IMAD R50, R5, R4, R50 ;  /* 0x0000000405327224 */ /* 0x000fe200078e0232 */
[C---:B------:R-:W-:Y:S01]  /*2850*/  LOP3.LUT R11, R0.reuse, 0x94, RZ, 0xfc, !PT ;  /* 0x00000094000b7812 */ /* 0x040fe200078efcff */
[----:B------:R-:W-:Y:S01]  /*2860*/  IMAD.HI.U32 R4, R135, R8, RZ ;  /* 0x0000000887047227 */ /* 0x000fe200078e00ff */
[----:B------:R-:W-:-:S02]  /*2870*/  LOP3.LUT R13, R0, 0x98, RZ, 0xfc, !PT ;  /* 0x00000098000d7812 */ /* 0x000fc400078efcff */
[----:B------:R-:W-:Y:S01]  /*2880*/  IABS R10, R11 ;  /* 0x0000000b000a7213 */ /* 0x000fe20000000000 */
[----:B------:R-:W-:Y:S01]  /*2890*/  IMAD.MOV R4, RZ, RZ, -R4 ;  /* 0x000000ffff047224 */ /* 0x000fe200078e0a04 */
[----:B------:R-:W-:Y:S01]  /*28a0*/  IABS R112, R13 ;  /* 0x0000000d00707213 */ /* 0x000fe20000000000 */
[----:B------:R-:W-:Y:S01]  /*28b0*/  @!P4 IMAD.MOV R116, RZ, RZ, -R116 ;  /* 0x000000ffff74c224 */ /* 0x000fe200078e0a74 */
[----:B------:R-:W-:Y:S01]  /*28c0*/  ISETP.GT.U32.AND P4, PT, R5, R114, PT ;  /* 0x000000720500720c */ /* 0x000fe20003f84070 */
[----:B------:R-:W-:Y:S01]  /*28d0*/  @!P5 IMAD.IADD R51, R51, 0x1, -R5 ;  /* 0x000000013333d824 */ /* 0x000fe200078e0a05 */
[----:B------:R-:W-:Y:S01]  /*28e0*/  ISETP.GT.U32.AND P5, PT, R5, R50, PT ;  /* 0x000000320500720c */ /* 0x000fe20003fa4070 */
[----:B------:R-:W-:Y:S01]  /*28f0*/  @!P3 IMAD.MOV R117, RZ, RZ, -R117 ;  /* 0x000000ffff75b224 */ /* 0x000fe200078e0a75 */
[----:B------:R-:W-:Y:S01]  /*2900*/  LOP3.LUT P3, RZ, R7, 0x1, RZ, 0xc0, !PT ;  /* 0x0000000107ff7812 */ /* 0x000fe2000786c0ff */
[----:B------:R-:W-:Y:S01]  /*2910*/  IMAD R113, R5, R4, R8 ;  /* 0x0000000405717224 */ /* 0x000fe200078e0208 */
[----:B------:R-:W-:Y:S01]  /*2920*/  SHF.R.U32.HI R7, RZ, 0x7, R6 ;  /* 0x00000007ff077819 */ /* 0x000fe20000011606 */
[----:B------:R-:W-:-:S02]  /*2930*/  @!P6 IMAD.MOV R115, RZ, RZ, -R115 ;  /* 0x000000ffff73e224 */ /* 0x000fc400078e0a73 */
[----:B------:R-:W-:Y:S01]  /*2940*/  @!P0 IMAD.MOV R52, RZ, RZ, -R52 ;  /* 0x000000ffff348224 */ /* 0x000fe200078e0a34 */
[----:B------:R-:W-:Y:S01]  /*2950*/  ISETP.GT.U32.AND P6, PT, R5, R113, PT ;  /* 0x000000710500720c */ /* 0x000fe20003fc4070 */
[----:B------:R-:W-:Y:S01]  /*2960*/  IMAD.HI.U32 R4, R135, R10, RZ ;  /* 0x0000000a87047227 */ /* 0x000fe200078e00ff */
[----:B------:R-:W-:-:S03]  /*2970*/  LOP3.LUT P0, RZ, R7, 0x1, RZ, 0xc0, !PT ;  /* 0x0000000107ff7812 */ /* 0x000fc6000780c0ff */
[----:B------:R-:W-:Y:S02]  /*2980*/  IMAD R7, R141, 0x14, RZ ;  /* 0x000000148d077824 */ /* 0x000fe400078e02ff */
[----:B------:R-:W-:Y:S01]  /*2990*/  @!P4 IMAD.IADD R114, R114, 0x1, -R5 ;  /* 0x000000017272c824 */ /* 0x000fe200078e0a05 */
[----:B------:R-:W-:Y:S01]  /*29a0*/  ISETP.GE.AND P4, PT, R14, RZ, PT ;  /* 0x000000ff0e00720c */ /* 0x000fe20003f86270 */
[----:B-1----:R-:W-:Y:S01]  /*29b0*/  IMAD.WIDE R18, R7, 0x4, R170 ;  /* 0x0000000407127825 */ /* 0x002fe200078e02aa */
[----:B------:R-:W-:-:S03]  /*29c0*/  LOP3.LUT R14, R0, 0xb4, RZ, 0xfc, !PT ;  /* 0x000000b4000e7812 */ /* 0x000fc600078efcff */
[----:B----4-:R-:W-:Y:S01]  /*29d0*/  IMAD.WIDE R16, R7, 0x4, R168 ;  /* 0x0000000407107825 */ /* 0x010fe200078e02a8 */
[----:B------:R-:W-:Y:S01]  /*29e0*/  LOP3.LUT R7, R0, 0x9c, RZ, 0xfc, !PT ;  /* 0x0000009c00077812 */ /* 0x000fe200078efcff */
[----:B------:R1:W-:Y:S02]  /*29f0*/  LDGSTS.E [R140+0x15000], [R18.64], P3 ;  /* 0x15000000128c7fae */ /* 0x0003e40009921846 */
[--C-:B------:R-:W-:Y:S01]  /*2a00*/  @!P5 IMAD.IADD R50, R50, 0x1, -R5.reuse ;  /* 0x000000013232d824 */ /* 0x100fe200078e0a05 */
[----:B------:R-:W-:Y:S01]  /*2a10*/  IABS R48, R7 ;  /* 0x0000000700307213 */ /* 0x000fe20000000000 */
[----:B------:R-:W-:Y:S01]  /*2a20*/  IMAD.MOV R49, RZ, RZ, -R4 ;  /* 0x000000ffff317224 */ /* 0x000fe200078e0a04 */
[----:B------:R4:W-:Y:S01]  /*2a30*/  LDGSTS.E [R140+0x15200], [R16.64], P3 ;  /* 0x15200000108c7fae */ /* 0x0009e20009921846 */
[----:B------:R-:W-:Y:S01]  /*2a40*/  IMAD.HI.U32 R4, R135, R112, RZ ;  /* 0x0000007087047227 */ /* 0x000fe200078e00ff */
[C---:B------:R-:W-:Y:S02]  /*2a50*/  ISETP.GT.U32.AND P3, PT, R5.reuse, R114, PT ;  /* 0x000000720500720c */ /* 0x040fe40003f64070 */
[----:B------:R-:W-:Y:S01]  /*2a60*/  ISETP.GT.U32.AND P5, PT, R5, R50, PT ;  /* 0x000000320500720c */ /* 0x000fe20003fa4070 */
[----:B------:R-:W-:Y:S01]  /*2a70*/  @!P6 IMAD.IADD R113, R113, 0x1, -R5 ;  /* 0x000000017171e824 */ /* 0x000fe200078e0a05 */
[----:B------:R1:W-:Y:S01]  /*2a80*/  STL.64 [R1+0x1178], R18 ;  /* 0x0011781201007387 */ /* 0x0003e20000100a00 */
[----:B------:R-:W-:-:S02]  /*2a90*/  IMAD.MOV R4, RZ, RZ, -R4 ;  /* 0x000000ffff047224 */ /* 0x000fc400078e0a04 */
[----:B------:R-:W-:Y:S01]  /*2aa0*/  @!P4 IMAD.MOV R51, RZ, RZ, -R51 ;  /* 0x000000ffff33c224 */ /* 0x000fe200078e0a33 */
[C---:B------:R-:W-:Y:S01]  /*2ab0*/  ISETP.GT.U32.AND P6, PT, R5.reuse, R113, PT ;  /* 0x000000710500720c */ /* 0x040fe20003fc4070 */
[----:B------:R-:W-:Y:S01]  /*2ac0*/  IMAD R112, R5, R4, R112 ;  /* 0x0000000405707224 */ /* 0x000fe200078e0270 */
[----:B------:R-:W-:Y:S01]  /*2ad0*/  ISETP.GE.AND P4, PT, R15, RZ, PT ;  /* 0x000000ff0f00720c */ /* 0x000fe20003f86270 */
[----:B------:R-:W-:Y:S01]  /*2ae0*/  IMAD.HI.U32 R4, R135, R48, RZ ;  /* 0x0000003087047227 */ /* 0x000fe200078e00ff */
[----:B------:R-:W-:Y:S01]  /*2af0*/  LOP3.LUT R15, R0, 0xb8, RZ, 0xfc, !PT ;  /* 0x000000b8000f7812 */ /* 0x000fe200078efcff */
[----:B------:R4:W-:Y:S02]  /*2b00*/  STL.64 [R1+0x1180], R16 ;  /* 0x0011801001007387 */ /* 0x0009e40000100a00 */
[----:B------:R-:W-:Y:S01]  /*2b10*/  IMAD R49, R5, R49, R10 ;  /* 0x0000003105317224 */ /* 0x000fe200078e020a */
[----:B------:R-:W-:Y:S01]  /*2b20*/  IABS R108, R15 ;  /* 0x0000000f006c7213 */ /* 0x000fe20000000000 */
[----:B------:R-:W-:-:S02]  /*2b30*/  IMAD.MOV R4, RZ, RZ, -R4 ;  /* 0x000000ffff047224 */ /* 0x000fc400078e0a04 */
[--C-:B------:R-:W-:Y:S01]  /*2b40*/  @!P3 IMAD.IADD R114, R114, 0x1, -R5.reuse ;  /* 0x000000017272b824 */ /* 0x100fe200078e0a05 */
[----:B------:R-:W-:Y:S01]  /*2b50*/  ISETP.GE.AND P3, PT, R9, RZ, PT ;  /* 0x000000ff0900720c */ /* 0x000fe20003f66270 */
[--C-:B------:R-:W-:Y:S01]  /*2b60*/  @!P5 IMAD.IADD R50, R50, 0x1, -R5.reuse ;  /* 0x000000013232d824 */ /* 0x100fe200078e0a05 */
[C---:B------:R-:W-:Y:S01]  /*2b70*/  ISETP.GT.U32.AND P5, PT, R5.reuse, R49, PT ;  /* 0x000000310500720c */ /* 0x040fe20003fa4070 */
[----:B------:R-:W-:Y:S01]  /*2b80*/  IMAD R48, R5, R4, R48 ;  /* 0x0000000405307224 */ /* 0x000fe200078e0230 */
[----:B------:R-:W-:Y:S01]  /*2b90*/  LOP3.LUT R9, R0, 0xa0, RZ, 0xfc, !PT ;  /* 0x000000a000097812 */ /* 0x000fe200078efcff */
[----:B------:R-:W-:Y:S02]  /*2ba0*/  @!P6 IMAD.IADD R113, R113, 0x1, -R5 ;  /* 0x000000017171e824 */ /* 0x000fe400078e0a05 */
[----:B------:R-:W-:Y:S01]  /*2bb0*/  @!P4 IMAD.MOV R114, RZ, RZ, -R114 ;  /* 0x000000ffff72c224 */ /* 0x000fe200078e0a72 */
[C---:B------:R-:W-:Y:S02]  /*2bc0*/  ISETP.GT.U32.AND P6, PT, R5.reuse, R48, PT ;  /* 0x000000300500720c */ /* 0x040fe40003fc4070 */
[----:B------:R-:W-:-:S02]  /*2bd0*/  ISETP.GT.U32.AND P4, PT, R5, R112, PT ;  /* 0x000000700500720c */ /* 0x000fc40003f84070 */
[----:B------:R-:W-:Y:S01]  /*2be0*/  IABS R8, R9 ;  /* 0x0000000900087213 */ /* 0x000fe20000000000 */
[----:B------:R-:W-:Y:S01]  /*2bf0*/  @!P3 IMAD.MOV R50, RZ, RZ, -R50 ;  /* 0x000000ffff32b224 */ /* 0x000fe200078e0a32 */
[----:B------:R-:W-:Y:S01]  /*2c00*/  ISETP.GE.AND P3, PT, R12, RZ, PT ;  /* 0x000000ff0c00720c */ /* 0x000fe20003f66270 */
[----:B------:R-:W-:Y:S01]  /*2c10*/  @!P5 IMAD.IADD R49, R49, 0x1, -R5 ;  /* 0x000000013131d824 */ /* 0x000fe200078e0a05 */
[----:B------:R-:W-:Y:S01]  /*2c20*/  LOP3.LUT R12, R0, 0xa4, RZ, 0xfc, !PT ;  /* 0x000000a4000c7812 */ /* 0x000fe200078efcff */
[----:B------:R-:W-:-:S03]  /*2c30*/  IMAD.HI.U32 R4, R135, R8, RZ ;  /* 0x0000000887047227 */ /* 0x000fc600078e00ff */
[C---:B------:R-:W-:Y:S01]  /*2c40*/  ISETP.GT.U32.AND P5, PT, R5.reuse, R49, PT ;  /* 0x000000310500720c */ /* 0x040fe20003fa4070 */
[--C-:B------:R-:W-:Y:S01]  /*2c50*/  @!P6 IMAD.IADD R48, R48, 0x1, -R5.reuse ;  /* 0x000000013030e824 */ /* 0x100fe200078e0a05 */
[----:B------:R-:W-:Y:S01]  /*2c60*/  IABS R10, R12 ;  /* 0x0000000c000a7213 */ /* 0x000fe20000000000 */
[----:B------:R-:W-:Y:S02]  /*2c70*/  IMAD.MOV R4, RZ, RZ, -R4 ;  /* 0x000000ffff047224 */ /* 0x000fe400078e0a04 */
[----:B------:R-:W-:Y:S01]  /*2c80*/  @!P4 IMAD.IADD R112, R112, 0x1, -R5 ;  /* 0x000000017070c824 */ /* 0x000fe200078e0a05 */
[C---:B------:R-:W-:Y:S01]  /*2c90*/  ISETP.GT.U32.AND P6, PT, R5.reuse, R48, PT ;  /* 0x000000300500720c */ /* 0x040fe20003fc4070 */
[----:B------:R-:W-:Y:S02]  /*2ca0*/  IMAD R111, R5, R4, R8 ;  /* 0x00000004056f7224 */ /* 0x000fe400078e0208 */
[----:B------:R-:W-:Y:S01]  /*2cb0*/  IMAD.HI.U32 R4, R135, R10, RZ ;  /* 0x0000000a87047227 */ /* 0x000fe200078e00ff */
[----:B------:R-:W-:-:S03]  /*2cc0*/  ISETP.GT.U32.AND P4, PT, R5, R112, PT ;  /* 0x000000700500720c */ /* 0x000fc60003f84070 */
[----:B------:R-:W-:Y:S02]  /*2cd0*/  IMAD.MOV R47, RZ, RZ, -R4 ;  /* 0x000000ffff2f7224 */ /* 0x000fe400078e0a04 */
[----:B------:R-:W-:Y:S01]  /*2ce0*/  @!P5 IMAD.IADD R49, R49, 0x1, -R5 ;  /* 0x000000013131d824 */ /* 0x000fe200078e0a05 */
[----:B------:R-:W-:Y:S01]  /*2cf0*/  ISETP.GE.AND P5, PT, R13, RZ, PT ;  /* 0x000000ff0d00720c */ /* 0x000fe20003fa6270 */
[----:B------:R-:W-:Y:S01]  /*2d00*/  IMAD R47, R5, R47, R10 ;  /* 0x0000002f052f7224 */ /* 0x000fe200078e020a */
[----:B------:R-:W-:Y:S01]  /*2d10*/  LOP3.LUT R13, R0, 0xb0, RZ, 0xfc, !PT ;  /* 0x000000b0000d7812 */ /* 0x000fe200078efcff */
[----:B------:R-:W-:Y:S01]  /*2d20*/  @!P3 IMAD.MOV R113, RZ, RZ, -R113 ;  /* 0x000000ffff71b224 */ /* 0x000fe200078e0a71 */
[----:B------:R-:W-:Y:S01]  /*2d30*/  ISETP.GE.AND P3, PT, R11, RZ, PT ;  /* 0x000000ff0b00720c */ /* 0x000fe20003f66270 */
[--C-:B------:R-:W-:Y:S01]  /*2d40*/  @!P6 IMAD.IADD R48, R48, 0x1, -R5.reuse ;  /* 0x000000013030e824 */ /* 0x100fe200078e0a05 */
[----:B------:R-:W-:Y:S01]  /*2d50*/  ISETP.GT.U32.AND P6, PT, R5, R47, PT ;  /* 0x0000002f0500720c */ /* 0x000fe20003fc4070 */
[----:B------:R-:W-:Y:S01]  /*2d60*/  @!P4 IMAD.IADD R112, R112, 0x1, -R5 ;  /* 0x000000017070c824 */ /* 0x000fe200078e0a05 */
[----:B------:R-:W-:-:S02]  /*2d70*/  LOP3.LUT R11, R0, 0xa8, RZ, 0xfc, !PT ;  /* 0x000000a8000b7812 */ /* 0x000fc400078efcff */
[----:B------:R-:W-:Y:S02]  /*2d80*/  ISETP.GT.U32.AND P4, PT, R5, R111, PT ;  /* 0x0000006f0500720c */ /* 0x000fe40003f84070 */
[----:B------:R-:W-:Y:S01]  /*2d90*/  IABS R110, R11 ;  /* 0x0000000b006e7213 */ /* 0x000fe20000000000 */
[----:B------:R-:W-:Y:S01]  /*2da0*/  @!P5 IMAD.MOV R112, RZ, RZ, -R112 ;  /* 0x000000ffff70d224 */ /* 0x000fe200078e0a70 */
[----:B------:R-:W-:Y:S02]  /*2db0*/  ISETP.GE.AND P5, PT, R9, RZ, PT ;  /* 0x000000ff0900720c */ /* 0x000fe40003fa6270 */
[----:B------:R-:W-:Y:S01]  /*2dc0*/  LOP3.LUT R9, R0, 0xac, RZ, 0xfc, !PT ;  /* 0x000000ac00097812 */ /* 0x000fe200078efcff */
[----:B------:R-:W-:Y:S01]  /*2dd0*/  IMAD.HI.U32 R4, R135, R110, RZ ;  /* 0x0000006e87047227 */ /* 0x000fe200078e00ff */
[----:B------:R-:W-:Y:S02]  /*2de0*/  IABS R8, R13 ;  /* 0x0000000d00087213 */ /* 0x000fe40000000000 */
[----:B------:R-:W-:Y:S01]  /*2df0*/  IABS R46, R9 ;  /* 0x00000009002e7213 */ /* 0x000fe20000000000 */
[----:B------:R-:W-:Y:S01]  /*2e00*/  @!P6 IMAD.IADD R47, R47, 0x1, -R5 ;  /* 0x000000012f2fe824 */ /* 0x000fe200078e0a05 */
[----:B------:R-:W-:Y:S01]  /*2e10*/  IABS R10, R14 ;  /* 0x0000000e000a7213 */ /* 0x000fe20000000000 */
[----:B------:R-:W-:-:S02]  /*2e20*/  IMAD.MOV R4, RZ, RZ, -R4 ;  /* 0x000000ffff047224 */ /* 0x000fc400078e0a04 */
[----:B------:R-:W-:Y:S01]  /*2e30*/  @!P4 IMAD.IADD R111, R111, 0x1, -R5 ;  /* 0x000000016f6fc824 */ /* 0x000fe200078e0a05 */
[C---:B------:R-:W-:Y:S01]  /*2e40*/  ISETP.GT.U32.AND P6, PT, R5.reuse, R47, PT ;  /* 0x0000002f0500720c */ /* 0x040fe20003fc4070 */
[----:B------:R-:W-:Y:S02]  /*2e50*/  IMAD R110, R5, R4, R110 ;  /* 0x00000004056e7224 */ /* 0x000fe400078e026e */
[----:B------:R-:W-:Y:S01]  /*2e60*/  IMAD.HI.U32 R4, R135, R46, RZ ;  /* 0x0000002e87047227 */ /* 0x000fe200078e00ff */
[----:B------:R-:W-:-:S03]  /*2e70*/  ISETP.GT.U32.AND P4, PT, R5, R111, PT ;  /* 0x0000006f0500720c */ /* 0x000fc60003f84070 */
[----:B------:R-:W-:Y:S02]  /*2e80*/  IMAD.MOV R4, RZ, RZ, -R4 ;  /* 0x000000ffff047224 */ /* 0x000fe400078e0a04 */
[----:B------:R-:W-:Y:S01]  /*2e90*/  @!P3 IMAD.MOV R49, RZ, RZ, -R49 ;  /* 0x000000ffff31b224 */ /* 0x000fe200078e0a31 */
[----:B------:R-:W-:Y:S01]  /*2ea0*/  ISETP.GE.AND P3, PT, R7, RZ, PT ;  /* 0x000000ff0700720c */ /* 0x000fe20003f66270 */
[----:B------:R-:W-:Y:S02]  /*2eb0*/  IMAD R46, R5, R4, R46 ;  /* 0x00000004052e7224 */ /* 0x000fe400078e022e */
[----:B------:R-:W-:Y:S02]  /*2ec0*/  @!P6 IMAD.IADD R47, R47, 0x1, -R5 ;  /* 0x000000012f2fe824 */ /* 0x000fe400078e0a05 */
[----:B------:R-:W-:Y:S01]  /*2ed0*/  IMAD.HI.U32 R7, R135, R8, RZ ;  /* 0x0000000887077227 */ /* 0x000fe200078e00ff */
[----:B------:R-:W-:-:S03]  /*2ee0*/  ISETP.GT.U32.AND P6, PT, R5, R46, PT ;  /* 0x0000002e0500720c */ /* 0x000fc60003fc4070 */
[----:B------:R-:W-:-:S04]  /*2ef0*/  IMAD.HI.U32 R4, R135, R10, RZ ;  /* 0x0000000a87047227 */ /* 0x000fc800078e00ff */
[----:B------:R-:W-:Y:S02]  /*2f00*/  IMAD.MOV R7, RZ, RZ, -R7 ;  /* 0x000000ffff077224 */ /* 0x000fe400078e0a07 */
[----:B------:R-:W-:Y:S02]  /*2f10*/  IMAD.MOV R4, RZ, RZ, -R4 ;  /* 0x000000ffff047224 */ /* 0x000fe400078e0a04 */
[----:B------:R-:W-:Y:S01]  /*2f20*/  @!P4 IMAD.IADD R111, R111, 0x1, -R5 ;  /* 0x000000016f6fc824 */ /* 0x000fe200078e0a05 */
[----:B------:R-:W-:Y:S01]  /*2f30*/  ISETP.GE.AND P4, PT, R12, RZ, PT ;  /* 0x000000ff0c00720c */ /* 0x000fe20003f86270 */
[C---:B------:R-:W-:Y:S01]  /*2f40*/  IMAD R109, R5.reuse, R7, R8 ;  /* 0x00000007056d7224 */ /* 0x040fe200078e0208 */
[----:B------:R-:W-:Y:S01]  /*2f50*/  LOP3.LUT R12, R0, 0xc0, RZ, 0xfc, !PT ;  /* 0x000000c0000c7812 */ /* 0x000fe200078efcff */
[C---:B------:R-:W-:Y:S01]  /*2f60*/  IMAD R45, R5.reuse, R4, R10 ;  /* 0x00000004052d7224 */ /* 0x040fe200078e020a */
[----:B------:R-:W-:Y:S01]  /*2f70*/  SHF.R.U32.HI R10, RZ, 0x3, R6 ;  /* 0x00000003ff0a7819 */ /* 0x000fe20000011606 */
[----:B------:R-:W-:Y:S01]  /*2f80*/  @!P5 IMAD.MOV R111, RZ, RZ, -R111 ;  /* 0x000000ffff6fd224 */ /* 0x000fe200078e0a6f */
[C---:B------:R-:W-:Y:S01]  /*2f90*/  ISETP.GT.U32.AND P5, PT, R5.reuse, R109, PT ;  /* 0x0000006d0500720c */ /* 0x040fe20003fa4070 */
[----:B------:R-:W-:Y:S01]  /*2fa0*/  @!P6 IMAD.IADD R46, R46, 0x1, -R5 ;  /* 0x000000012e2ee824 */ /* 0x000fe200078e0a05 */
[C---:B------:R-:W-:Y:S01]  /*2fb0*/  ISETP.GT.U32.AND P6, PT, R5.reuse, R45, PT ;  /* 0x0000002d0500720c */ /* 0x040fe20003fc4070 */
[----:B------:R-:W-:Y:S01]  /*2fc0*/  @!P3 IMAD.MOV R48, RZ, RZ, -R48 ;  /* 0x000000ffff30b224 */ /* 0x000fe200078e0a30 */
[----:B------:R-:W-:Y:S01]  /*2fd0*/  ISETP.GT.U32.AND P3, PT, R5, R110, PT ;  /* 0x0000006e0500720c */ /* 0x000fe20003f64070 */
[----:B------:R-:W-:Y:S01]  /*2fe0*/  IMAD.HI.U32 R7, R135, R108, RZ ;  /* 0x0000006c87077227 */ /* 0x000fe200078e00ff */
[----:B------:R-:W-:-:S03]  /*2ff0*/  IABS R8, R12 ;  /* 0x0000000c00087213 */ /* 0x000fc60000000000 */
[----:B------:R-:W-:Y:S01]  /*3000*/  @!P4 IMAD.MOV R47, RZ, RZ, -R47 ;  /* 0x000000ffff2fc224 */ /* 0x000fe200078e0a2f */
[----:B------:R-:W-:Y:S01]  /*3010*/  ISETP.GE.AND P4, PT, R11, RZ, PT ;  /* 0x000000ff0b00720c */ /* 0x000fe20003f86270 */
[----:B------:R-:W-:Y:S01]  /*3020*/  IMAD.MOV R7, RZ, RZ, -R7 ;  /* 0x000000ffff077224 */ /* 0x000fe200078e0a07 */
[----:B------:R-:W-:Y:S01]  /*3030*/  LOP3.LUT R11, R0, 0xbc, RZ, 0xfc, !PT ;  /* 0x000000bc000b7812 */ /* 0x000fe200078efcff */
[--C-:B------:R-:W-:Y:S01]  /*3040*/  @!P5 IMAD.IADD R109, R109, 0x1, -R5.reuse ;  /* 0x000000016d6dd824 */ /* 0x100fe200078e0a05 */
[----:B------:R-:W-:Y:S01]  /*3050*/  ISETP.GT.U32.AND P5, PT, R5, R46, PT ;  /* 0x0000002e0500720c */ /* 0x000fe20003fa4070 */
[--C-:B------:R-:W-:Y:S01]  /*3060*/  @!P6 IMAD.IADD R45, R45, 0x1, -R5.reuse ;  /* 0x000000012d2de824 */ /* 0x100fe200078e0a05 */
[----:B------:R-:W-:Y:S01]  /*3070*/  IABS R44, R11 ;  /* 0x0000000b002c7213 */ /* 0x000fe20000000000 */
[----:B------:R-:W-:Y:S02]  /*3080*/  @!P3 IMAD.IADD R110, R110, 0x1, -R5 ;  /* 0x000000016e6eb824 */ /* 0x000fe400078e0a05 */
[C---:B------:R-:W-:Y:S01]  /*3090*/  IMAD R108, R5.reuse, R7, R108 ;  /* 0x00000007056c7224 */ /* 0x040fe200078e026c */
[----:B------:R-:W-:Y:S01]  /*30a0*/  ISETP.GT.U32.AND P6, PT, R5, R45, PT ;  /* 0x0000002d0500720c */ /* 0x000fe20003fc4070 */
[----:B------:R-:W-:Y:S01]  /*30b0*/  IMAD R7, R141, 0x18, RZ ;  /* 0x000000188d077824 */ /* 0x000fe200078e02ff */
[----:B------:R-:W-:Y:S01]  /*30c0*/  ISETP.GT.U32.AND P3, PT, R5, R110, PT ;  /* 0x0000006e0500720c */ /* 0x000fe20003f64070 */
[----:B------:R-:W-:-:S04]  /*30d0*/  IMAD.HI.U32 R4, R135, R44, RZ ;  /* 0x0000002c87047227 */ /* 0x000fc800078e00ff */
[----:B-1----:R-:W-:-:S04]  /*30e0*/  IMAD.WIDE R18, R7, 0x4, R170 ;  /* 0x0000000407127825 */ /* 0x002fc800078e02aa */
[----:B----4-:R-:W-:Y:S01]  /*30f0*/  IMAD.WIDE R16, R7, 0x4, R168 ;  /* 0x0000000407107825 */ /* 0x010fe200078e02a8 */
[----:B------:R1:W-:Y:S03]  /*3100*/  LDGSTS.E [R140+0x16000], [R18.64], P0 ;  /* 0x16000000128c7fae */ /* 0x0003e60008121846 */
[----:B------:R-:W-:Y:S01]  /*3110*/  IMAD.MOV R7, RZ, RZ, -R4 ;  /* 0x000000ffff077224 */ /* 0x000fe200078e0a04 */
[----:B------:R4:W-:Y:S01]  /*3120*/  LDGSTS.E [R140+0x16200], [R16.64], P0 ;  /* 0x16200000108c7fae */ /* 0x0009e20008121846 */
[--C-:B------:R-:W-:Y:S01]  /*3130*/  @!P5 IMAD.IADD R46, R46, 0x1, -R5.reuse ;  /* 0x000000012e2ed824 */ /* 0x100fe200078e0a05 */
[C---:B------:R-:W-:Y:S01]  /*3140*/  ISETP.GT.U32.AND P5, PT, R5.reuse, R108, PT ;  /* 0x0000006c0500720c */ /* 0x040fe20003fa4070 */
[C---:B------:R-:W-:Y:S01]  /*3150*/  IMAD R44, R5.reuse, R7, R44 ;  /* 0x00000007052c7224 */ /* 0x040fe200078e022c */
[----:B------:R-:W-:Y:S01]  /*3160*/  ISETP.GT.U32.AND P0, PT, R5, R109, PT ;  /* 0x0000006d0500720c */ /* 0x000fe20003f04070 */
[--C-:B------:R-:W-:Y:S01]  /*3170*/  @!P6 IMAD.IADD R45, R45, 0x1, -R5.reuse ;  /* 0x000000012d2de824 */ /* 0x100fe200078e0a05 */
[----:B------:R1:W-:Y:S01]  /*3180*/  STL.64 [R1+0x11b8], R18 ;  /* 0x0011b81201007387 */ /* 0x0003e20000100a00 */
[----:B------:R-:W-:Y:S01]  /*3190*/  @!P3 IMAD.IADD R110, R110, 0x1, -R5 ;  /* 0x000000016e6eb824 */ /* 0x000fe200078e0a05 */
[----:B------:R-:W-:Y:S01]  /*31a0*/  ISETP.GT.U32.AND P6, PT, R5, R44, PT ;  /* 0x0000002c0500720c */ /* 0x000fe20003fc4070 */
[----:B------:R-:W-:Y:S01]  /*31b0*/  IMAD.HI.U32 R4, R135, R8, RZ ;  /* 0x0000000887047227 */ /* 0x000fe200078e00ff */
[----:B------:R-:W-:Y:S01]  /*31c0*/  ISETP.GE.AND P3, PT, R9, RZ, PT ;  /* 0x000000ff0900720c */ /* 0x000fe20003f66270 */
[----:B------:R4:W-:Y:S01]  /*31d0*/  STL.64 [R1+0x11c0], R16 ;  /* 0x0011c01001007387 */ /* 0x0009e20000100a00 */
[----:B------:R-:W-:Y:S01]  /*31e0*/  IADD3 R9, R72, -0x6, RZ ;  /* 0xfffffffa48097810 */ /* 0x000fe20007ffe0ff */
[----:B------:R-:W-:-:S02]  /*31f0*/  IMAD.MOV R4, RZ, RZ, -R4 ;  /* 0x000000ffff047224 */ /* 0x000fc400078e0a04 */
[--C-:B------:R-:W-:Y:S01]  /*3200*/  @!P5 IMAD.IADD R108, R108, 0x1, -R5.reuse ;  /* 0x000000016c6cd824 */ /* 0x100fe200078e0a05 */
[----:B------:R-:W-:Y:S01]  /*3210*/  ISETP.GE.AND P5, PT, R14, RZ, PT ;  /* 0x000000ff0e00720c */ /* 0x000fe20003fa6270 */
[--C-:B------:R-:W-:Y:S01]  /*3220*/  @!P0 IMAD.IADD R109, R109, 0x1, -R5.reuse ;  /* 0x000000016d6d8824 */ /* 0x100fe200078e0a05 */
[----:B------:R-:W-:Y:S01]  /*3230*/  ISETP.GE.AND P0, PT, R13, RZ, PT ;  /* 0x000000ff0d00720c */ /* 0x000fe20003f06270 */
[C---:B------:R-:W-:Y:S01]  /*3240*/  IMAD R107, R5.reuse, R4, R8 ;  /* 0x00000004056b7224 */ /* 0x040fe200078e0208 */
[----:B------:R-:W-:Y:S01]  /*3250*/  LOP3.LUT R13, R0, 0xc4, RZ, 0xfc, !PT ;  /* 0x000000c4000d7812 */ /* 0x000fe200078efcff */
[----:B------:R-:W-:Y:S01]  /*3260*/  @!P6 IMAD.IADD R44, R44, 0x1, -R5 ;  /* 0x000000012c2ce824 */ /* 0x000fe200078e0a05 */
[----:B------:R-:W-:Y:S01]  /*3270*/  ISETP.GT.U32.AND P6, PT, R5, R108, PT ;  /* 0x0000006c0500720c */ /* 0x000fe20003fc4070 */
[----:B------:R-:W-:Y:S01]  /*3280*/  @!P3 IMAD.MOV R46, RZ, RZ, -R46 ;  /* 0x000000ffff2eb224 */ /* 0x000fe200078e0a2e */
[----:B------:R-:W-:Y:S01]  /*3290*/  LOP3.LUT P3, RZ, R10, 0x1, RZ, 0xc0, !PT ;  /* 0x000000010aff7812 */ /* 0x000fe2000786c0ff */
[----:B------:R-:W-:Y:S01]  /*32a0*/  IMAD R7, R141, 0x1c, RZ ;  /* 0x0000001c8d077824 */ /* 0x000fe200078e02ff */
[----:B------:R-:W-:Y:S01]  /*32b0*/  IABS R8, R13 ;  /* 0x0000000d00087213 */ /* 0x000fe20000000000 */
[----:B------:R-:W-:Y:S01]  /*32c0*/  @!P4 IMAD.MOV R110, RZ, RZ, -R110 ;  /* 0x000000ffff6ec224 */ /* 0x000fe200078e0a6e */
[----:B------:R-:W-:Y:S01]  /*32d0*/  LOP3.LUT R14, R0, 0xc8, RZ, 0xfc, !PT ;  /* 0x000000c8000e7812 */ /* 0x000fe200078efcff */
[----:B-1----:R-:W-:Y:S01]  /*32e0*/  IMAD.WIDE R18, R7, 0x4, R170 ;  /* 0x0000000407127825 */ /* 0x002fe200078e02aa */
[----:B------:R-:W-:-:S02]  /*32f0*/  ISETP.GE.U32.AND P4, PT, R9, 0x7fffffdb, PT ;  /* 0x7fffffdb0900780c */ /* 0x000fc40003f86070 */
[----:B------:R-:W-:Y:S01]  /*3300*/  IABS R106, R14 ;  /* 0x0000000e006a7213 */ /* 0x000fe20000000000 */
[----:B------:R-:W-:Y:S01]  /*3310*/  IMAD.HI.U32 R4, R135, R8, RZ ;  /* 0x0000000887047227 */ /* 0x000fe200078e00ff */
[----:B------:R-:W-:Y:S01]  /*3320*/  STL.64 [R1+0x11f8], R18 ;  /* 0x0011f81201007387 */ /* 0x000fe20000100a00 */
[----:B------:R-:W-:Y:S02]  /*3330*/  IADD3 R9, R72, -0xa, RZ ;  /* 0xfffffff648097810 */ /* 0x000fe40007ffe0ff */
[----:B----4-:R-:W-:Y:S01]  /*3340*/  IMAD.WIDE R16, R7, 0x4, R168 ;  /* 0x0000000407107825 */ /* 0x010fe200078e02a8 */
[----:B------:R1:W-:Y:S03]  /*3350*/  LDGSTS.E [R140+0x17000], [R18.64], P3 ;  /* 0x17000000128c7fae */ /* 0x0003e60009921846 */
[----:B------:R-:W-:Y:S01]  /*3360*/  @!P6 IMAD.IADD R108, R108, 0x1, -R5 ;  /* 0x000000016c6ce824 */ /* 0x000fe200078e0a05 */
[----:B------:R-:W-:Y:S01]  /*3370*/  ISETP.GE.AND P6, PT, R15, RZ, PT ;  /* 0x000000ff0f00720c */ /* 0x000fe20003fc6270 */
[----:B------:R-:W-:Y:S01]  /*3380*/  IMAD.MOV R43, RZ, RZ, -R4 ;  /* 0x000000ffff2b7224 */ /* 0x000fe200078e0a04 */
[----:B------:R4:W-:Y:S01]  /*3390*/  LDGSTS.E [R140+0x17200], [R16.64], P3 ;  /* 0x17200000108c7fae */ /* 0x0009e20009921846 */
[----:B------:R-:W-:Y:S01]  /*33a0*/  IMAD.HI.U32 R4, R135, R106, RZ ;  /* 0x0000006a87047227 */ /* 0x000fe200078e00ff */
[----:B------:R-:W-:-:S02]  /*33b0*/  ISETP.GT.U32.AND P3, PT, R5, R44, PT ;  /* 0x0000002c0500720c */ /* 0x000fc40003f64070 */
[----:B------:R-:W-:Y:S01]  /*33c0*/  LOP3.LUT R15, R0, 0xcc, RZ, 0xfc, !PT ;  /* 0x000000cc000f7812 */ /* 0x000fe200078efcff */
[----:B------:R-:W-:Y:S01]  /*33d0*/  IMAD.MOV R4, RZ, RZ, -R4 ;  /* 0x000000ffff047224 */ /* 0x000fe200078e0a04 */
[----:B------:R4:W-:Y:S01]  /*33e0*/  STL.64 [R1+0x1200], R16 ;  /* 0x0012001001007387 */ /* 0x0009e20000100a00 */
[----:B------:R-:W-:Y:S01]  /*33f0*/  @!P0 IMAD.MOV R109, RZ, RZ, -R109 ;  /* 0x000000ffff6d8224 */ /* 0x000fe200078e0a6d */
[C---:B------:R-:W-:Y:S01]  /*3400*/  ISETP.GT.U32.AND P0, PT, R5.reuse, R107, PT ;  /* 0x0000006b0500720c */ /* 0x040fe20003f04070 */
[C---:B------:R-:W-:Y:S01]  /*3410*/  IMAD R106, R5.reuse, R4, R106 ;  /* 0x00000004056a7224 */ /* 0x040fe200078e026a */
[----:B------:R-:W-:Y:S01]  /*3420*/  IABS R42, R15 ;  /* 0x0000000f002a7213 */ /* 0x000fe20000000000 */
[C---:B------:R-:W-:Y:S01]  /*3430*/  IMAD R43, R5.reuse, R43, R8 ;  /* 0x0000002b052b7224 */ /* 0x040fe200078e0208 */
[----:B------:R1:W-:Y:S01]  /*3440*/  STL.64 [R1+0xfe0], R20 ;  /* 0x000fe01401007387 */ /* 0x0003e20000100a00 */
[----:B------:R-:W-:Y:S01]  /*3450*/  @!P6 IMAD.MOV R108, RZ, RZ, -R108 ;  /* 0x000000ffff6ce224 */ /* 0x000fe200078e0a6c */
[C---:B------:R-:W-:Y:S01]  /*3460*/  ISETP.GT.U32.AND P6, PT, R5.reuse, R106, PT ;  /* 0x0000006a0500720c */ /* 0x040fe20003fc4070 */
[----:B------:R-:W-:Y:S01]  /*3470*/  @!P3 IMAD.IADD R44, R44, 0x1, -R5 ;  /* 0x000000012c2cb824 */ /* 0x000fe200078e0a05 */
[----:B------:R-:W-:Y:S01]  /*3480*/  ISETP.GT.U32.AND P3, PT, R5, R43, PT ;  /* 0x0000002b0500720c */ /* 0x000fe20003f64070 */
[----:B------:R-:W-:Y:S01]  /*3490*/  IMAD.HI.U32 R4, R135, R42, RZ ;  /* 0x0000002a87047227 */ /* 0x000fe200078e00ff */
[----:B----4-:R-:W-:-:S02]  /*34a0*/  LOP3.LUT R16, R0, 0xd0, RZ, 0xfc, !PT ;  /* 0x000000d000107812 */ /* 0x010fc400078efcff */
[----:B------:R-:W-:Y:S01]  /*34b0*/  LOP3.LUT R17, R140, 0x20, RZ, 0x3c, !PT ;  /* 0x000000208c117812 */ /* 0x000fe200078e3cff */
[----:B------:R-:W-:Y:S01]  /*34c0*/  @!P5 IMAD.MOV R45, RZ, RZ, -R45 ;  /* 0x000000ffff2dd224 */ /* 0x000fe200078e0a2d */
[----:B------:R-:W-:Y:S01]  /*34d0*/  IABS R8, R16 ;  /* 0x0000001000087213 */ /* 0x000fe20000000000 */
[----:B------:R-:W-:Y:S01]  /*34e0*/  IMAD.MOV R7, RZ, RZ, -R4 ;  /* 0x000000ffff077224 */ /* 0x000fe200078e0a04 */
[----:B------:R-:W-:Y:S01]  /*34f0*/  ISETP.GE.U32.AND P5, PT, R9, 0x7fffffd7, PT ;  /* 0x7fffffd70900780c */ /* 0x000fe20003fa6070 */
[--C-:B------:R-:W-:Y:S01]  /*3500*/  @!P0 IMAD.IADD R107, R107, 0x1, -R5.reuse ;  /* 0x000000016b6b8824 */ /* 0x100fe200078e0a05 */
[----:B------:R-:W-:Y:S01]  /*3510*/  LOP3.LUT R9, R0, 0xd4, RZ, 0xfc, !PT ;  /* 0x000000d400097812 */ /* 0x000fe200078efcff */
[----:B------:R-:W-:Y:S01]  /*3520*/  IMAD.HI.U32 R4, R135, R8, RZ ;  /* 0x0000000887047227 */ /* 0x000fe200078e00ff */
[----:B------:R-:W-:Y:S01]  /*3530*/  ISETP.GE.AND P0, PT, R11, RZ, PT ;  /* 0x000000ff0b00720c */ /* 0x000fe20003f06270 */
[----:B------:R4:W-:Y:S01]  /*3540*/  LDGSTS.E [R17+0x10400], [R20.64], !P1 ;  /* 0x1040000014117fae */ /* 0x0009e2000c921846 */
[----:B------:R-:W-:Y:S01]  /*3550*/  IABS R10, R9 ;  /* 0x00000009000a7213 */ /* 0x000fe20000000000 */
[----:B------:R-:W-:Y:S01]  /*3560*/  @!P6 IMAD.IADD R106, R106, 0x1, -R5 ;  /* 0x000000016a6ae824 */ /* 0x000fe200078e0a05 */
[----:B------:R-:W-:Y:S01]  /*3570*/  LOP3.LUT R11, R0, 0xd8, RZ, 0xfc, !PT ;  /* 0x000000d8000b7812 */ /* 0x000fe200078efcff */
[----:B------:R-:W-:-:S02]  /*3580*/  IMAD.MOV R4, RZ, RZ, -R4 ;  /* 0x000000ffff047224 */ /* 0x000fc400078e0a04 */
[----:B------:R-:W-:Y:S01]  /*3590*/  @!P3 IMAD.IADD R43, R43, 0x1, -R5 ;  /* 0x000000012b2bb824 */ /* 0x000fe200078e0a05 */
[----:B------:R-:W-:Y:S01]  /*35a0*/  ISETP.GT.U32.AND P3, PT, R5, R107, PT ;  /* 0x0000006b0500720c */ /* 0x000fe20003f64070 */
[----:B-1----:R-:W-:Y:S01]  /*35b0*/  IMAD.WIDE R18, R141, 0x4, R168 ;  /* 0x000000048d127825 */ /* 0x002fe200078e02a8 */
[C---:B------:R-:W-:Y:S02]  /*35c0*/  ISETP.GT.U32.AND P6, PT, R5.reuse, R106, PT ;  /* 0x0000006a0500720c */ /* 0x040fe40003fc4070 */
[----:B------:R-:W-:Y:S01]  /*35d0*/  IABS R104, R11 ;  /* 0x0000000b00687213 */ /* 0x000fe20000000000 */
[----:B------:R-:W-:Y:S01]  /*35e0*/  IMAD R105, R5, R4, R8 ;  /* 0x0000000405697224 */ /* 0x000fe200078e0208 */
[----:B------:R1:W-:Y:S01]  /*35f0*/  LDGSTS.E [R17+0x10600], [R18.64], !P1 ;  /* 0x1060000012117fae */ /* 0x0003e2000c921846 */
[----:B------:R-:W-:Y:S01]  /*3600*/  IMAD.HI.U32 R4, R135, R10, RZ ;  /* 0x0000000a87047227 */ /* 0x000fe200078e00ff */
[----:B------:R-:W-:Y:S02]  /*3610*/  ISETP.GT.U32.AND P1, PT, R5, R43, PT ;  /* 0x0000002b0500720c */ /* 0x000fe40003f24070 */
[----:B------:R1:W-:Y:S01]  /*3620*/  STL.64 [R1+0x1130], R18 ;  /* 0x0011301201007387 */ /* 0x0003e20000100a00 */
[----:B------:R-:W-:-:S02]  /*3630*/  IMAD.MOV R4, RZ, RZ, -R4 ;  /* 0x000000ffff047224 */ /* 0x000fc400078e0a04 */
[----:B------:R-:W-:Y:S01]  /*3640*/  @!P0 IMAD.MOV R44, RZ, RZ, -R44 ;  /* 0x000000ffff2c8224 */ /* 0x000fe200078e0a2c */
[----:B------:R-:W-:Y:S01]  /*3650*/  ISETP.GE.AND P0, PT, R12, RZ, PT ;  /* 0x000000ff0c00720c */ /* 0x000fe20003f06270 */
[----:B------:R-:W-:Y:S01]  /*3660*/  IMAD R41, R5, R4, R10 ;  /* 0x0000000405297224 */ /* 0x000fe200078e020a */
[----:B------:R-:W-:Y:S01]  /*3670*/  LOP3.LUT R10, R0, 0xdc, RZ, 0xfc, !PT ;  /* 0x000000dc000a7812 */ /* 0x000fe200078efcff */
[--C-:B------:R-:W-:Y:S01]  /*3680*/  @!P3 IMAD.IADD R107, R107, 0x1, -R5.reuse ;  /* 0x000000016b6bb824 */ /* 0x100fe200078e0a05 */
[----:B------:R-:W-:Y:S01]  /*3690*/  ISETP.GE.AND P3, PT, R13, RZ, PT ;  /* 0x000000ff0d00720c */ /* 0x000fe20003f66270 */
[--C-:B------:R-:W-:Y:S01]  /*36a0*/  @!P6 IMAD.IADD R106, R106, 0x1, -R5.reuse ;  /* 0x000000016a6ae824 */ /* 0x100fe200078e0a05 */
[C---:B------:R-:W-:Y:S01]  /*36b0*/  ISETP.GT.U32.AND P6, PT, R5.reuse, R41, PT ;  /* 0x000000290500720c */ /* 0x040fe20003fc4070 */
[----:B------:R-:W-:Y:S01]  /*36c0*/  IMAD R42, R5, R7, R42 ;  /* 0x00000007052a7224 */ /* 0x000fe200078e022a */
[----:B------:R-:W-:Y:S01]  /*36d0*/  IABS R40, R10 ;  /* 0x0000000a00287213 */ /* 0x000fe20000000000 */
[----:B------:R-:W-:Y:S01]  /*36e0*/  @!P1 IMAD.IADD R43, R43, 0x1, -R5 ;  /* 0x000000012b2b9824 */ /* 0x000fe200078e0a05 */
[----:B------:R-:W-:Y:S01]  /*36f0*/  LOP3.LUT R12, R0, 0xe0, RZ, 0xfc, !PT ;  /* 0x000000e0000c7812 */ /* 0x000fe200078efcff */
[----:B------:R-:W-:Y:S01]  /*3700*/  IMAD.HI.U32 R4, R135, R104, RZ ;  /* 0x0000006887047227 */ /* 0x000fe200078e00ff */
[----:B------:R-:W-:-:S02]  /*3710*/  ISETP.GT.U32.AND P1, PT, R5, R42, PT ;  /* 0x0000002a0500720c */ /* 0x000fc40003f24070 */
[----:B------:R-:W-:Y:S01]  /*3720*/  IABS R8, R12 ;  /* 0x0000000c00087213 */ /* 0x000fe20000000000 */
[----:B------:R-:W-:Y:S01]  /*3730*/  @!P0 IMAD.MOV R107, RZ, RZ, -R107 ;  /* 0x000000ffff6b8224 */ /* 0x000fe200078e0a6b */
[----:B------:R-:W-:Y:S01]  /*3740*/  ISETP.GT.U32.AND P0, PT, R5, R105, PT ;  /* 0x000000690500720c */ /* 0x000fe20003f04070 */
[----:B------:R-:W-:Y:S01]  /*3750*/  @!P3 IMAD.MOV R43, RZ, RZ, -R43 ;  /* 0x000000ffff2bb224 */ /* 0x000fe200078e0a2b */
[----:B------:R-:W-:Y:S01]  /*3760*/  ISETP.GE.AND P3, PT, R14, RZ, PT ;  /* 0x000000ff0e00720c */ /* 0x000fe20003f66270 */
[--C-:B------:R-:W-:Y:S01]  /*3770*/  @!P6 IMAD.IADD R41, R41, 0x1, -R5.reuse ;  /* 0x000000012929e824 */ /* 0x100fe200078e0a05 */
[C---:B------:R-:W-:Y:S01]  /*3780*/  LOP3.LUT R13, R0.reuse, 0xec, RZ, 0xfc, !PT ;  /* 0x000000ec000d7812 */ /* 0x040fe200078efcff */
[----:B------:R-:W-:Y:S01]  /*3790*/  IMAD.MOV R4, RZ, RZ, -R4 ;  /* 0x000000ffff047224 */ /* 0x000fe200078e0a04 */
[----:B------:R-:W-:Y:S02]  /*37a0*/  LOP3.LUT R14, R0, 0xf0, RZ, 0xfc, !PT ;  /* 0x000000f0000e7812 */ /* 0x000fe400078efcff */
[C---:B------:R-:W-:Y:S01]  /*37b0*/  ISETP.GT.U32.AND P6, PT, R5.reuse, R41, PT ;  /* 0x000000290500720c */ /* 0x040fe20003fc4070 */
[----:B------:R-:W-:Y:S01]  /*37c0*/  @!P1 IMAD.IADD R42, R42, 0x1, -R5 ;  /* 0x000000012a2a9824 */ /* 0x000fe200078e0a05 */
[----:B------:R-:W-:Y:S01]  /*37d0*/  IABS R38, R13 ;  /* 0x0000000d00267213 */ /* 0x000fe20000000000 */
[----:B------:R-:W-:-:S02]  /*37e0*/  IMAD R104, R5, R4, R104 ;  /* 0x0000000405687224 */ /* 0x000fc400078e0268 */
[----:B------:R-:W-:Y:S01]  /*37f0*/  IMAD.HI.U32 R4, R135, R40, RZ ;  /* 0x0000002887047227 */ /* 0x000fe200078e00ff */
[----:B------:R-:W-:-:S03]  /*3800*/  ISETP.GT.U32.AND P1, PT, R5, R42, PT ;  /* 0x0000002a0500720c */ /* 0x000fc60003f24070 */
[--C-:B------:R-:W-:Y:S02]  /*3810*/  @!P0 IMAD.IADD R105, R105, 0x1, -R5.reuse ;  /* 0x0000000169698824 */ /* 0x100fe400078e0a05 */
[----:B------:R-:W-:Y:S02]  /*3820*/  IMAD.MOV R7, RZ, RZ, -R4 ;  /* 0x000000ffff077224 */ /* 0x000fe400078e0a04 */
[----:B------:R-:W-:Y:S01]  /*3830*/  @!P3 IMAD.MOV R106, RZ, RZ, -R106 ;  /* 0x000000ffff6ab224 */ /* 0x000fe200078e0a6a */
[C---:B------:R-:W-:Y:S01]  /*3840*/  ISETP.GT.U32.AND P0, PT, R5.reuse, R105, PT ;  /* 0x000000690500720c */ /* 0x040fe20003f04070 */
[----:B------:R-:W-:Y:S01]  /*3850*/  IMAD R40, R5, R7, R40 ;  /* 0x0000000705287224 */ /* 0x000fe200078e0228 */
[----:B------:R-:W-:Y:S01]  /*3860*/  ISETP.GE.AND P3, PT, R15, RZ, PT ;  /* 0x000000ff0f00720c */ /* 0x000fe20003f66270 */
[--C-:B------:R-:W-:Y:S01]  /*3870*/  @!P6 IMAD.IADD R41, R41, 0x1, -R5.reuse ;  /* 0x000000012929e824 */ /* 0x100fe200078e0a05 */
[----:B------:R-:W-:Y:S01]  /*3880*/  LOP3.LUT R15, R0, 0xf8, RZ, 0xfc, !PT ;  /* 0x000000f8000f7812 */ /* 0x000fe200078efcff */
[----:B------:R-:W-:Y:S01]  /*3890*/  @!P1 IMAD.IADD R42, R42, 0x1, -R5 ;  /* 0x000000012a2a9824 */ /* 0x000fe200078e0a05 */
[----:B------:R-:W-:Y:S01]  /*38a0*/  ISETP.GT.U32.AND P6, PT, R5, R40, PT ;  /* 0x000000280500720c */ /* 0x000fe20003fc4070 */
[----:B------:R-:W-:Y:S01]  /*38b0*/  IMAD.HI.U32 R4, R135, R8, RZ ;  /* 0x0000000887047227 */ /* 0x000fe200078e00ff */
[----:B------:R-:W-:-:S02]  /*38c0*/  ISETP.GE.AND P1, PT, R16, RZ, PT ;  /* 0x000000ff1000720c */ /* 0x000fc40003f26270 */
[----:B------:R-:W-:Y:S01]  /*38d0*/  IABS R100, R15 ;  /* 0x0000000f00647213 */ /* 0x000fe20000000000 */
[----:B------:R-:W-:Y:S01]  /*38e0*/  IMAD.MOV R4, RZ, RZ, -R4 ;  /* 0x000000ffff047224 */ /* 0x000fe200078e0a04 */
[C---:B------:R-:W-:Y:S01]  /*38f0*/  LOP3.LUT R16, R0.reuse, 0x104, RZ, 0xfc, !PT ;  /* 0x0000010400107812 */ /* 0x040fe200078efcff */
[--C-:B------:R-:W-:Y:S01]  /*3900*/  @!P0 IMAD.IADD R105, R105, 0x1, -R5.reuse ;  /* 0x0000000169698824 */ /* 0x100fe200078e0a05 */
[----:B------:R-:W-:Y:S01]  /*3910*/  ISETP.GT.U32.AND P0, PT, R5, R104, PT ;  /* 0x000000680500720c */ /* 0x000fe20003f04070 */
[----:B------:R-:W-:Y:S01]  /*3920*/  @!P3 IMAD.MOV R42, RZ, RZ, -R42 ;  /* 0x000000ffff2ab224 */ /* 0x000fe200078e0a2a */
[----:B------:R-:W-:Y:S01]  /*3930*/  ISETP.GE.AND P3, PT, R9, RZ, PT ;  /* 0x000000ff0900720c */ /* 0x000fe20003f66270 */
[----:B------:R-:W-:Y:S01]  /*3940*/  IMAD R103, R5, R4, R8 ;  /* 0x0000000405677224 */ /* 0x000fe200078e0208 */
[----:B------:R-:W-:Y:S01]  /*3950*/  LOP3.LUT R9, R0, 0xe4, RZ, 0xfc, !PT ;  /* 0x000000e400097812 */ /* 0x000fe200078efcff */
[----:B------:R-:W-:Y:S02]  /*3960*/  @!P6 IMAD.IADD R40, R40, 0x1, -R5 ;  /* 0x000000012828e824 */ /* 0x000fe400078e0a05 */
[----:B------:R-:W-:Y:S01]  /*3970*/  @!P1 IMAD.MOV R105, RZ, RZ, -R105 ;  /* 0x000000ffff699224 */ /* 0x000fe200078e0a69 */
[----:B------:R-:W-:-:S02]  /*3980*/  IABS R8, R9 ;  /* 0x0000000900087213 */ /* 0x000fc40000000000 */
[----:B------:R-:W-:Y:S02]  /*3990*/  ISETP.GT.U32.AND P6, PT, R5, R40, PT ;  /* 0x000000280500720c */ /* 0x000fe40003fc4070 */
[----:B------:R-:W-:Y:S01]  /*39a0*/  ISETP.GE.AND P1, PT, R11, RZ, PT ;  /* 0x000000ff0b00720c */ /* 0x000fe20003f26270 */
[----:B------:R-:W-:Y:S01]  /*39b0*/  IMAD.HI.U32 R4, R135, R8, RZ ;  /* 0x0000000887047227 */ /* 0x000fe200078e00ff */
[----:B------:R-:W-:-:S03]  /*39c0*/  LOP3.LUT R11, R0, 0xe8, RZ, 0xfc, !PT ;  /* 0x000000e8000b7812 */ /* 0x000fc600078efcff */
[----:B------:R-:W-:Y:S01]  /*39d0*/  @!P0 IMAD.IADD R104, R104, 0x1, -R5 ;  /* 0x0000000168688824 */ /* 0x000fe200078e0a05 */
[----:B------:R-:W-:Y:S01]  /*39e0*/  IABS R102, R11 ;  /* 0x0000000b00667213 */ /* 0x000fe20000000000 */
[----:B------:R-:W-:Y:S02]  /*39f0*/  IMAD.MOV R4, RZ, RZ, -R4 ;  /* 0x000000ffff047224 */ /* 0x000fe400078e0a04 */
[----:B------:R-:W-:Y:S01]  /*3a00*/  @!P3 IMAD.MOV R41, RZ, RZ, -R41 ;  /* 0x000000ffff29b224 */ /* 0x000fe200078e0a29 */
[C---:B------:R-:W-:Y:S01]  /*3a10*/  ISETP.GT.U32.AND P0, PT, R5.reuse, R104, PT ;  /* 0x000000680500720c */ /* 0x040fe20003f04070 */
[C---:B------:R-:W-:Y:S01]  /*3a20*/  IMAD R39, R5.reuse, R4, R8 ;  /* 0x0000000405277224 */ /* 0x040fe200078e0208 */
[----:B------:R-:W-:Y:S01]  /*3a30*/  ISETP.GT.U32.AND P3, PT, R5, R103, PT ;  /* 0x000000670500720c */ /* 0x000fe20003f64070 */
[----:B------:R-:W-:Y:S02]  /*3a40*/  @!P6 IMAD.IADD R40, R40, 0x1, -R5 ;  /* 0x000000012828e824 */ /* 0x000fe400078e0a05 */
[----:B------:R-:W-:Y:S01]  /*3a50*/  IMAD.HI.U32 R4, R135, R38, RZ ;  /* 0x0000002687047227 */ /* 0x000fe200078e00ff */
[----:B------:R-:W-:-:S03]  /*3a60*/  ISETP.GT.U32.AND P6, PT, R5, R39, PT ;  /* 0x000000270500720c */ /* 0x000fc60003fc4070 */
[----:B------:R-:W-:-:S04]  /*3a70*/  IMAD.HI.U32 R7, R135, R102, RZ ;  /* 0x0000006687077227 */ /* 0x000fc800078e00ff */
[----:B------:R-:W-:Y:S02]  /*3a80*/  IMAD.MOV R4, RZ, RZ, -R4 ;  /* 0x000000ffff047224 */ /* 0x000fe400078e0a04 */
[----:B------:R-:W-:Y:S01]  /*3a90*/  @!P0 IMAD.IADD R104, R104, 0x1, -R5 ;  /* 0x0000000168688824 */ /* 0x000fe200078e0a05 */
[----:B------:R-:W-:Y:S01]  /*3aa0*/  ISETP.GE.AND P0, PT, R10, RZ, PT ;  /* 0x000000ff0a00720c */ /* 0x000fe20003f06270 */
[----:B------:R-:W-:Y:S01]  /*3ab0*/  IMAD.MOV R7, RZ, RZ, -R7 ;  /* 0x000000ffff077224 */ /* 0x000fe200078e0a07 */
[----:B------:R-:W-:Y:S01]  /*3ac0*/  IABS R10, R14 ;  /* 0x0000000e000a7213 */ /* 0x000fe20000000000 */
[C---:B------:R-:W-:Y:S02]  /*3ad0*/  IMAD R38, R5.reuse, R4, R38 ;  /* 0x0000000405267224 */ /* 0x040fe400078e0226 */
[----:B------:R-:W-:Y:S02]  /*3ae0*/  IMAD R102, R5, R7, R102 ;  /* 0x0000000705667224 */ /* 0x000fe400078e0266 */
[--C-:B------:R-:W-:Y:S01]  /*3af0*/  @!P6 IMAD.IADD R39, R39, 0x1, -R5.reuse ;  /* 0x000000012727e824 */ /* 0x100fe200078e0a05 */
[C---:B------:R-:W-:Y:S01]  /*3b00*/  ISETP.GT.U32.AND P6, PT, R5.reuse, R38, PT ;  /* 0x000000260500720c */ /* 0x040fe20003fc4070 */
[----:B------:R-:W-:Y:S01]  /*3b10*/  @!P1 IMAD.MOV R104, RZ, RZ, -R104 ;  /* 0x000000ffff689224 */ /* 0x000fe200078e0a68 */
[----:B------:R-:W-:Y:S01]  /*3b20*/  ISETP.GT.U32.AND P1, PT, R5, R102, PT ;  /* 0x000000660500720c */ /* 0x000fe20003f24070 */
[----:B------:R-:W-:-:S02]  /*3b30*/  @!P3 IMAD.IADD R103, R103, 0x1, -R5 ;  /* 0x000000016767b824 */ /* 0x000fc400078e0a05 */
[----:B------:R-:W-:Y:S01]  /*3b40*/  @!P0 IMAD.MOV R40, RZ, RZ, -R40 ;  /* 0x000000ffff288224 */ /* 0x000fe200078e0a28 */
[----:B------:R-:W-:Y:S01]  /*3b50*/  ISETP.GE.AND P0, PT, R12, RZ, PT ;  /* 0x000000ff0c00720c */ /* 0x000fe20003f06270 */
[----:B------:R-:W-:Y:S01]  /*3b60*/  IMAD.HI.U32 R7, R135, R10, RZ ;  /* 0x0000000a87077227 */ /* 0x000fe200078e00ff */
[----:B------:R-:W-:Y:S02]  /*3b70*/  LOP3.LUT R12, R0, 0xf4, RZ, 0xfc, !PT ;  /* 0x000000f4000c7812 */ /* 0x000fe400078efcff */
[C---:B------:R-:W-:Y:S01]  /*3b80*/  ISETP.GT.U32.AND P3, PT, R5.reuse, R103, PT ;  /* 0x000000670500720c */ /* 0x040fe20003f64070 */
[----:B------:R-:W-:Y:S01]  /*3b90*/  IMAD.MOV R7, RZ, RZ, -R7 ;  /* 0x000000ffff077224 */ /* 0x000fe200078e0a07 */
[----:B------:R-:W-:Y:S01]  /*3ba0*/  IABS R8, R12 ;  /* 0x0000000c00087213 */ /* 0x000fe20000000000 */
[--C-:B------:R-:W-:Y:S02]  /*3bb0*/  @!P6 IMAD.IADD R38, R38, 0x1, -R5.reuse ;  /* 0x000000012626e824 */ /* 0x100fe400078e0a05 */
[----:B------:R-:W-:Y:S01]  /*3bc0*/  @!P1 IMAD.IADD R102, R102, 0x1, -R5 ;  /* 0x0000000166669824 */ /* 0x000fe200078e0a05 */
[----:B------:R-:W-:Y:S01]  /*3bd0*/  ISETP.GT.U32.AND P1, PT, R5, R39, PT ;  /* 0x000000270500720c */ /* 0x000fe20003f24070 */
[----:B------:R-:W-:Y:S01]  /*3be0*/  IMAD.HI.U32 R4, R135, R8, RZ ;  /* 0x0000000887047227 */ /* 0x000fe200078e00ff */
[----:B------:R-:W-:-:S03]  /*3bf0*/  ISETP.GT.U32.AND P6, PT, R5, R38, PT ;  /* 0x000000260500720c */ /* 0x000fc60003fc4070 */
[----:B------:R-:W-:Y:S02]  /*3c00*/  IMAD.MOV R37, RZ, RZ, -R4 ;  /* 0x000000ffff257224 */ /* 0x000fe400078e0a04 */
[----:B------:R-:W-:Y:S01]  /*3c10*/  IMAD R101, R5, R7, R10 ;  /* 0x0000000705657224 */ /* 0x000fe200078e020a */
[----:B------:R-:W-:Y:S01]  /*3c20*/  IADD3 R10, R72, -0x3, RZ ;  /* 0xfffffffd480a7810 */ /* 0x000fe20007ffe0ff */
[----:B------:R-:W-:Y:S02]  /*3c30*/  IMAD R7, R141, 0x5, RZ ;  /* 0x000000058d077824 */ /* 0x000fe400078e02ff */
[----:B------:R-:W-:Y:S02]  /*3c40*/  IMAD R37, R5, R37, R8 ;  /* 0x0000002505257224 */ /* 0x000fe400078e0208 */
[----:B----4-:R-:W-:-:S04]  /*3c50*/  IMAD.WIDE R20, R7, 0x4, R170 ;  /* 0x0000000407147825 */ /* 0x010fc800078e02aa */
[--C-:B------:R-:W-:Y:S01]  /*3c60*/  @!P1 IMAD.IADD R39, R39, 0x1, -R5.reuse ;  /* 0x0000000127279824 */ /* 0x100fe200078e0a05 */
[C---:B------:R-:W-:Y:S01]  /*3c70*/  ISETP.GT.U32.AND P1, PT, R5.reuse, R101, PT ;  /* 0x000000650500720c */ /* 0x040fe20003f24070 */
[----:B------:R-:W-:Y:S01]  /*3c80*/  @!P6 IMAD.IADD R38, R38, 0x1, -R5 ;  /* 0x000000012626e824 */ /* 0x000fe200078e0a05 */
[----:B------:R-:W-:Y:S01]  /*3c90*/  ISETP.GT.U32.AND P6, PT, R5, R37, PT ;  /* 0x000000250500720c */ /* 0x000fe20003fc4070 */
[----:B-1----:R-:W-:Y:S01]  /*3ca0*/  IMAD.WIDE R18, R7, 0x4, R168 ;  /* 0x0000000407127825 */ /* 0x002fe200078e02a8 */
[----:B------:R1:W-:Y:S03]  /*3cb0*/  LDGSTS.E [R17+0x11400], [R20.64], !P4 ;  /* 0x1140000014117fae */ /* 0x0003e6000e121846 */
[----:B------:R-:W-:Y:S01]  /*3cc0*/  @!P3 IMAD.IADD R103, R103, 0x1, -R5 ;  /* 0x000000016767b824 */ /* 0x000fe200078e0a05 */
[----:B------:R-:W-:Y:S01]  /*3cd0*/  ISETP.GE.AND P3, PT, R9, RZ, PT ;  /* 0x000000ff0900720c */ /* 0x000fe20003f66270 */
[----:B------:R4:W-:Y:S01]  /*3ce0*/  LDGSTS.E [R17+0x11600], [R18.64], !P4 ;  /* 0x1160000012117fae */ /* 0x0009e2000e121846 */
[----:B------:R-:W-:Y:S01]  /*3cf0*/  IADD3 R9, R72, -0xe, RZ ;  /* 0xfffffff248097810 */ /* 0x000fe20007ffe0ff */
[----:B------:R-:W-:Y:S01]  /*3d00*/  @!P0 IMAD.MOV R103, RZ, RZ, -R103 ;  /* 0x000000ffff678224 */ /* 0x000fe200078e0a67 */
[----:B------:R-:W-:Y:S01]  /*3d10*/  ISETP.GT.U32.AND P4, PT, R5, R102, PT ;  /* 0x000000660500720c */ /* 0x000fe20003f84070 */
[----:B------:R-:W-:Y:S01]  /*3d20*/  IMAD.HI.U32 R4, R135, R100, RZ ;  /* 0x0000006487047227 */ /* 0x000fe200078e00ff */
[----:B------:R-:W-:Y:S01]  /*3d30*/  ISETP.GE.U32.AND P0, PT, R9, 0x7fffffd3, PT ;  /* 0x7fffffd30900780c */ /* 0x000fe20003f06070 */
[----:B------:R1:W-:Y:S01]  /*3d40*/  STL.64 [R1+0xa50], R20 ;  /* 0x000a501401007387 */ /* 0x0003e20000100a00 */
[C---:B------:R-:W-:Y:S01]  /*3d50*/  LOP3.LUT R9, R0.reuse, 0xfc, RZ, 0xfc, !PT ;  /* 0x000000fc00097812 */ /* 0x040fe200078efcff */
[--C-:B------:R-:W-:Y:S01]  /*3d60*/  @!P1 IMAD.IADD R101, R101, 0x1, -R5.reuse ;  /* 0x0000000165659824 */ /* 0x100fe200078e0a05 */
[----:B------:R-:W-:Y:S01]  /*3d70*/  ISETP.GE.AND P1, PT, R13, RZ, PT ;  /* 0x000000ff0d00720c */ /* 0x000fe20003f26270 */
[----:B------:R-:W-:Y:S01]  /*3d80*/  IMAD R7, R141, 0x9, RZ ;  /* 0x000000098d077824 */ /* 0x000fe200078e02ff */
[----:B------:R-:W-:Y:S01]  /*3d90*/  IABS R36, R9 ;  /* 0x0000000900247213 */ /* 0x000fe20000000000 */
[--C-:B------:R-:W-:Y:S01]  /*3da0*/  @!P6 IMAD.IADD R37, R37, 0x1, -R5.reuse ;  /* 0x000000012525e824 */ /* 0x100fe200078e0a05 */
[----:B------:R4:W-:Y:S01]  /*3db0*/  STL.64 [R1+0xa58], R18 ;  /* 0x000a581201007387 */ /* 0x0009e20000100a00 */
[----:B------:R-:W-:Y:S01]  /*3dc0*/  IMAD.MOV R4, RZ, RZ, -R4 ;  /* 0x000000ffff047224 */ /* 0x000fe200078e0a04 */
[----:B------:R-:W-:Y:S01]  /*3dd0*/  LOP3.LUT R13, R0, 0x100, RZ, 0xfc, !PT ;  /* 0x00000100000d7812 */ /* 0x000fe200078efcff */
[----:B------:R-:W-:Y:S01]  /*3de0*/  @!P4 IMAD.IADD R102, R102, 0x1, -R5 ;  /* 0x000000016666c824 */ /* 0x000fe200078e0a05 */
[----:B------:R-:W-:Y:S01]  /*3df0*/  ISETP.GT.U32.AND P6, PT, R5, R37, PT ;  /* 0x000000250500720c */ /* 0x000fe20003fc4070 */
[----:B-1----:R-:W-:Y:S01]  /*3e00*/  IMAD.WIDE R20, R7, 0x4, R170 ;  /* 0x0000000407147825 */ /* 0x002fe200078e02aa */
[----:B------:R-:W-:-:S02]  /*3e10*/  ISETP.GE.AND P4, PT, R11, RZ, PT ;  /* 0x000000ff0b00720c */ /* 0x000fc40003f86270 */
[----:B------:R-:W-:Y:S01]  /*3e20*/  IABS R8, R13 ;  /* 0x0000000d00087213 */ /* 0x000fe20000000000 */
[----:B------:R-:W-:Y:S01]  /*3e30*/  IMAD R100, R5, R4, R100 ;  /* 0x0000000405647224 */ /* 0x000fe200078e0264 */
[----:B------:R1:W-:Y:S01]  /*3e40*/  LDGSTS.E [R17+0x12400], [R20.64], !P5 ;  /* 0x1240000014117fae */ /* 0x0003e2000e921846 */
[----:B------:R-:W-:Y:S01]  /*3e50*/  IMAD.HI.U32 R4, R135, R36, RZ ;  /* 0x0000002487047227 */ /* 0x000fe200078e00ff */
[----:B------:R-:W-:Y:S02]  /*3e60*/  LOP3.LUT R11, R0, 0x10c, RZ, 0xfc, !PT ;  /* 0x0000010c000b7812 */ /* 0x000fe400078efcff */
[----:B------:R1:W-:Y:S01]  /*3e70*/  STL.64 [R1+0xe30], R20 ;  /* 0x000e301401007387 */ /* 0x0003e20000100a00 */
[----:B----4-:R-:W-:Y:S01]  /*3e80*/  IMAD.WIDE R18, R7, 0x4, R168 ;  /* 0x0000000407127825 */ /* 0x010fe200078e02a8 */
[----:B--2---:R-:W-:-:S03]  /*3e90*/  IABS R34, R11 ;  /* 0x0000000b00227213 */ /* 0x004fc60000000000 */
[----:B------:R-:W-:Y:S01]  /*3ea0*/  IMAD.MOV R7, RZ, RZ, -R4 ;  /* 0x000000ffff077224 */ /* 0x000fe200078e0a04 */
[----:B------:R2:W-:Y:S01]  /*3eb0*/  LDGSTS.E [R17+0x12600], [R18.64], !P5 ;  /* 0x1260000012117fae */ /* 0x0005e2000e921846 */
[C---:B------:R-:W-:Y:S01]  /*3ec0*/  ISETP.GT.U32.AND P5, PT, R5.reuse, R101, PT ;  /* 0x000000650500720c */ /* 0x040fe20003fa4070 */
[----:B------:R-:W-:Y:S01]  /*3ed0*/  @!P1 IMAD.MOV R38, RZ, RZ, -R38 ;  /* 0x000000ffff269224 */ /* 0x000fe200078e0a26 */
[----:B------:R-:W-:Y:S01]  /*3ee0*/  ISETP.GE.AND P1, PT, R14, RZ, PT ;  /* 0x000000ff0e00720c */ /* 0x000fe20003f26270 */
[----:B------:R-:W-:Y:S01]  /*3ef0*/  IMAD R36, R5, R7, R36 ;  /* 0x0000000705247224 */ /* 0x000fe200078e0224 */
[----:B------:R2:W-:Y:S01]  /*3f00*/  STL.64 [R1+0xe38], R18 ;  /* 0x000e381201007387 */ /* 0x0005e20000100a00 */
[----:B------:R-:W-:Y:S01]  /*3f10*/  IMAD.HI.U32 R4, R135, R8, RZ ;  /* 0x0000000887047227 */ /* 0x000fe200078e00ff */
[----:B------:R-:W-:-:S03]  /*3f20*/  LOP3.LUT R14, R0, 0x118, RZ, 0xfc, !PT ;  /* 0x00000118000e7812 */ /* 0x000fc600078efcff */
[--C-:B------:R-:W-:Y:S01]  /*3f30*/  @!P6 IMAD.IADD R37, R37, 0x1, -R5.reuse ;  /* 0x000000012525e824 */ /* 0x100fe200078e0a05 */
[C---:B------:R-:W-:Y:S01]  /*3f40*/  ISETP.GT.U32.AND P6, PT, R5.reuse, R36, PT ;  /* 0x000000240500720c */ /* 0x040fe20003fc4070 */
[----:B------:R-:W-:Y:S01]  /*3f50*/  @!P4 IMAD.MOV R102, RZ, RZ, -R102 ;  /* 0x000000ffff66c224 */ /* 0x000fe200078e0a66 */
[----:B------:R-:W-:Y:S01]  /*3f60*/  ISETP.GT.U32.AND P4, PT, R5, R100, PT ;  /* 0x000000640500720c */ /* 0x000fe20003f84070 */
[----:B------:R-:W-:Y:S01]  /*3f70*/  IMAD.MOV R99, RZ, RZ, -R4 ;  /* 0x000000ffff637224 */ /* 0x000fe200078e0a04 */
[----:B------:R-:W-:Y:S01]  /*3f80*/  IABS R96, R14 ;  /* 0x0000000e00607213 */ /* 0x000fe20000000000 */
[----:B------:R-:W-:Y:S01]  /*3f90*/  @!P5 IMAD.IADD R101, R101, 0x1, -R5 ;  /* 0x000000016565d824 */ /* 0x000fe200078e0a05 */
[----:B------:R-:W-:Y:S01]  /*3fa0*/  ISETP.GE.AND P5, PT, R12, RZ, PT ;  /* 0x000000ff0c00720c */ /* 0x000fe20003fa6270 */
[C---:B------:R-:W-:Y:S01]  /*3fb0*/  IMAD R99, R5.reuse, R99, R8 ;  /* 0x0000006305637224 */ /* 0x040fe200078e0208 */
[----:B------:R-:W-:Y:S01]  /*3fc0*/  LOP3.LUT R12, R0, 0x110, RZ, 0xfc, !PT ;  /* 0x00000110000c7812 */ /* 0x000fe200078efcff */
[----:B------:R-:W-:Y:S01]  /*3fd0*/  @!P3 IMAD.MOV R39, RZ, RZ, -R39 ;  /* 0x000000ffff27b224 */ /* 0x000fe200078e0a27 */
[----:B------:R-:W-:Y:S01]  /*3fe0*/  ISETP.GE.U32.AND P3, PT, R10, 0x7fffffde, PT ;  /* 0x7fffffde0a00780c */ /* 0x000fe20003f66070 */
[----:B------:R-:W-:Y:S01]  /*3ff0*/  @!P1 IMAD.MOV R101, RZ, RZ, -R101 ;  /* 0x000000ffff659224 */ /* 0x000fe200078e0a65 */
[----:B------:R-:W-:Y:S01]  /*4000*/  IABS R10, R16 ;  /* 0x00000010000a7213 */ /* 0x000fe20000000000 */
[--C-:B------:R-:W-:Y:S01]  /*4010*/  @!P6 IMAD.IADD R36, R36, 0x1, -R5.reuse ;  /* 0x000000012424e824 */ /* 0x100fe200078e0a05 */
[----:B------:R-:W-:Y:S01]  /*4020*/  ISETP.GT.U32.AND P1, PT, R5, R99, PT ;  /* 0x000000630500720c */ /* 0x000fe20003f24070 */
[----:B------:R-:W-:Y:S01]  /*4030*/  @!P4 IMAD.IADD R100, R100, 0x1, -R5 ;  /* 0x000000016464c824 */ /* 0x000fe200078e0a05 */
[----:B------:R-:W-:Y:S01]  /*4040*/  IABS R8, R12 ;  /* 0x0000000c00087213 */ /* 0x000fe20000000000 */
[----:B------:R-:W-:Y:S01]  /*4050*/  IMAD.HI.U32 R4, R135, R10, RZ ;  /* 0x0000000a87047227 */ /* 0x000fe200078e00ff */
[----:B------:R-:W-:-:S02]  /*4060*/  ISETP.GT.U32.AND P6, PT, R5, R36, PT ;  /* 0x000000240500720c */ /* 0x000fc40003fc4070 */
[----:B------:R-:W-:Y:S01]  /*4070*/  ISETP.GT.U32.AND P4, PT, R5, R100, PT ;  /* 0x000000640500720c */ /* 0x000fe20003f84070 */
[----:B------:R-:W-:Y:S02]  /*4080*/  IMAD.MOV R4, RZ, RZ, -R4 ;  /* 0x000000ffff047224 */ /* 0x000fe400078e0a04 */
[----:B------:R-:W-:Y:S02]  /*4090*/  IMAD R7, R141, 0xd, RZ ;  /* 0x0000000d8d077824 */ /* 0x000fe400078e02ff */
[----:B------:R-:W-:Y:S01]  /*40a0*/  IMAD R35, R5, R4, R10 ;  /* 0x0000000405237224 */ /* 0x000fe200078e020a */
[----:B------:R-:W-:Y:S01]  /*40b0*/  LOP3.LUT R10, R0, 0x108, RZ, 0xfc, !PT ;  /* 0x00000108000a7812 */ /* 0x000fe200078efcff */
[----:B------:R-:W-:Y:S01]  /*40c0*/  @!P1 IMAD.IADD R99, R99, 0x1, -R5 ;  /* 0x0000000163639824 */ /* 0x000fe200078e0a05 */
[----:B------:R-:W-:Y:S01]  /*40d0*/  SHF.R.U32.HI R4, RZ, 0xe, R6 ;  /* 0x0000000eff047819 */ /* 0x000fe20000011606 */
[----:B-1----:R-:W-:Y:S01]  /*40e0*/  IMAD.WIDE R20, R7, 0x4, R170 ;  /* 0x0000000407147825 */ /* 0x002fe200078e02aa */
[----:B------:R-:W-:-:S02]  /*40f0*/  IABS R98, R10 ;  /* 0x0000000a00627213 */ /* 0x000fc40000000000 */
[----:B------:R-:W-:Y:S01]  /*4100*/  ISETP.GT.U32.AND P1, PT, R5, R99, PT ;  /* 0x000000630500720c */ /* 0x000fe20003f24070 */
[----:B--2---:R-:W-:Y:S01]  /*4110*/  IMAD.WIDE R18, R7, 0x4, R168 ;  /* 0x0000000407127825 */ /* 0x004fe200078e02a8 */
[----:B------:R1:W-:Y:S01]  /*4120*/  LDGSTS.E [R17+0x13400], [R20.64], !P0 ;  /* 0x1340000014117fae */ /* 0x0003e2000c121846 */
[----:B------:R-:W-:Y:S02]  /*4130*/  SHF.R.U32.HI R7, RZ, 0xa, R6 ;  /* 0x0000000aff077819 */ /* 0x000fe40000011606 */
[----:B------:R-:W-:Y:S01]  /*4140*/  @!P5 IMAD.MOV R37, RZ, RZ, -R37 ;  /* 0x000000ffff25d224 */ /* 0x000fe200078e0a25 */
[----:B------:R-:W-:Y:S01]  /*4150*/  ISETP.GE.AND P5, PT, R15, RZ, PT ;  /* 0x000000ff0f00720c */ /* 0x000fe20003fa6270 */
[----:B------:R2:W-:Y:S01]  /*4160*/  LDGSTS.E [R17+0x13600], [R18.64], !P0 ;  /* 0x1360000012117fae */ /* 0x0005e2000c121846 */
[--C-:B------:R-:W-:Y:S01]  /*4170*/  @!P6 IMAD.IADD R36, R36, 0x1, -R5.reuse ;  /* 0x000000012424e824 */ /* 0x100fe200078e0a05 */
[----:B------:R-:W-:Y:S01]  /*4180*/  LOP3.LUT P0, RZ, R4, 0x1, RZ, 0xc0, !PT ;  /* 0x0000000104ff7812 */ /* 0x000fe2000780c0ff */
[--C-:B------:R-:W-:Y:S01]  /*4190*/  @!P4 IMAD.IADD R100, R100, 0x1, -R5.reuse ;  /* 0x000000016464c824 */ /* 0x100fe200078e0a05 */
[----:B------:R-:W-:Y:S01]  /*41a0*/  ISETP.GE.AND P6, PT, R13, RZ, PT ;  /* 0x000000ff0d00720c */ /* 0x000fe20003fc6270 */
[----:B------:R-:W-:Y:S01]  /*41b0*/  IMAD.HI.U32 R4, R135, R98, RZ ;  /* 0x0000006287047227 */ /* 0x000fe200078e00ff */
[----:B------:R-:W-:Y:S01]  /*41c0*/  ISETP.GT.U32.AND P4, PT, R5, R35, PT ;  /* 0x000000230500720c */ /* 0x000fe20003f84070 */
[----:B------:R1:W-:Y:S01]  /*41d0*/  STL.64 [R1+0xf38], R20 ;  /* 0x000f381401007387 */ /* 0x0003e20000100a00 */
[C---:B------:R-:W-:Y:S01]  /*41e0*/  LOP3.LUT R13, R0.reuse, 0x114, RZ, 0xfc, !PT ;  /* 0x00000114000d7812 */ /* 0x040fe200078efcff */
[----:B------:R-:W-:Y:S01]  /*41f0*/  IMAD.MOV R4, RZ, RZ, -R4 ;  /* 0x000000ffff047224 */ /* 0x000fe200078e0a04 */
[----:B------:R-:W-:Y:S01]  /*4200*/  LOP3.LUT R15, R0, 0x11c, RZ, 0xfc, !PT ;  /* 0x0000011c000f7812 */ /* 0x000fe200078efcff */
[----:B------:R-:W-:Y:S01]  /*4210*/  @!P1 IMAD.IADD R99, R99, 0x1, -R5 ;  /* 0x0000000163639824 */ /* 0x000fe200078e0a05 */
[----:B------:R2:W-:Y:S01]  /*4220*/  STL.64 [R1+0xf40], R18 ;  /* 0x000f401201007387 */ /* 0x0005e20000100a00 */
[----:B------:R-:W-:Y:S01]  /*4230*/  @!P5 IMAD.MOV R100, RZ, RZ, -R100 ;  /* 0x000000ffff64d224 */ /* 0x000fe200078e0a64 */
[----:B------:R-:W-:Y:S01]  /*4240*/  ISETP.GE.AND P5, PT, R9, RZ, PT ;  /* 0x000000ff0900720c */ /* 0x000fe20003fa6270 */
[----:B------:R-:W-:Y:S01]  /*4250*/  IMAD R98, R5, R4, R98 ;  /* 0x0000000405627224 */ /* 0x000fe200078e0262 */
[----:B------:R-:W-:Y:S01]  /*4260*/  LOP3.LUT P1, RZ, R7, 0x1, RZ, 0xc0, !PT ;  /* 0x0000000107ff7812 */ /* 0x000fe2000782c0ff */
[----:B------:R-:W-:Y:S01]  /*4270*/  @!P6 IMAD.MOV R99, RZ, RZ, -R99 ;  /* 0x000000ffff63e224 */ /* 0x000fe200078e0a63 */
[----:B---3--:R-:W-:Y:S01]  /*4280*/  IABS R32, R15 ;  /* 0x0000000f00207213 */ /* 0x008fe20000000000 */
[----:B------:R-:W-:Y:S01]  /*4290*/  @!P4 IMAD.IADD R35, R35, 0x1, -R5 ;  /* 0x000000012323c824 */ /* 0x000fe200078e0a05 */
[----:B------:R-:W-:Y:S01]  /*42a0*/  ISETP.GT.U32.AND P6, PT, R5, R98, PT ;  /* 0x000000620500720c */ /* 0x000fe20003fc4070 */
[----:B------:R-:W-:-:S03]  /*42b0*/  IMAD.HI.U32 R4, R135, R34, RZ ;  /* 0x0000002287047227 */ /* 0x000fc600078e00ff */
[C---:B------:R-:W-:Y:S01]  /*42c0*/  ISETP.GT.U32.AND P4, PT, R5.reuse, R35, PT ;  /* 0x000000230500720c */ /* 0x040fe20003f84070 */
[----:B------:R-:W-:Y:S02]  /*42d0*/  IMAD.MOV R4, RZ, RZ, -R4 ;  /* 0x000000ffff047224 */ /* 0x000fe400078e0a04 */
[----:B------:R-:W-:Y:S01]  /*42e0*/  @!P5 IMAD.MOV R36, RZ, RZ, -R36 ;  /* 0x000000ffff24d224 */ /* 0x000fe200078e0a24 */
[----:B------:R-:W-:Y:S01]  /*42f0*/  ISETP.GE.AND P5, PT, R16, RZ, PT ;  /* 0x000000ff1000720c */ /* 0x000fe20003fa6270 */
[----:B------:R-:W-:Y:S02]  /*4300*/  IMAD R34, R5, R4, R34 ;  /* 0x0000000405227224 */ /* 0x000fe400078e0222 */
[----:B------:R-:W-:-:S04]  /*4310*/  IMAD.HI.U32 R4, R135, R8, RZ ;  /* 0x0000000887047227 */ /* 0x000fc800078e00ff */
[--C-:B------:R-:W-:Y:S02]  /*4320*/  @!P6 IMAD.IADD R98, R98, 0x1, -R5.reuse ;  /* 0x000000016262e824 */ /* 0x100fe400078e0a05 */
[----:B------:R-:W-:Y:S01]  /*4330*/  @!P4 IMAD.IADD R35, R35, 0x1, -R5 ;  /* 0x000000012323c824 */ /* 0x000fe200078e0a05 */
[----:B------:R-:W-:Y:S01]  /*4340*/  ISETP.GE.AND P4, PT, R10, RZ, PT ;  /* 0x000000ff0a00720c */ /* 0x000fe20003f86270 */
[----:B------:R-:W-:Y:S01]  /*4350*/  IMAD.MOV R4, RZ, RZ, -R4 ;  /* 0x000000ffff047224 */ /* 0x000fe200078e0a04 */
[C---:B------:R-:W-:Y:S01]  /*4360*/  ISETP.GT.U32.AND P6, PT, R5.reuse, R98, PT ;  /* 0x000000620500720c */ /* 0x040fe20003fc4070 */
[----:B------:R-:W-:Y:S01]  /*4370*/  @!P5 IMAD.MOV R35, RZ, RZ, -R35 ;  /* 0x000000ffff23d224 */ /* 0x000fe200078e0a23 */
[C---:B------:R-:W-:Y:S01]  /*4380*/  ISETP.GT.U32.AND P5, PT, R5.reuse, R34, PT ;  /* 0x000000220500720c */ /* 0x040fe20003fa4070 */
[----:B------:R-:W-:Y:S01]  /*4390*/  IMAD R97, R5, R4, R8 ;  /* 0x0000000405617224 */ /* 0x000fe200078e0208 */
[----:B------:R-:W-:Y:S01]  /*43a0*/  IABS R10, R13 ;  /* 0x0000000d000a7213 */ /* 0x000fe20000000000 */
[----:B------:R-:W-:-:S02]  /*43b0*/  IMAD R9, R141, 0x11, RZ ;  /* 0x000000118d097824 */ /* 0x000fc400078e02ff */
[----:B------:R-:W-:-:S04]  /*43c0*/  IMAD.HI.U32 R7, R135, R96, RZ ;  /* 0x0000006087077227 */ /* 0x000fc800078e00ff */
[----:B-1----:R-:W-:-:S04]  /*43d0*/  IMAD.WIDE R20, R9, 0x4, R170 ;  /* 0x0000000409147825 */ /* 0x002fc800078e02aa */
[--C-:B------:R-:W-:Y:S01]  /*43e0*/  @!P6 IMAD.IADD R98, R98, 0x1, -R5.reuse ;  /* 0x000000016262e824 */ /* 0x100fe200078e0a05 */
[----:B------:R-:W-:Y:S01]  /*43f0*/  ISETP.GT.U32.AND P6, PT, R5, R97, PT ;  /* 0x000000610500720c */ /* 0x000fe20003fc4070 */
[----:B------:R-:W-:Y:S01]  /*4400*/  @!P5 IMAD.IADD R34, R34, 0x1, -R5 ;  /* 0x000000012222d824 */ /* 0x000fe200078e0a05 */
[----:B------:R1:W-:Y:S01]  /*4410*/  LDGSTS.E [R17+0x14400], [R20.64], P0 ;  /* 0x1440000014117fae */ /* 0x0003e20008121846 */
[----:B--2---:R-:W-:Y:S01]  /*4420*/  IMAD.WIDE R18, R9, 0x4, R168 ;  /* 0x0000000409127825 */ /* 0x004fe200078e02a8 */
[----:B------:R-:W-:Y:S02]  /*4430*/  LOP3.LUT R9, R0, 0x124, RZ, 0xfc, !PT ;  /* 0x0000012400097812 */ /* 0x000fe400078efcff */
[----:B------:R-:W-:Y:S01]  /*4440*/  ISETP.GT.U32.AND P5, PT, R5, R34, PT ;  /* 0x000000220500720c */ /* 0x000fe20003fa4070 */
[----:B------:R-:W-:Y:S01]  /*4450*/  IMAD.HI.U32 R4, R135, R10, RZ ;  /* 0x0000000a87047227 */ /* 0x000fe200078e00ff */
[----:B------:R2:W-:Y:S01]  /*4460*/  LDGSTS.E [R17+0x14600], [R18.64], P0 ;  /* 0x1460000012117fae */ /* 0x0005e20008121846 */
[----:B------:R-:W-:-:S02]  /*4470*/  ISETP.GE.AND P0, PT, R11, RZ, PT ;  /* 0x000000ff0b00720c */ /* 0x000fc40003f06270 */
[----:B------:R-:W-:Y:S01]  /*4480*/  IMAD.MOV R33, RZ, RZ, -R4 ;  /* 0x000000ffff217224 */ /* 0x000fe200078e0a04 */
[----:B------:R1:W-:Y:S01]  /*4490*/  STL.64 [R1+0x1148], R20 ;  /* 0x0011481401007387 */ /* 0x0003e20000100a00 */
[----:B------:R-:W-:Y:S01]  /*44a0*/  @!P6 IMAD.IADD R97, R97, 0x1, -R5 ;  /* 0x000000016161e824 */ /* 0x000fe200078e0a05 */
[----:B------:R-:W-:Y:S01]  /*44b0*/  LOP3.LUT R11, R0, 0x120, RZ, 0xfc, !PT ;  /* 0x00000120000b7812 */ /* 0x000fe200078efcff */
[----:B------:R-:W-:Y:S01]  /*44c0*/  IMAD.HI.U32 R4, R135, R32, RZ ;  /* 0x0000002087047227 */ /* 0x000fe200078e00ff */
[----:B------:R2:W-:Y:S02]  /*44d0*/  STL.64 [R1+0x1150], R18 ;  /* 0x0011501201007387 */ /* 0x0005e40000100a00 */
[----:B------:R-:W-:Y:S01]  /*44e0*/  ISETP.GT.U32.AND P6, PT, R5, R97, PT ;  /* 0x000000610500720c */ /* 0x000fe20003fc4070 */
[----:B------:R-:W-:Y:S01]  /*44f0*/  IMAD.MOV R7, RZ, RZ, -R7 ;  /* 0x000000ffff077224 */ /* 0x000fe200078e0a07 */
[----:B------:R-:W-:Y:S01]  /*4500*/  IABS R8, R11 ;  /* 0x0000000b00087213 */ /* 0x000fe20000000000 */
[----:B------:R-:W-:-:S02]  /*4510*/  IMAD.MOV R4, RZ, RZ, -R4 ;  /* 0x000000ffff047224 */ /* 0x000fc400078e0a04 */
[C---:B------:R-:W-:Y:S02]  /*4520*/  IMAD R96, R5.reuse, R7, R96 ;  /* 0x0000000705607224 */ /* 0x040fe400078e0260 */
[--C-:B------:R-:W-:Y:S02]  /*4530*/  @!P5 IMAD.IADD R34, R34, 0x1, -R5.reuse ;  /* 0x000000012222d824 */ /* 0x100fe400078e0a05 */
[C---:B------:R-:W-:Y:S01]  /*4540*/  IMAD R33, R5.reuse, R33, R10 ;  /* 0x0000002105217224 */ /* 0x040fe200078e020a */
[----:B------:R-:W-:Y:S01]  /*4550*/  IABS R10, R9 ;  /* 0x00000009000a7213 */ /* 0x000fe20000000000 */
[C---:B------:R-:W-:Y:S01]  /*4560*/  IMAD R32, R5.reuse, R4, R32 ;  /* 0x0000000405207224 */ /* 0x040fe200078e0220 */
[----:B------:R-:W-:Y:S01]  /*4570*/  IADD3 R4, R72, -0x7, RZ ;  /* 0xfffffff948047810 */ /* 0x000fe20007ffe0ff */
[----:B------:R-:W-:Y:S01]  /*4580*/  @!P0 IMAD.MOV R34, RZ, RZ, -R34 ;  /* 0x000000ffff228224 */ /* 0x000fe200078e0a22 */
[----:B------:R-:W-:Y:S01]  /*4590*/  ISETP.GT.U32.AND P0, PT, R5, R96, PT ;  /* 0x000000600500720c */ /* 0x000fe20003f04070 */
[----:B------:R-:W-:Y:S01]  /*45a0*/  IMAD R7, R141, 0x15, RZ ;  /* 0x000000158d077824 */ /* 0x000fe200078e02ff */
[----:B------:R-:W-:Y:S01]  /*45b0*/  ISETP.GT.U32.AND P5, PT, R5, R33, PT ;  /* 0x000000210500720c */ /* 0x000fe20003fa4070 */
[----:B------:R-:W-:Y:S01]  /*45c0*/  @!P6 IMAD.IADD R97, R97, 0x1, -R5 ;  /* 0x000000016161e824 */ /* 0x000fe200078e0a05 */
[----:B------:R-:W-:Y:S01]  /*45d0*/  ISETP.GT.U32.AND P6, PT, R5, R32, PT ;  /* 0x000000200500720c */ /* 0x000fe20003fc4070 */
[----:B-1----:R-:W-:-:S04]  /*45e0*/  IMAD.WIDE R20, R7, 0x4, R170 ;  /* 0x0000000407147825 */ /* 0x002fc800078e02aa */
[----:B--2---:R-:W-:Y:S01]  /*45f0*/  IMAD.WIDE R18, R7, 0x4, R168 ;  /* 0x0000000407127825 */ /* 0x004fe200078e02a8 */
[----:B------:R1:W-:Y:S01]  /*4600*/  LDGSTS.E [R17+0x15400], [R20.64], P1 ;  /* 0x1540000014117fae */ /* 0x0003e20008921846 */
[----:B------:R-:W-:Y:S02]  /*4610*/  SHF.R.U32.HI R7, RZ, 0x6, R6 ;  /* 0x00000006ff077819 */ /* 0x000fe40000011606 */
[----:B------:R-:W-:Y:S01]  /*4620*/  @!P4 IMAD.MOV R98, RZ, RZ, -R98 ;  /* 0x000000ffff62c224 */ /* 0x000fe200078e0a62 */
[----:B------:R-:W-:Y:S01]  /*4630*/  ISETP.GE.AND P4, PT, R12, RZ, PT ;  /* 0x000000ff0c00720c */ /* 0x000fe20003f86270 */
[----:B------:R2:W-:Y:S01]  /*4640*/  LDGSTS.E [R17+0x15600], [R18.64], P1 ;  /* 0x1560000012117fae */ /* 0x0005e20008921846 */
[----:B------:R-:W-:Y:S01]  /*4650*/  ISETP.GE.U32.AND P1, PT, R4, 0x7fffffda, PT ;  /* 0x7fffffda0400780c */ /* 0x000fe20003f26070 */
[--C-:B------:R-:W-:Y:S01]  /*4660*/  @!P0 IMAD.IADD R96, R96, 0x1, -R5.reuse ;  /* 0x0000000160608824 */ /* 0x100fe200078e0a05 */
[----:B------:R-:W-:Y:S01]  /*4670*/  LOP3.LUT R12, R0, 0x128, RZ, 0xfc, !PT ;  /* 0x00000128000c7812 */ /* 0x000fe200078efcff */
[----:B------:R-:W-:Y:S01]  /*4680*/  IMAD.HI.U32 R4, R135, R8, RZ ;  /* 0x0000000887047227 */ /* 0x000fe200078e00ff */
[----:B------:R1:W-:Y:S02]  /*4690*/  STL.64 [R1+0x1188], R20 ;  /* 0x0011881401007387 */ /* 0x0003e40000100a00 */
[----:B------:R-:W-:Y:S01]  /*46a0*/  ISETP.GT.U32.AND P0, PT, R5, R96, PT ;  /* 0x000000600500720c */ /* 0x000fe20003f04070 */
[--C-:B------:R-:W-:Y:S01]  /*46b0*/  @!P5 IMAD.IADD R33, R33, 0x1, -R5.reuse ;  /* 0x000000012121d824 */ /* 0x100fe200078e0a05 */
[----:B------:R-:W-:Y:S01]  /*46c0*/  IABS R94, R12 ;  /* 0x0000000c005e7213 */ /* 0x000fe20000000000 */
[----:B------:R-:W-:Y:S01]  /*46d0*/  @!P6 IMAD.IADD R32, R32, 0x1, -R5 ;  /* 0x000000012020e824 */ /* 0x000fe200078e0a05 */
[----:B------:R2:W-:Y:S01]  /*46e0*/  STL.64 [R1+0x1190], R18 ;  /* 0x0011901201007387 */ /* 0x0005e20000100a00 */
[----:B------:R-:W-:Y:S01]  /*46f0*/  IMAD.MOV R4, RZ, RZ, -R4 ;  /* 0x000000ffff047224 */ /* 0x000fe200078e0a04 */
[C---:B------:R-:W-:Y:S01]  /*4700*/  ISETP.GT.U32.AND P5, PT, R5.reuse, R33, PT ;  /* 0x000000210500720c */ /* 0x040fe20003fa4070 */
[----:B------:R-:W-:Y:S01]  /*4710*/  @!P4 IMAD.MOV R97, RZ, RZ, -R97 ;  /* 0x000000ffff61c224 */ /* 0x000fe200078e0a61 */
[C---:B------:R-:W-:Y:S01]  /*4720*/  ISETP.GT.U32.AND P6, PT, R5.reuse, R32, PT ;  /* 0x000000200500720c */ /* 0x040fe20003fc4070 */
[----:B------:R-:W-:Y:S01]  /*4730*/  IMAD R95, R5, R4, R8 ;  /* 0x00000004055f7224 */ /* 0x000fe200078e0208 */
[----:B------:R-:W-:Y:S01]  /*4740*/  ISETP.GE.AND P4, PT, R13, RZ, PT ;  /* 0x000000ff0d00720c */ /* 0x000fe20003f86270 */
[----:B------:R-:W-:Y:S01]  /*4750*/  IMAD.HI.U32 R4, R135, R10, RZ ;  /* 0x0000000a87047227 */ /* 0x000fe200078e00ff */
[----:B------:R-:W-:-:S02]  /*4760*/  SHF.R.U32.HI R8, RZ, 0x2, R6 ;  /* 0x00000002ff087819 */ /* 0x000fc40000011606 */
[----:B------:R-:W-:Y:S01]  /*4770*/  LOP3.LUT R13, R0, 0x12c, RZ, 0xfc, !PT ;  /* 0x0000012c000d7812 */ /* 0x000fe200078efcff */
[----:B------:R-:W-:Y:S02]  /*4780*/  IMAD.MOV R4, RZ, RZ, -R4 ;  /* 0x000000ffff047224 */ /* 0x000fe400078e0a04 */
[--C-:B------:R-:W-:Y:S01]  /*4790*/  @!P0 IMAD.IADD R96, R96, 0x1, -R5.reuse ;  /* 0x0000000160608824 */ /* 0x100fe200078e0a05 */
[C---:B------:R-:W-:Y:S01]  /*47a0*/  ISETP.GT.U32.AND P0, PT, R5.reuse, R95, PT ;  /* 0x0000005f0500720c */ /* 0x040fe20003f04070 */
[----:B------:R-:W-:Y:S01]  /*47b0*/  IMAD R31, R5, R4, R10 ;  /* 0x00000004051f7224 */ /* 0x000fe200078e020a */
[----:B------:R-:W-:Y:S01]  /*47c0*/  IABS R30, R13 ;  /* 0x0000000d001e7213 */ /* 0x000fe20000000000 */
[--C-:B------:R-:W-:Y:S01]  /*47d0*/  @!P5 IMAD.IADD R33, R33, 0x1, -R5.reuse ;  /* 0x000000012121d824 */ /* 0x100fe200078e0a05 */
[----:B------:R-:W-:Y:S01]  /*47e0*/  ISETP.GE.AND P5, PT, R14, RZ, PT ;  /* 0x000000ff0e00720c */ /* 0x000fe20003fa6270 */
[----:B------:R-:W-:Y:S01]  /*47f0*/  @!P6 IMAD.IADD R32, R32, 0x1, -R5 ;  /* 0x000000012020e824 */ /* 0x000fe200078e0a05 */
[----:B------:R-:W-:Y:S01]  /*4800*/  ISETP.GT.U32.AND P6, PT, R5, R31, PT ;  /* 0x0000001f0500720c */ /* 0x000fe20003fc4070 */
[----:B------:R-:W-:Y:S01]  /*4810*/  @!P4 IMAD.MOV R33, RZ, RZ, -R33 ;  /* 0x000000ffff21c224 */ /* 0x000fe200078e0a21 */
[----:B------:R-:W-:Y:S01]  /*4820*/  LOP3.LUT P4, RZ, R7, 0x1, RZ, 0xc0, !PT ;  /* 0x0000000107ff7812 */ /* 0x000fe2000788c0ff */
[----:B------:R-:W-:Y:S01]  /*4830*/  IMAD R7, R141, 0x19, RZ ;  /* 0x000000198d077824 */ /* 0x000fe200078e02ff */
[----:B------:R-:W-:Y:S01]  /*4840*/  LOP3.LUT R14, R0, 0x130, RZ, 0xfc, !PT ;  /* 0x00000130000e7812 */ /* 0x000fe200078efcff */
[----:B------:R-:W-:-:S04]  /*4850*/  IMAD.HI.U32 R4, R135, R94, RZ ;  /* 0x0000005e87047227 */ /* 0x000fc800078e00ff */
[----:B------:R-:W-:Y:S01]  /*4860*/  @!P0 IMAD.IADD R95, R95, 0x1, -R5 ;  /* 0x000000015f5f8824 */ /* 0x000fe200078e0a05 */
[----:B------:R-:W-:Y:S01]  /*4870*/  ISETP.GE.AND P0, PT, R15, RZ, PT ;  /* 0x000000ff0f00720c */ /* 0x000fe20003f06270 */
[----:B-1----:R-:W-:Y:S01]  /*4880*/  IMAD.WIDE R20, R7, 0x4, R170 ;  /* 0x0000000407147825 */ /* 0x002fe200078e02aa */
[----:B------:R-:W-:-:S03]  /*4890*/  LOP3.LUT R15, R0, 0x138, RZ, 0xfc, !PT ;  /* 0x00000138000f7812 */ /* 0x000fc600078efcff */
[----:B--2---:R-:W-:Y:S01]  /*48a0*/  IMAD.WIDE R18, R7, 0x4, R168 ;  /* 0x0000000407127825 */ /* 0x004fe200078e02a8 */
[----:B------:R1:W-:Y:S01]  /*48b0*/  LDGSTS.E [R17+0x16400], [R20.64], P4 ;  /* 0x1640000014117fae */ /* 0x0003e2000a121846 */
[----:B------:R-:W-:Y:S02]  /*48c0*/  IABS R92, R15 ;  /* 0x0000000f005c7213 */ /* 0x000fe40000000000 */
[----:B------:R-:W-:Y:S01]  /*48d0*/  @!P5 IMAD.MOV R96, RZ, RZ, -R96 ;  /* 0x000000ffff60d224 */ /* 0x000fe200078e0a60 */
[----:B------:R-:W-:Y:S01]  /*48e0*/  LOP3.LUT P5, RZ, R8, 0x1, RZ, 0xc0, !PT ;  /* 0x0000000108ff7812 */ /* 0x000fe200078ac0ff */
[----:B------:R-:W-:Y:S01]  /*48f0*/  @!P6 IMAD.IADD R31, R31, 0x1, -R5 ;  /* 0x000000011f1fe824 */ /* 0x000fe200078e0a05 */
[C---:B------:R-:W-:Y:S01]  /*4900*/  ISETP.GT.U32.AND P6, PT, R5.reuse, R95, PT ;  /* 0x0000005f0500720c */ /* 0x040fe20003fc4070 */
[----:B------:R2:W-:Y:S01]  /*4910*/  LDGSTS.E [R17+0x16600], [R18.64], P4 ;  /* 0x1660000012117fae */ /* 0x0005e2000a121846 */
[----:B------:R-:W-:Y:S01]  /*4920*/  IABS R8, R14 ;  /* 0x0000000e00087213 */ /* 0x000fe20000000000 */
[----:B------:R-:W-:Y:S01]  /*4930*/  IMAD.MOV R4, RZ, RZ, -R4 ;  /* 0x000000ffff047224 */ /* 0x000fe200078e0a04 */
[----:B------:R-:W-:Y:S01]  /*4940*/  ISETP.GT.U32.AND P4, PT, R5, R31, PT ;  /* 0x0000001f0500720c */ /* 0x000fe20003f84070 */
[----:B------:R1:W-:Y:S01]  /*4950*/  STL.64 [R1+0x11c8], R20 ;  /* 0x0011c81401007387 */ /* 0x0003e20000100a00 */
[----:B------:R-:W-:Y:S01]  /*4960*/  @!P0 IMAD.MOV R32, RZ, RZ, -R32 ;  /* 0x000000ffff208224 */ /* 0x000fe200078e0a20 */
[----:B------:R-:W-:Y:S01]  /*4970*/  ISETP.GE.AND P0, PT, R11, RZ, PT ;  /* 0x000000ff0b00720c */ /* 0x000fe20003f06270 */
[----:B------:R-:W-:Y:S01]  /*4980*/  IMAD.HI.U32 R7, R135, R8, RZ ;  /* 0x0000000887077227 */ /* 0x000fe200078e00ff */
[----:B------:R2:W-:Y:S01]  /*4990*/  STL.64 [R1+0x11d0], R18 ;  /* 0x0011d01201007387 */ /* 0x0005e20000100a00 */
[----:B------:R-:W-:-:S02]  /*49a0*/  LOP3.LUT R11, R0, 0x134, RZ, 0xfc, !PT ;  /* 0x00000134000b7812 */ /* 0x000fc400078efcff */
[----:B------:R-:W-:Y:S02]  /*49b0*/  IMAD R94, R5, R4, R94 ;  /* 0x00000004055e7224 */ /* 0x000fe400078e025e */
[----:B------:R-:W-:Y:S01]  /*49c0*/  IMAD.HI.U32 R4, R135, R30, RZ ;  /* 0x0000001e87047227 */ /* 0x000fe200078e00ff */
[----:B------:R-:W-:-:S03]  /*49d0*/  IABS R10, R11 ;  /* 0x0000000b000a7213 */ /* 0x000fc60000000000 */
[----:B------:R-:W-:Y:S02]  /*49e0*/  IMAD.MOV R93, RZ, RZ, -R7 ;  /* 0x000000ffff5d7224 */ /* 0x000fe400078e0a07 */
[----:B------:R-:W-:Y:S02]  /*49f0*/  IMAD R7, R141, 0x1d, RZ ;  /* 0x0000001d8d077824 */ /* 0x000fe400078e02ff */
[----:B------:R-:W-:Y:S01]  /*4a00*/  @!P6 IMAD.IADD R95, R95, 0x1, -R5 ;  /* 0x000000015f5fe824 */ /* 0x000fe200078e0a05 */
[----:B------:R-:W-:Y:S01]  /*4a10*/  ISETP.GT.U32.AND P6, PT, R5, R94, PT ;  /* 0x0000005e0500720c */ /* 0x000fe20003fc4070 */
[----:B------:R-:W-:Y:S02]  /*4a20*/  IMAD.MOV R4, RZ, RZ, -R4 ;  /* 0x000000ffff047224 */ /* 0x000fe400078e0a04 */
[----:B-1----:R-:W-:-:S04]  /*4a30*/  IMAD.WIDE R20, R7, 0x4, R170 ;  /* 0x0000000407147825 */ /* 0x002fc800078e02aa */
[----:B--2---:R-:W-:Y:S01]  /*4a40*/  IMAD.WIDE R18, R7, 0x4, R168 ;  /* 0x0000000407127825 */ /* 0x004fe200078e02a8 */
[----:B------:R1:W-:Y:S03]  /*4a50*/  LDGSTS.E [R17+0x17400], [R20.64], P5 ;  /* 0x1740000014117fae */ /* 0x0003e6000a921846 */
[--C-:B------:R-:W-:Y:S01]  /*4a60*/  @!P4 IMAD.IADD R31, R31, 0x1, -R5.reuse ;  /* 0x000000011f1fc824 */ /* 0x100fe200078e0a05 */
[----:B------:R-:W-:Y:S01]  /*4a70*/  ISETP.GE.AND P4, PT, R9, RZ, PT ;  /* 0x000000ff0900720c */ /* 0x000fe20003f86270 */
[C---:B------:R-:W-:Y:S01]  /*4a80*/  IMAD R30, R5.reuse, R4, R30 ;  /* 0x00000004051e7224 */ /* 0x040fe200078e021e */
[----:B------:R1:W-:Y:S01]  /*4a90*/  LDGSTS.E [R17+0x17600], [R18.64], P5 ;  /* 0x1760000012117fae */ /* 0x0003e2000a921846 */
[C---:B------:R-:W-:Y:S01]  /*4aa0*/  IMAD R93, R5.reuse, R93, R8 ;  /* 0x0000005d055d7224 */ /* 0x040fe200078e0208 */
[----:B------:R-:W-:Y:S01]  /*4ab0*/  LOP3.LUT R9, R0, 0x13c, RZ, 0xfc, !PT ;  /* 0x0000013c00097812 */ /* 0x000fe200078efcff */
[----:B------:R-:W-:Y:S01]  /*4ac0*/  @!P6 IMAD.IADD R94, R94, 0x1, -R5 ;  /* 0x000000015e5ee824 */ /* 0x000fe200078e0a05 */
[----:B------:R-:W-:Y:S01]  /*4ad0*/  ISETP.GT.U32.AND P5, PT, R5, R30, PT ;  /* 0x0000001e0500720c */ /* 0x000fe20003fa4070 */
[----:B------:R-:W-:Y:S01]  /*4ae0*/  IMAD.HI.U32 R4, R135, R10, RZ ;  /* 0x0000000a87047227 */ /* 0x000fe200078e00ff */
[----:B------:R-:W-:Y:S01]  /*4af0*/  STL.64 [R1+0x1208], R20 ;  /* 0x0012081401007387 */ /* 0x000fe20000100a00 */
[----:B------:R-:W-:-:S02]  /*4b00*/  IABS R28, R9 ;  /* 0x00000009001c7213 */ /* 0x000fc40000000000 */
[C---:B------:R-:W-:Y:S01]  /*4b10*/  ISETP.GT.U32.AND P6, PT, R5.reuse, R94, PT ;  /* 0x0000005e0500720c */ /* 0x040fe20003fc4070 */
[----:B------:R-:W-:Y:S01]  /*4b20*/  IMAD.MOV R4, RZ, RZ, -R4 ;  /* 0x000000ffff047224 */ /* 0x000fe200078e0a04 */
[----:B------:R2:W-:Y:S01]  /*4b30*/  STL.64 [R1+0x1210], R18 ;  /* 0x0012101201007387 */ /* 0x0005e20000100a00 */
[----:B------:R-:W-:Y:S01]  /*4b40*/  @!P4 IMAD.MOV R31, RZ, RZ, -R31 ;  /* 0x000000ffff1fc224 */ /* 0x000fe200078e0a1f */
[----:B------:R-:W-:Y:S01]  /*4b50*/  ISETP.GT.U32.AND P4, PT, R5, R93, PT ;  /* 0x0000005d0500720c */ /* 0x000fe20003f84070 */
[----:B------:R-:W-:Y:S01]  /*4b60*/  IMAD.SHL.U32 R7, R141, 0x2, RZ ;  /* 0x000000028d077824 */ /* 0x000fe200078e00ff */
[----:B------:R-:W-:Y:S01]  /*4b70*/  IADD3 R8, R72, -0xb, RZ ;  /* 0xfffffff548087810 */ /* 0x000fe20007ffe0ff */
[----:B------:R-:W-:Y:S02]  /*4b80*/  IMAD R29, R5, R4, R10 ;  /* 0x00000004051d7224 */ /* 0x000fe400078e020a */
[----:B------:R-:W-:Y:S02]  /*4b90*/  @!P5 IMAD.IADD R30, R30, 0x1, -R5 ;  /* 0x000000011e1ed824 */ /* 0x000fe400078e0a05 */
[----:B------:R-:W-:Y:S01]  /*4ba0*/  @!P0 IMAD.MOV R95, RZ, RZ, -R95 ;  /* 0x000000ffff5f8224 */ /* 0x000fe200078e0a5f */
[----:B------:R-:W-:Y:S01]  /*4bb0*/  ISETP.GE.AND P0, PT, R12, RZ, PT ;  /* 0x000000ff0c00720c */ /* 0x000fe20003f06270 */
[----:B-1----:R-:W-:Y:S01]  /*4bc0*/  IMAD.WIDE R16, R7, 0x4, R168 ;  /* 0x0000000407107825 */ /* 0x002fe200078e02a8 */
[----:B------:R-:W-:-:S02]  /*4bd0*/  ISETP.GT.U32.AND P5, PT, R5, R30, PT ;  /* 0x0000001e0500720c */ /* 0x000fc40003fa4070 */
[----:B------:R-:W-:Y:S01]  /*4be0*/  LOP3.LUT R12, R0, 0x140, RZ, 0xfc, !PT ;  /* 0x00000140000c7812 */ /* 0x000fe200078efcff */
[----:B--2---:R-:W-:Y:S01]  /*4bf0*/  IMAD.WIDE R18, R7, 0x4, R170 ;  /* 0x0000000407127825 */ /* 0x004fe200078e02aa */
[----:B------:R-:W-:-:S03]  /*4c00*/  IADD3 R7, R72, -0xf, RZ ;  /* 0xfffffff148077810 */ /* 0x000fc60007ffe0ff */
[--C-:B------:R-:W-:Y:S01]  /*4c10*/  @!P6 IMAD.IADD R94, R94, 0x1, -R5.reuse ;  /* 0x000000015e5ee824 */ /* 0x100fe200078e0a05 */
[----:B------:R-:W-:Y:S01]  /*4c20*/  ISETP.GT.U32.AND P6, PT, R5, R29, PT ;  /* 0x0000001d0500720c */ /* 0x000fe20003fc4070 */
[--C-:B------:R-:W-:Y:S01]  /*4c30*/  @!P4 IMAD.IADD R93, R93, 0x1, -R5.reuse ;  /* 0x000000015d5dc824 */ /* 0x100fe200078e0a05 */
[----:B------:R1:W-:Y:S01]  /*4c40*/  LDGSTS.E [R73+0x10800], [R18.64], !P3 ;  /* 0x1080000012497fae */ /* 0x0003e2000d921846 */
[----:B------:R-:W-:Y:S01]  /*4c50*/  @!P0 IMAD.MOV R94, RZ, RZ, -R94 ;  /* 0x000000ffff5e8224 */ /* 0x000fe200078e0a5e */
[----:B------:R-:W-:Y:S01]  /*4c60*/  ISETP.GE.AND P0, PT, R13, RZ, PT ;  /* 0x000000ff0d00720c */ /* 0x000fe20003f06270 */
[--C-:B------:R-:W-:Y:S01]  /*4c70*/  @!P5 IMAD.IADD R30, R30, 0x1, -R5.reuse ;  /* 0x000000011e1ed824 */ /* 0x100fe200078e0a05 */
[----:B------:R2:W-:Y:S01]  /*4c80*/  LDGSTS.E [R73+0x10a00], [R16.64], !P3 ;  /* 0x10a0000010497fae */ /* 0x0005e2000d921846 */
[----:B------:R-:W-:Y:S01]  /*4c90*/  ISETP.GT.U32.AND P3, PT, R5, R93, PT ;  /* 0x0000005d0500720c */ /* 0x000fe20003f64070 */
[----:B------:R-:W-:Y:S01]  /*4ca0*/  IMAD.HI.U32 R4, R135, R92, RZ ;  /* 0x0000005c87047227 */ /* 0x000fe200078e00ff */
[----:B------:R-:W-:Y:S01]  /*4cb0*/  ISETP.GE.AND P5, PT, R14, RZ, PT ;  /* 0x000000ff0e00720c */ /* 0x000fe20003fa6270 */
[----:B------:R1:W-:Y:S01]  /*4cc0*/  STL.64 [R1+0xa20], R18 ;  /* 0x000a201201007387 */ /* 0x0003e20000100a00 */
[----:B------:R-:W-:Y:S01]  /*4cd0*/  ISETP.GE.U32.AND P4, PT, R8, 0x7fffffd6, PT ;  /* 0x7fffffd60800780c */ /* 0x000fe20003f86070 */
[----:B------:R-:W-:Y:S01]  /*4ce0*/  IMAD.MOV R4, RZ, RZ, -R4 ;  /* 0x000000ffff047224 */ /* 0x000fe200078e0a04 */
[----:B------:R-:W-:Y:S01]  /*4cf0*/  IABS R8, R12 ;  /* 0x0000000c00087213 */ /* 0x000fe20000000000 */
[----:B------:R-:W-:Y:S01]  /*4d00*/  @!P6 IMAD.IADD R29, R29, 0x1, -R5 ;  /* 0x000000011d1de824 */ /* 0x000fe200078e0a05 */
[----:B------:R2:W-:Y:S01]  /*4d10*/  STL.64 [R1+0xa28], R16 ;  /* 0x000a281001007387 */ /* 0x0005e20000100a00 */
[----:B------:R-:W-:Y:S01]  /*4d20*/  IMAD R92, R5, R4, R92 ;  /* 0x00000004055c7224 */ /* 0x000fe200078e025c */
[----:B------:R-:W-:Y:S01]  /*4d30*/  LOP3.LUT R14, R0, 0x14c, RZ, 0xfc, !PT ;  /* 0x0000014c000e7812 */ /* 0x000fe200078efcff */
[----:B------:R-:W-:Y:S01]  /*4d40*/  IMAD.HI.U32 R4, R135, R28, RZ ;  /* 0x0000001c87047227 */ /* 0x000fe200078e00ff */
[----:B------:R-:W-:-:S02]  /*4d50*/  ISETP.GT.U32.AND P6, PT, R5, R29, PT ;  /* 0x0000001d0500720c */ /* 0x000fc40003fc4070 */
[----:B------:R-:W-:Y:S01]  /*4d60*/  IABS R26, R14 ;  /* 0x0000000e001a7213 */ /* 0x000fe20000000000 */
[----:B------:R-:W-:Y:S01]  /*4d70*/  @!P3 IMAD.IADD R93, R93, 0x1, -R5 ;  /* 0x000000015d5db824 */ /* 0x000fe200078e0a05 */
[----:B------:R-:W-:Y:S01]  /*4d80*/  ISETP.GT.U32.AND P3, PT, R5, R92, PT ;  /* 0x0000005c0500720c */ /* 0x000fe20003f64070 */
[----:B------:R-:W-:Y:S01]  /*4d90*/  @!P0 IMAD.MOV R30, RZ, RZ, -R30 ;  /* 0x000000ffff1e8224 */ /* 0x000fe200078e0a1e */
[----:B------:R-:W-:Y:S01]  /*4da0*/  ISETP.GE.U32.AND P0, PT, R7, 0x7fffffd2, PT ;  /* 0x7fffffd20700780c */ /* 0x000fe20003f06070 */
[----:B------:R-:W-:Y:S01]  /*4db0*/  @!P5 IMAD.MOV R93, RZ, RZ, -R93 ;  /* 0x000000ffff5dd224 */ /* 0x000fe200078e0a5d */
[----:B------:R-:W-:Y:S01]  /*4dc0*/  ISETP.GE.AND P5, PT, R11, RZ, PT ;  /* 0x000000ff0b00720c */ /* 0x000fe20003fa6270 */
[----:B------:R-:W-:Y:S01]  /*4dd0*/  IMAD.MOV R7, RZ, RZ, -R4 ;  /* 0x000000ffff077224 */ /* 0x000fe200078e0a04 */
[C---:B------:R-:W-:Y:S01]  /*4de0*/  LOP3.LUT R11, R0.reuse, 0x144, RZ, 0xfc, !PT ;  /* 0x00000144000b7812 */ /* 0x040fe200078efcff */
[----:B------:R-:W-:Y:S01]  /*4df0*/  IMAD.HI.U32 R4, R135, R8, RZ ;  /* 0x0000000887047227 */ /* 0x000fe200078e00ff */
[----:B------:R-:W-:-:S02]  /*4e00*/  LOP3.LUT R13, R0, 0x148, RZ, 0xfc, !PT ;  /* 0x00000148000d7812 */ /* 0x000fc400078efcff */
[----:B------:R-:W-:Y:S01]  /*4e10*/  IABS R10, R11 ;  /* 0x0000000b000a7213 */ /* 0x000fe20000000000 */
[--C-:B------:R-:W-:Y:S01]  /*4e20*/  @!P6 IMAD.IADD R29, R29, 0x1, -R5.reuse ;  /* 0x000000011d1de824 */ /* 0x100fe200078e0a05 */
[----:B------:R-:W-:Y:S01]  /*4e30*/  ISETP.GE.AND P6, PT, R15, RZ, PT ;  /* 0x000000ff0f00720c */ /* 0x000fe20003fc6270 */
[C---:B------:R-:W-:Y:S01]  /*4e40*/  IMAD R28, R5.reuse, R7, R28 ;  /* 0x00000007051c7224 */ /* 0x040fe200078e021c */
[----:B------:R-:W-:Y:S01]  /*4e50*/  IABS R90, R13 ;  /* 0x0000000d005a7213 */ /* 0x000fe20000000000 */
[----:B------:R-:W-:Y:S01]  /*4e60*/  @!P3 IMAD.IADD R92, R92, 0x1, -R5 ;  /* 0x000000015c5cb824 */ /* 0x000fe200078e0a05 */
[----:B------:R-:W-:Y:S01]  /*4e70*/  LOP3.LUT R15, R0, 0x158, RZ, 0xfc, !PT ;  /* 0x00000158000f7812 */ /* 0x000fe200078efcff */
[----:B------:R-:W-:Y:S01]  /*4e80*/  @!P5 IMAD.MOV R29, RZ, RZ, -R29 ;  /* 0x000000ffff1dd224 */ /* 0x000fe200078e0a1d */
[----:B------:R-:W-:Y:S01]  /*4e90*/  ISETP.GT.U32.AND P5, PT, R5, R28, PT ;  /* 0x0000001c0500720c */ /* 0x000fe20003fa4070 */
[----:B------:R-:W-:Y:S01]  /*4ea0*/  IMAD R7, R141, 0x6, RZ ;  /* 0x000000068d077824 */ /* 0x000fe200078e02ff */
[----:B------:R-:W-:Y:S01]  /*4eb0*/  ISETP.GT.U32.AND P3, PT, R5, R92, PT ;  /* 0x0000005c0500720c */ /* 0x000fe20003f64070 */
[----:B------:R-:W-:Y:S01]  /*4ec0*/  IMAD.MOV R4, RZ, RZ, -R4 ;  /* 0x000000ffff047224 */ /* 0x000fe200078e0a04 */
[----:B------:R-:W-:Y:S01]  /*4ed0*/  IABS R88, R15 ;  /* 0x0000000f00587213 */ /* 0x000fe20000000000 */
[----:B-1----:R-:W-:-:S04]  /*4ee0*/  IMAD.WIDE R18, R7, 0x4, R170 ;  /* 0x0000000407127825 */ /* 0x002fc800078e02aa */
[----:B------:R-:W-:Y:S01]  /*4ef0*/  IMAD R91, R5, R4, R8 ;  /* 0x00000004055b7224 */ /* 0x000fe200078e0208 */
[----:B------:R1:W-:Y:S01]  /*4f00*/  LDGSTS.E [R73+0x11800], [R18.64], !P1 ;  /* 0x1180000012497fae */ /* 0x0003e2000c921846 */
[----:B--2---:R-:W-:-:S03]  /*4f10*/  IMAD.WIDE R16, R7, 0x4, R168 ;  /* 0x0000000407107825 */ /* 0x004fc600078e02a8 */
[----:B------:R1:W-:Y:S01]  /*4f20*/  STL.64 [R1+0xa60], R18 ;  /* 0x000a601201007387 */ /* 0x0003e20000100a00 */
[----:B------:R-:W-:-:S03]  /*4f30*/  IMAD.HI.U32 R4, R135, R10, RZ ;  /* 0x0000000a87047227 */ /* 0x000fc600078e00ff */
[----:B------:R2:W-:Y:S01]  /*4f40*/  LDGSTS.E [R73+0x11a00], [R16.64], !P1 ;  /* 0x11a0000010497fae */ /* 0x0005e2000c921846 */
[--C-:B------:R-:W-:Y:S01]  /*4f50*/  @!P5 IMAD.IADD R28, R28, 0x1, -R5.reuse ;  /* 0x000000011c1cd824 */ /* 0x100fe200078e0a05 */
[----:B------:R-:W-:Y:S01]  /*4f60*/  ISETP.GE.AND P5, PT, R9, RZ, PT ;  /* 0x000000ff0900720c */ /* 0x000fe20003fa6270 */
[----:B------:R-:W-:Y:S01]  /*4f70*/  IMAD.MOV R4, RZ, RZ, -R4 ;  /* 0x000000ffff047224 */ /* 0x000fe200078e0a04 */
[----:B------:R-:W-:Y:S01]  /*4f80*/  LOP3.LUT R9, R0, 0x150, RZ, 0xfc, !PT ;  /* 0x0000015000097812 */ /* 0x000fe200078efcff */
[----:B------:R-:W-:Y:S01]  /*4f90*/  @!P3 IMAD.IADD R92, R92, 0x1, -R5 ;  /* 0x000000015c5cb824 */ /* 0x000fe200078e0a05 */
[C---:B------:R-:W-:Y:S01]  /*4fa0*/  ISETP.GT.U32.AND P1, PT, R5.reuse, R28, PT ;  /* 0x0000001c0500720c */ /* 0x040fe20003f24070 */
[C---:B------:R-:W-:Y:S01]  /*4fb0*/  IMAD R27, R5.reuse, R4, R10 ;  /* 0x00000004051b7224 */ /* 0x040fe200078e020a */
[----:B------:R-:W-:Y:S01]  /*4fc0*/  ISETP.GT.U32.AND P3, PT, R5, R91, PT ;  /* 0x0000005b0500720c */ /* 0x000fe20003f64070 */
[----:B------:R-:W-:Y:S01]  /*4fd0*/  IMAD.HI.U32 R7, R135, R26, RZ ;  /* 0x0000001a87077227 */ /* 0x000fe200078e00ff */
[----:B------:R-:W-:Y:S01]  /*4fe0*/  IABS R8, R9 ;  /* 0x0000000900087213 */ /* 0x000fe20000000000 */
[----:B------:R2:W-:Y:S02]  /*4ff0*/  STL.64 [R1+0xa68], R16 ;  /* 0x000a681001007387 */ /* 0x0005e40000100a00 */
[----:B------:R-:W-:Y:S01]  /*5000*/  @!P6 IMAD.MOV R92, RZ, RZ, -R92 ;  /* 0x000000ffff5ce224 */ /* 0x000fe200078e0a5c */
[----:B------:R-:W-:Y:S01]  /*5010*/  ISETP.GT.U32.AND P6, PT, R5, R27, PT ;  /* 0x0000001b0500720c */ /* 0x000fe20003fc4070 */
[----:B------:R-:W-:-:S02]  /*5020*/  IMAD.MOV R7, RZ, RZ, -R7 ;  /* 0x000000ffff077224 */ /* 0x000fc400078e0a07 */
[----:B------:R-:W-:-:S04]  /*5030*/  IMAD.HI.U32 R4, R135, R90, RZ ;  /* 0x0000005a87047227 */ /* 0x000fc800078e00ff */
[--C-:B------:R-:W-:Y:S01]  /*5040*/  @!P1 IMAD.IADD R28, R28, 0x1, -R5.reuse ;  /* 0x000000011c1c9824 */ /* 0x100fe200078e0a05 */
[----:B------:R-:W-:Y:S01]  /*5050*/  ISETP.GE.AND P1, PT, R12, RZ, PT ;  /* 0x000000ff0c00720c */ /* 0x000fe20003f26270 */
[----:B------:R-:W-:Y:S01]  /*5060*/  IMAD R26, R5, R7, R26 ;  /* 0x00000007051a7224 */ /* 0x000fe200078e021a */
[----:B------:R-:W-:Y:S01]  /*5070*/  LOP3.LUT R12, R0, 0x154, RZ, 0xfc, !PT ;  /* 0x00000154000c7812 */ /* 0x000fe200078efcff */
[----:B------:R-:W-:Y:S02]  /*5080*/  @!P5 IMAD.MOV R28, RZ, RZ, -R28 ;  /* 0x000000ffff1cd224 */ /* 0x000fe400078e0a1c */
[--C-:B------:R-:W-:Y:S01]  /*5090*/  @!P3 IMAD.IADD R91, R91, 0x1, -R5.reuse ;  /* 0x000000015b5bb824 */ /* 0x100fe200078e0a05 */
[----:B------:R-:W-:Y:S01]  /*50a0*/  ISETP.GT.U32.AND P5, PT, R5, R26, PT ;  /* 0x0000001a0500720c */ /* 0x000fe20003fa4070 */
[----:B------:R-:W-:Y:S01]  /*50b0*/  @!P6 IMAD.IADD R27, R27, 0x1, -R5 ;  /* 0x000000011b1be824 */ /* 0x000fe200078e0a05 */
[----:B------:R-:W-:Y:S01]  /*50c0*/  IABS R10, R12 ;  /* 0x0000000c000a7213 */ /* 0x000fe20000000000 */
[----:B------:R-:W-:Y:S01]  /*50d0*/  IMAD.MOV R4, RZ, RZ, -R4 ;  /* 0x000000ffff047224 */ /* 0x000fe200078e0a04 */
[----:B------:R-:W-:Y:S01]  /*50e0*/  ISETP.GT.U32.AND P3, PT, R5, R91, PT ;  /* 0x0000005b0500720c */ /* 0x000fe20003f64070 */
[----:B------:R-:W-:Y:S01]  /*50f0*/  IMAD.HI.U32 R7, R135, R88, RZ ;  /* 0x0000005887077227 */ /* 0x000fe200078e00ff */
[----:B------:R-:W-:-:S03]  /*5100*/  ISETP.GT.U32.AND P6, PT, R5, R27, PT ;  /* 0x0000001b0500720c */ /* 0x000fc60003fc4070 */
[----:B------:R-:W-:Y:S02]  /*5110*/  IMAD R90, R5, R4, R90 ;  /* 0x00000004055a7224 */ /* 0x000fe400078e025a */
[----:B------:R-:W-:-:S04]  /*5120*/  IMAD.HI.U32 R4, R135, R8, RZ ;  /* 0x0000000887047227 */ /* 0x000fc800078e00ff */
[----:B------:R-:W-:Y:S02]  /*5130*/  IMAD.MOV R4, RZ, RZ, -R4 ;  /* 0x000000ffff047224 */ /* 0x000fe400078e0a04 */
[--C-:B------:R-:W-:Y:S02]  /*5140*/  @!P5 IMAD.IADD R26, R26, 0x1, -R5.reuse ;  /* 0x000000011a1ad824 */ /* 0x100fe400078e0a05 */
[----:B------:R-:W-:Y:S02]  /*5150*/  IMAD R89, R5, R4, R8 ;  /* 0x0000000405597224 */ /* 0x000fe400078e0208 */
[----:B------:R-:W-:Y:S01]  /*5160*/  @!P3 IMAD.IADD R91, R91, 0x1, -R5 ;  /* 0x000000015b5bb824 */ /* 0x000fe200078e0a05 */
[----:B------:R-:W-:Y:S01]  /*5170*/  ISETP.GT.U32.AND P5, PT, R5, R26, PT ;  /* 0x0000001a0500720c */ /* 0x000fe20003fa4070 */
[----:B------:R-:W-:Y:S01]  /*5180*/  IMAD.HI.U32 R4, R135, R10, RZ ;  /* 0x0000000a87047227 */ /* 0x000fe200078e00ff */
[----:B------:R-:W-:-:S03]  /*5190*/  ISETP.GT.U32.AND P3, PT, R5, R90, PT ;  /* 0x0000005a0500720c */ /* 0x000fc60003f64070 */
[----:B------:R-:W-:Y:S01]  /*51a0*/  @!P6 IMAD.IADD R27, R27, 0x1, -R5 ;  /* 0x000000011b1be824 */ /* 0x000fe200078e0a05 */
[----:B------:R-:W-:Y:S01]  /*51b0*/  ISETP.GT.U32.AND P6, PT, R5, R89, PT ;  /* 0x000000590500720c */ /* 0x000fe20003fc4070 */
[----:B------:R-:W-:Y:S02]  /*51c0*/  IMAD.MOV R4, RZ, RZ, -R4 ;  /* 0x000000ffff047224 */ /* 0x000fe400078e0a04 */
[----:B------:R-:W-:Y:S01]  /*51d0*/  @!P1 IMAD.MOV R91, RZ, RZ, -R91 ;  /* 0x000000ffff5b9224 */ /* 0x000fe200078e0a5b */
[----:B------:R-:W-:Y:S01]  /*51e0*/  ISETP.GE.AND P1, PT, R11, RZ, PT ;  /* 0x000000ff0b00720c */ /* 0x000fe20003f26270 */
[C---:B------:R-:W-:Y:S01]  /*51f0*/  IMAD R25, R5.reuse, R4, R10 ;  /* 0x0000000405197224 */ /* 0x040fe200078e020a */
[----:B------:R-:W-:Y:S01]  /*5200*/  LOP3.LUT R10, R0, 0x15c, RZ, 0xfc, !PT ;  /* 0x0000015c000a7812 */ /* 0x000fe200078efcff */
[--C-:B------:R-:W-:Y:S01]  /*5210*/  @!P5 IMAD.IADD R26, R26, 0x1, -R5.reuse ;  /* 0x000000011a1ad824 */ /* 0x100fe200078e0a05 */
[----:B------:R-:W-:Y:S01]  /*5220*/  LOP3.LUT R11, R0, 0x160, RZ, 0xfc, !PT ;  /* 0x00000160000b7812 */ /* 0x000fe200078efcff */
[----:B------:R-:W-:Y:S01]  /*5230*/  @!P3 IMAD.IADD R90, R90, 0x1, -R5 ;  /* 0x000000015a5ab824 */ /* 0x000fe200078e0a05 */
[----:B------:R-:W-:Y:S01]  /*5240*/  ISETP.GT.U32.AND P5, PT, R5, R25, PT ;  /* 0x000000190500720c */ /* 0x000fe20003fa4070 */
[----:B------:R-:W-:Y:S01]  /*5250*/  IMAD.MOV R7, RZ, RZ, -R7 ;  /* 0x000000ffff077224 */ /* 0x000fe200078e0a07 */
[----:B------:R-:W-:Y:S01]  /*5260*/  IABS R24, R10 ;  /* 0x0000000a00187213 */ /* 0x000fe20000000000 */
[----:B------:R-:W-:Y:S01]  /*5270*/  @!P6 IMAD.IADD R89, R89, 0x1, -R5 ;  /* 0x000000015959e824 */ /* 0x000fe200078e0a05 */
[C---:B------:R-:W-:Y:S01]  /*5280*/  ISETP.GT.U32.AND P3, PT, R5.reuse, R90, PT ;  /* 0x0000005a0500720c */ /* 0x040fe20003f64070 */
[----:B------:R-:W-:Y:S01]  /*5290*/  IMAD R88, R5, R7, R88 ;  /* 0x0000000705587224 */ /* 0x000fe200078e0258 */
[----:B------:R-:W-:Y:S01]  /*52a0*/  IABS R8, R11 ;  /* 0x0000000b00087213 */ /* 0x000fe20000000000 */
[----:B------:R-:W-:Y:S01]  /*52b0*/  IMAD.HI.U32 R4, R135, R24, RZ ;  /* 0x0000001887047227 */ /* 0x000fe200078e00ff */
[----:B------:R-:W-:-:S03]  /*52c0*/  ISETP.GT.U32.AND P6, PT, R5, R89, PT ;  /* 0x000000590500720c */ /* 0x000fc60003fc4070 */
[----:B------:R-:W-:-:S04]  /*52d0*/  IMAD.HI.U32 R7, R135, R8, RZ ;  /* 0x0000000887077227 */ /* 0x000fc800078e00ff */
[--C-:B------:R-:W-:Y:S02]  /*52e0*/  @!P5 IMAD.IADD R25, R25, 0x1, -R5.reuse ;  /* 0x000000011919d824 */ /* 0x100fe400078e0a05 */
[--C-:B------:R-:W-:Y:S01]  /*52f0*/  @!P3 IMAD.IADD R90, R90, 0x1, -R5.reuse ;  /* 0x000000015a5ab824 */ /* 0x100fe200078e0a05 */
[----:B------:R-:W-:Y:S01]  /*5300*/  ISETP.GE.AND P3, PT, R14, RZ, PT ;  /* 0x000000ff0e00720c */ /* 0x000fe20003f66270 */
[----:B------:R-:W-:Y:S01]  /*5310*/  IMAD.MOV R4, RZ, RZ, -R4 ;  /* 0x000000ffff047224 */ /* 0x000fe200078e0a04 */
[----:B------:R-:W-:Y:S01]  /*5320*/  ISETP.GT.U32.AND P5, PT, R5, R25, PT ;  /* 0x000000190500720c */ /* 0x000fe20003fa4070 */
[----:B------:R-:W-:Y:S01]  /*5330*/  @!P6 IMAD.IADD R89, R89, 0x1, -R5 ;  /* 0x000000015959e824 */ /* 0x000fe200078e0a05 */
[----:B------:R-:W-:Y:S01]  /*5340*/  ISETP.GE.AND P6, PT, R12, RZ, PT ;  /* 0x000000ff0c00720c */ /* 0x000fe20003fc6270 */
[----:B------:R-:W-:Y:S01]  /*5350*/  IMAD.MOV R7, RZ, RZ, -R7 ;  /* 0x000000ffff077224 */ /* 0x000fe200078e0a07 */
[C---:B------:R-:W-:Y:S01]  /*5360*/  LOP3.LUT R12, R0.reuse, 0x164, RZ, 0xfc, !PT ;  /* 0x00000164000c7812 */ /* 0x040fe200078efcff */
[C---:B------:R-:W-:Y:S01]  /*5370*/  IMAD R24, R5.reuse, R4, R24 ;  /* 0x0000000405187224 */ /* 0x040fe200078e0218 */
[C---:B------:R-:W-:Y:S01]  /*5380*/  LOP3.LUT R14, R0.reuse, 0x16c, RZ, 0xfc, !PT ;  /* 0x0000016c000e7812 */ /* 0x040fe200078efcff */
[----:B------:R-:W-:Y:S01]  /*5390*/  IMAD R87, R5, R7, R8 ;  /* 0x0000000705577224 */ /* 0x000fe200078e0208 */
[----:B------:R-:W-:Y:S01]  /*53a0*/  IABS R4, R12 ;  /* 0x0000000c00047213 */ /* 0x000fe20000000000 */
[----:B------:R-:W-:Y:S01]  /*53b0*/  @!P1 IMAD.MOV R27, RZ, RZ, -R27 ;  /* 0x000000ffff1b9224 */ /* 0x000fe200078e0a1b */
[----:B------:R-:W-:Y:S01]  /*53c0*/  ISETP.GE.AND P1, PT, R13, RZ, PT ;  /* 0x000000ff0d00720c */ /* 0x000fe20003f26270 */
[----:B------:R-:W-:Y:S01]  /*53d0*/  @!P3 IMAD.MOV R26, RZ, RZ, -R26 ;  /* 0x000000ffff1ab224 */ /* 0x000fe200078e0a1a */
[----:B------:R-:W-:Y:S01]  /*53e0*/  ISETP.GT.U32.AND P3, PT, R5, R88, PT ;  /* 0x000000580500720c */ /* 0x000fe20003f64070 */
[----:B------:R-:W-:Y:S01]  /*53f0*/  @!P5 IMAD.IADD R25, R25, 0x1, -R5 ;  /* 0x000000011919d824 */ /* 0x000fe200078e0a05 */
[C---:B------:R-:W-:Y:S01]  /*5400*/  ISETP.GT.U32.AND P5, PT, R5.reuse, R24, PT ;  /* 0x000000180500720c */ /* 0x040fe20003fa4070 */
[----:B------:R-:W-:Y:S01]  /*5410*/  IMAD.MOV.U32 R8, RZ, RZ, R4 ;  /* 0x000000ffff087224 */ /* 0x000fe200078e0004 */
[----:B------:R-:W-:Y:S01]  /*5420*/  LOP3.LUT R13, R0, 0x168, RZ, 0xfc, !PT ;  /* 0x00000168000d7812 */ /* 0x000fe200078efcff */
[----:B------:R-:W-:Y:S01]  /*5430*/  @!P6 IMAD.MOV R25, RZ, RZ, -R25 ;  /* 0x000000ffff19e224 */ /* 0x000fe200078e0a19 */
[----:B------:R-:W-:Y:S01]  /*5440*/  ISETP.GT.U32.AND P6, PT, R5, R87, PT ;  /* 0x000000570500720c */ /* 0x000fe20003fc4070 */
[----:B------:R-:W-:Y:S01]  /*5450*/  IMAD.HI.U32 R4, R135, R8, RZ ;  /* 0x0000000887047227 */ /* 0x000fe200078e00ff */
[----:B------:R-:W-:-:S02]  /*5460*/  IABS R86, R13 ;  /* 0x0000000d00567213 */ /* 0x000fc40000000000 */
[----:B------:R-:W-:Y:S01]  /*5470*/  IABS R22, R14 ;  /* 0x0000000e00167213 */ /* 0x000fe20000000000 */
[----:B------:R-:W-:Y:S02]  /*5480*/  IMAD.MOV R4, RZ, RZ, -R4 ;  /* 0x000000ffff047224 */ /* 0x000fe400078e0a04 */
[--C-:B------:R-:W-:Y:S02]  /*5490*/  @!P3 IMAD.IADD R88, R88, 0x1, -R5.reuse ;  /* 0x000000015858b824 */ /* 0x100fe400078e0a05 */
[--C-:B------:R-:W-:Y:S02]  /*54a0*/  @!P5 IMAD.IADD R24, R24, 0x1, -R5.reuse ;  /* 0x000000011818d824 */ /* 0x100fe400078e0a05 */
[C---:B------:R-:W-:Y:S01]  /*54b0*/  IMAD R23, R5.reuse, R4, R8 ;  /* 0x0000000405177224 */ /* 0x040fe200078e0208 */
[----:B------:R-:W-:Y:S01]  /*54c0*/  ISETP.GT.U32.AND P3, PT, R5, R88, PT ;  /* 0x000000580500720c */ /* 0x000fe20003f64070 */
[----:B------:R-:W-:Y:S01]  /*54d0*/  @!P1 IMAD.MOV R90, RZ, RZ, -R90 ;  /* 0x000000ffff5a9224 */ /* 0x000fe200078e0a5a */
[----:B------:R-:W-:Y:S01]  /*54e0*/  ISETP.GE.AND P1, PT, R9, RZ, PT ;  /* 0x000000ff0900720c */ /* 0x000fe20003f26270 */
[----:B------:R-:W-:Y:S01]  /*54f0*/  @!P6 IMAD.IADD R87, R87, 0x1, -R5 ;  /* 0x000000015757e824 */ /* 0x000fe200078e0a05 */
[----:B------:R-:W-:Y:S01]  /*5500*/  ISETP.GT.U32.AND P6, PT, R5, R24, PT ;  /* 0x000000180500720c */ /* 0x000fe20003fc4070 */
[----:B------:R-:W-:Y:S01]  /*5510*/  IMAD.HI.U32 R4, R135, R86, RZ ;  /* 0x0000005687047227 */ /* 0x000fe200078e00ff */
[----:B------:R-:W-:-:S03]  /*5520*/  ISETP.GT.U32.AND P5, PT, R5, R23, PT ;  /* 0x000000170500720c */ /* 0x000fc60003fa4070 */
[----:B------:R-:W-:Y:S02]  /*5530*/  IMAD.MOV R4, RZ, RZ, -R4 ;  /* 0x000000ffff047224 */ /* 0x000fe400078e0a04 */
[----:B------:R-:W-:Y:S02]  /*5540*/  IMAD R9, R141, 0xa, RZ ;  /* 0x0000000a8d097824 */ /* 0x000fe400078e02ff */
[----:B------:R-:W-:Y:S02]  /*5550*/  IMAD R86, R5, R4, R86 ;  /* 0x0000000405567224 */ /* 0x000fe400078e0256 */
[----:B------:R-:W-:Y:S01]  /*5560*/  @!P1 IMAD.MOV R89, RZ, RZ, -R89 ;  /* 0x000000ffff599224 */ /* 0x000fe200078e0a59 */
[----:B------:R-:W-:Y:S01]  /*5570*/  ISETP.GE.AND P1, PT, R15, RZ, PT ;  /* 0x000000ff0f00720c */ /* 0x000fe20003f26270 */
[--C-:B------:R-:W-:Y:S01]  /*5580*/  @!P6 IMAD.IADD R24, R24, 0x1, -R5.reuse ;  /* 0x000000011818e824 */ /* 0x100fe200078e0a05 */
[----:B------:R-:W-:Y:S01]  /*5590*/  ISETP.GT.U32.AND P6, PT, R5, R86, PT ;  /* 0x000000560500720c */ /* 0x000fe20003fc4070 */
[----:B------:R-:W-:Y:S01]  /*55a0*/  @!P3 IMAD.IADD R88, R88, 0x1, -R5 ;  /* 0x000000015858b824 */ /* 0x000fe200078e0a05 */
[----:B------:R-:W-:Y:S01]  /*55b0*/  ISETP.GE.AND P3, PT, R10, RZ, PT ;  /* 0x000000ff0a00720c */ /* 0x000fe20003f66270 */
[----:B------:R-:W-:Y:S01]  /*55c0*/  IMAD.HI.U32 R7, R135, R22, RZ ;  /* 0x0000001687077227 */ /* 0x000fe200078e00ff */
[----:B------:R-:W-:-:S02]  /*55d0*/  LOP3.LUT R10, R0, 0x170, RZ, 0xfc, !PT ;  /* 0x00000170000a7812 */ /* 0x000fc400078efcff */
[----:B------:R-:W-:Y:S01]  /*55e0*/  LOP3.LUT R15, R0, 0x180, RZ, 0xfc, !PT ;  /* 0x00000180000f7812 */ /* 0x000fe200078efcff */
[----:B-1----:R-:W-:Y:S01]  /*55f0*/  IMAD.WIDE R18, R9, 0x4, R170 ;  /* 0x0000000409127825 */ /* 0x002fe200078e02aa */
[----:B------:R-:W-:-:S03]  /*5600*/  IABS R8, R10 ;  /* 0x0000000a00087213 */ /* 0x000fc60000000000 */
[----:B------:R-:W-:Y:S01]  /*5610*/  @!P5 IMAD.IADD R23, R23, 0x1, -R5 ;  /* 0x000000011717d824 */ /* 0x000fe200078e0a05 */
[----:B------:R-:W-:Y:S01]  /*5620*/  ISETP.GT.U32.AND P5, PT, R5, R87, PT ;  /* 0x000000570500720c */ /* 0x000fe20003fa4070 */
[----:B--2---:R-:W-:Y:S01]  /*5630*/  IMAD.WIDE R16, R9, 0x4, R168 ;  /* 0x0000000409107825 */ /* 0x004fe200078e02a8 */
[----:B------:R1:W-:Y:S01]  /*5640*/  LDGSTS.E [R73+0x12800], [R18.64], !P4 ;  /* 0x1280000012497fae */ /* 0x0003e2000e121846 */
[----:B------:R-:W-:Y:S02]  /*5650*/  LOP3.LUT R9, R0, 0x174, RZ, 0xfc, !PT ;  /* 0x0000017400097812 */ /* 0x000fe400078efcff */
[----:B------:R-:W-:Y:S01]  /*5660*/  IMAD.MOV R7, RZ, RZ, -R7 ;  /* 0x000000ffff077224 */ /* 0x000fe200078e0a07 */
[----:B------:R2:W-:Y:S01]  /*5670*/  LDGSTS.E [R73+0x12a00], [R16.64], !P4 ;  /* 0x12a0000010497fae */ /* 0x0005e2000e121846 */
[----:B------:R-:W-:Y:S01]  /*5680*/  ISETP.GT.U32.AND P4, PT, R5, R23, PT ;  /* 0x000000170500720c */ /* 0x000fe20003f84070 */
[----:B------:R-:W-:Y:S02]  /*5690*/  IMAD.HI.U32 R4, R135, R8, RZ ;  /* 0x0000000887047227 */ /* 0x000fe400078e00ff */
[----:B------:R1:W-:Y:S02]  /*56a0*/  STL.64 [R1+0xe60], R18 ;  /* 0x000e601201007387 */ /* 0x0003e40000100a00 */
[----:B------:R-:W-:Y:S01]  /*56b0*/  IMAD R22, R5, R7, R22 ;  /* 0x0000000705167224 */ /* 0x000fe200078e0216 */
[----:B------:R-:W-:Y:S01]  /*56c0*/  IADD3 R7, R72, -0x4, RZ ;  /* 0xfffffffc48077810 */ /* 0x000fe20007ffe0ff */
[----:B------:R-:W-:Y:S01]  /*56d0*/  @!P1 IMAD.MOV R88, RZ, RZ, -R88 ;  /* 0x000000ffff589224 */ /* 0x000fe200078e0a58 */
[----:B------:R2:W-:Y:S01]  /*56e0*/  STL.64 [R1+0xe68], R16 ;  /* 0x000e681001007387 */ /* 0x0005e20000100a00 */
[--C-:B------:R-:W-:Y:S01]  /*56f0*/  @!P6 IMAD.IADD R86, R86, 0x1, -R5.reuse ;  /* 0x000000015656e824 */ /* 0x100fe200078e0a05 */
[----:B------:R-:W-:Y:S01]  /*5700*/  ISETP.GE.U32.AND P1, PT, R7, 0x7fffffdd, PT ;  /* 0x7fffffdd0700780c */ /* 0x000fe20003f26070 */
[----:B------:R-:W-:Y:S01]  /*5710*/  IMAD.MOV R4, RZ, RZ, -R4 ;  /* 0x000000ffff047224 */ /* 0x000fe200078e0a04 */
[----:B------:R-:W-:Y:S01]  /*5720*/  IABS R7, R9 ;  /* 0x0000000900077213 */ /* 0x000fe20000000000 */
[----:B------:R-:W-:Y:S01]  /*5730*/  @!P3 IMAD.MOV R24, RZ, RZ, -R24 ;  /* 0x000000ffff18b224 */ /* 0x000fe200078e0a18 */
[----:B------:R-:W-:Y:S01]  /*5740*/  ISETP.GT.U32.AND P3, PT, R5, R22, PT ;  /* 0x000000160500720c */ /* 0x000fe20003f64070 */
[----:B------:R-:W-:Y:S01]  /*5750*/  @!P5 IMAD.IADD R87, R87, 0x1, -R5 ;  /* 0x000000015757d824 */ /* 0x000fe200078e0a05 */
[----:B------:R-:W-:Y:S01]  /*5760*/  ISETP.GE.AND P5, PT, R11, RZ, PT ;  /* 0x000000ff0b00720c */ /* 0x000fe20003fa6270 */
[C---:B------:R-:W-:Y:S01]  /*5770*/  IMAD R85, R5.reuse, R4, R8 ;  /* 0x0000000405557224 */ /* 0x040fe200078e0208 */
[----:B------:R-:W-:Y:S01]  /*5780*/  ISETP.GT.U32.AND P6, PT, R5, R86, PT ;  /* 0x000000560500720c */ /* 0x000fe20003fc4070 */
[----:B------:R-:W-:Y:S01]  /*5790*/  IMAD.MOV.U32 R8, RZ, RZ, R7 ;  /* 0x000000ffff087224 */ /* 0x000fe200078e0007 */
[----:B------:R-:W-:Y:S01]  /*57a0*/  SHF.R.U32.HI R7, RZ, 0xd, R6 ;  /* 0x0000000dff077819 */ /* 0x000fe20000011606 */
[----:B------:R-:W-:Y:S01]  /*57b0*/  @!P4 IMAD.IADD R23, R23, 0x1, -R5 ;  /* 0x000000011717c824 */ /* 0x000fe200078e0a05 */
[----:B------:R-:W-:Y:S01]  /*57c0*/  ISETP.GE.AND P4, PT, R12, RZ, PT ;  /* 0x000000ff0c00720c */ /* 0x000fe20003f86270 */
[----:B------:R-:W-:Y:S01]  /*57d0*/  IMAD.HI.U32 R4, R135, R8, RZ ;  /* 0x0000000887047227 */ /* 0x000fe200078e00ff */
[----:B------:R-:W-:-:S02]  /*57e0*/  LOP3.LUT R12, R0, 0x178, RZ, 0xfc, !PT ;  /* 0x00000178000c7812 */ /* 0x000fc400078efcff */
[----:B------:R-:W-:Y:S01]  /*57f0*/  LOP3.LUT R11, R0, 0x184, RZ, 0xfc, !PT ;  /* 0x00000184000b7812 */ /* 0x000fe200078efcff */
[----:B------:R-:W-:Y:S01]  /*5800*/  IMAD.MOV R4, RZ, RZ, -R4 ;  /* 0x000000ffff047224 */ /* 0x000fe200078e0a04 */
[----:B------:R-:W-:Y:S01]  /*5810*/  IABS R84, R12 ;  /* 0x0000000c00547213 */ /* 0x000fe20000000000 */
[----:B------:R-:W-:Y:S02]  /*5820*/  @!P3 IMAD.IADD R22, R22, 0x1, -R5 ;  /* 0x000000011616b824 */ /* 0x000fe400078e0a05 */
[----:B------:R-:W-:Y:S01]  /*5830*/  @!P5 IMAD.MOV R87, RZ, RZ, -R87 ;  /* 0x000000ffff57d224 */ /* 0x000fe200078e0a57 */
[----:B------:R-:W-:Y:S01]  /*5840*/  ISETP.GT.U32.AND P5, PT, R5, R85, PT ;  /* 0x000000550500720c */ /* 0x000fe20003fa4070 */
[----:B------:R-:W-:Y:S01]  /*5850*/  @!P6 IMAD.IADD R86, R86, 0x1, -R5 ;  /* 0x000000015656e824 */ /* 0x000fe200078e0a05 */
[----:B------:R-:W-:Y:S01]  /*5860*/  ISETP.GE.AND P6, PT, R13, RZ, PT ;  /* 0x000000ff0d00720c */ /* 0x000fe20003fc6270 */
[C---:B------:R-:W-:Y:S01]  /*5870*/  IMAD R21, R5.reuse, R4, R8 ;  /* 0x0000000405157224 */ /* 0x040fe200078e0208 */
[----:B------:R-:W-:Y:S01]  /*5880*/  ISETP.GT.U32.AND P3, PT, R5, R22, PT ;  /* 0x000000160500720c */ /* 0x000fe20003f64070 */
[----:B------:R-:W-:Y:S01]  /*5890*/  IMAD.HI.U32 R4, R135, R84, RZ ;  /* 0x0000005487047227 */ /* 0x000fe200078e00ff */
[----:B------:R-:W-:-:S02]  /*58a0*/  LOP3.LUT R13, R0, 0x17c, RZ, 0xfc, !PT ;  /* 0x0000017c000d7812 */ /* 0x000fc400078efcff */
[----:B------:R-:W-:Y:S01]  /*58b0*/  IABS R8, R15 ;  /* 0x0000000f00087213 */ /* 0x000fe20000000000 */
[----:B------:R-:W-:Y:S01]  /*58c0*/  IMAD.MOV R4, RZ, RZ, -R4 ;  /* 0x000000ffff047224 */ /* 0x000fe200078e0a04 */
[----:B------:R-:W-:Y:S01]  /*58d0*/  IABS R20, R13 ;  /* 0x0000000d00147213 */ /* 0x000fe20000000000 */
[----:B------:R-:W-:Y:S01]  /*58e0*/  @!P4 IMAD.MOV R23, RZ, RZ, -R23 ;  /* 0x000000ffff17c224 */ /* 0x000fe200078e0a17 */
[----:B------:R-:W-:Y:S01]  /*58f0*/  LOP3.LUT P4, RZ, R7, 0x1, RZ, 0xc0, !PT ;  /* 0x0000000107ff7812 */ /* 0x000fe2000788c0ff */
[----:B------:R-:W-:Y:S02]  /*5900*/  IMAD R84, R5, R4, R84 ;  /* 0x0000000405547224 */ /* 0x000fe400078e0254 */
[--C-:B------:R-:W-:Y:S01]  /*5910*/  @!P5 IMAD.IADD R85, R85, 0x1, -R5.reuse ;  /* 0x000000015555d824 */ /* 0x100fe200078e0a05 */
[----:B------:R-:W-:Y:S01]  /*5920*/  ISETP.GE.AND P5, PT, R14, RZ, PT ;  /* 0x000000ff0e00720c */ /* 0x000fe20003fa6270 */
[----:B------:R-:W-:Y:S01]  /*5930*/  @!P6 IMAD.MOV R86, RZ, RZ, -R86 ;  /* 0x000000ffff56e224 */ /* 0x000fe200078e0a56 */
[C---:B------:R-:W-:Y:S01]  /*5940*/  ISETP.GT.U32.AND P6, PT, R5.reuse, R84, PT ;  /* 0x000000540500720c */ /* 0x040fe20003fc4070 */
[----:B------:R-:W-:Y:S01]  /*5950*/  @!P3 IMAD.IADD R22, R22, 0x1, -R5 ;  /* 0x000000011616b824 */ /* 0x000fe200078e0a05 */
[----:B------:R-:W-:Y:S01]  /*5960*/  ISETP.GT.U32.AND P3, PT, R5, R21, PT ;  /* 0x000000150500720c */ /* 0x000fe20003f64070 */
[----:B------:R-:W-:Y:S01]  /*5970*/  IMAD R7, R141, 0xe, RZ ;  /* 0x0000000e8d077824 */ /* 0x000fe200078e02ff */
[----:B------:R-:W-:Y:S01]  /*5980*/  LOP3.LUT R14, R0, 0x19c, RZ, 0xfc, !PT ;  /* 0x0000019c000e7812 */ /* 0x000fe200078efcff */
[----:B------:R-:W-:-:S04]  /*5990*/  IMAD.HI.U32 R4, R135, R20, RZ ;  /* 0x0000001487047227 */ /* 0x000fc800078e00ff */
[----:B-1----:R-:W-:-:S04]  /*59a0*/  IMAD.WIDE R18, R7, 0x4, R170 ;  /* 0x0000000407127825 */ /* 0x002fc800078e02aa */
[----:B--2---:R-:W-:Y:S01]  /*59b0*/  IMAD.WIDE R16, R7, 0x4, R168 ;  /* 0x0000000407107825 */ /* 0x004fe200078e02a8 */
[----:B------:R1:W-:Y:S03]  /*59c0*/  LDGSTS.E [R73+0x13800], [R18.64], !P0 ;  /* 0x1380000012497fae */ /* 0x0003e6000c121846 */
[----:B------:R-:W-:Y:S01]  /*59d0*/  IMAD.MOV R7, RZ, RZ, -R4 ;  /* 0x000000ffff077224 */ /* 0x000fe200078e0a04 */
[----:B------:R2:W-:Y:S01]  /*59e0*/  LDGSTS.E [R73+0x13a00], [R16.64], !P0 ;  /* 0x13a0000010497fae */ /* 0x0005e2000c121846 */
[----:B------:R-:W-:-:S03]  /*59f0*/  IMAD.HI.U32 R4, R135, R8, RZ ;  /* 0x0000000887047227 */ /* 0x000fc600078e00ff */
[----:B------:R-:W-:Y:S01]  /*5a00*/  STL.64 [R1+0xf48], R18 ;  /* 0x000f481201007387 */ /* 0x000fe20000100a00 */
[----:B------:R-:W-:Y:S01]  /*5a10*/  @!P5 IMAD.MOV R22, RZ, RZ, -R22 ;  /* 0x000000ffff16d224 */ /* 0x000fe200078e0a16 */
[----:B------:R-:W-:Y:S01]  /*5a20*/  ISETP.GE.AND P5, PT, R10, RZ, PT ;  /* 0x000000ff0a00720c */ /* 0x000fe20003fa6270 */
[--C-:B------:R-:W-:Y:S01]  /*5a30*/  @!P6 IMAD.IADD R84, R84, 0x1, -R5.reuse ;  /* 0x000000015454e824 */ /* 0x100fe200078e0a05 */
[----:B------:R-:W-:Y:S01]  /*5a40*/  IABS R10, R11 ;  /* 0x0000000b000a7213 */ /* 0x000fe20000000000 */
[----:B------:R-:W-:Y:S01]  /*5a50*/  IMAD.MOV R4, RZ, RZ, -R4 ;  /* 0x000000ffff047224 */ /* 0x000fe200078e0a04 */
[----:B------:R2:W-:Y:S01]  /*5a60*/  STL.64 [R1+0xf60], R16 ;  /* 0x000f601001007387 */ /* 0x0005e20000100a00 */
[----:B------:R-:W-:Y:S01]  /*5a70*/  @!P3 IMAD.IADD R21, R21, 0x1, -R5 ;  /* 0x000000011515b824 */ /* 0x000fe200078e0a05 */
[C---:B------:R-:W-:Y:S01]  /*5a80*/  ISETP.GT.U32.AND P3, PT, R5.reuse, R85, PT ;  /* 0x000000550500720c */ /* 0x040fe20003f64070 */
[C---:B------:R-:W-:Y:S01]  /*5a90*/  IMAD R83, R5.reuse, R4, R8 ;  /* 0x0000000405537224 */ /* 0x040fe200078e0208 */
[----:B------:R-:W-:Y:S01]  /*5aa0*/  ISETP.GT.U32.AND P6, PT, R5, R84, PT ;  /* 0x000000540500720c */ /* 0x000fe20003fc4070 */
[----:B------:R-:W-:Y:S01]  /*5ab0*/  IMAD.HI.U32 R4, R135, R10, RZ ;  /* 0x0000000a87047227 */ /* 0x000fe200078e00ff */
[----:B------:R-:W-:-:S03]  /*5ac0*/  ISETP.GT.U32.AND P0, PT, R5, R21, PT ;  /* 0x000000150500720c */ /* 0x000fc60003f04070 */
[----:B------:R-:W-:Y:S02]  /*5ad0*/  IMAD.MOV R4, RZ, RZ, -R4 ;  /* 0x000000ffff047224 */ /* 0x000fe400078e0a04 */
[C---:B------:R-:W-:Y:S01]  /*5ae0*/  IMAD R20, R5.reuse, R7, R20 ;  /* 0x0000000705147224 */ /* 0x040fe200078e0214 */
[----:B--2---:R-:W-:Y:S01]  /*5af0*/  IABS R16, R14 ;  /* 0x0000000e00107213 */ /* 0x004fe20000000000 */
[----:B-1----:R-:W-:Y:S01]  /*5b00*/  IMAD R19, R5, R4, R10 ;  /* 0x0000000405137224 */ /* 0x002fe200078e020a */
[----:B------:R-:W-:Y:S01]  /*5b10*/  LOP3.LUT R10, R0, 0x18c, RZ, 0xfc, !PT ;  /* 0x0000018c000a7812 */ /* 0x000fe200078efcff */
[--C-:B------:R-:W-:Y:S01]  /*5b20*/  @!P3 IMAD.IADD R85, R85, 0x1, -R5.reuse ;  /* 0x000000015555b824 */ /* 0x100fe200078e0a05 */
[----:B------:R-:W-:Y:S01]  /*5b30*/  ISETP.GE.AND P3, PT, R9, RZ, PT ;  /* 0x000000ff0900720c */ /* 0x000fe20003f66270 */
[--C-:B------:R-:W-:Y:S01]  /*5b40*/  @!P6 IMAD.IADD R84, R84, 0x1, -R5.reuse ;  /* 0x000000015454e824 */ /* 0x100fe200078e0a05 */
[----:B------:R-:W-:Y:S01]  /*5b50*/  ISETP.GT.U32.AND P6, PT, R5, R19, PT ;  /* 0x000000130500720c */ /* 0x000fe20003fc4070 */
[----:B------:R-:W-:Y:S01]  /*5b60*/  @!P0 IMAD.IADD R21, R21, 0x1, -R5 ;  /* 0x0000000115158824 */ /* 0x000fe200078e0a05 */
[----:B------:R-:W-:Y:S01]  /*5b70*/  LOP3.LUT R9, R0, 0x188, RZ, 0xfc, !PT ;  /* 0x0000018800097812 */ /* 0x000fe200078efcff */
[----:B------:R-:W-:Y:S01]  /*5b80*/  @!P5 IMAD.MOV R85, RZ, RZ, -R85 ;  /* 0x000000ffff55d224 */ /* 0x000fe200078e0a55 */
[----:B------:R-:W-:-:S02]  /*5b90*/  ISETP.GT.U32.AND P0, PT, R5, R20, PT ;  /* 0x000000140500720c */ /* 0x000fc40003f04070 */
[----:B------:R-:W-:Y:S02]  /*5ba0*/  IABS R82, R9 ;  /* 0x0000000900527213 */ /* 0x000fe40000000000 */
[----:B------:R-:W-:Y:S02]  /*5bb0*/  ISETP.GT.U32.AND P5, PT, R5, R83, PT ;  /* 0x000000530500720c */ /* 0x000fe40003fa4070 */
[----:B------:R-:W-:Y:S01]  /*5bc0*/  IABS R18, R10 ;  /* 0x0000000a00127213 */ /* 0x000fe20000000000 */
[----:B------:R-:W-:-:S04]  /*5bd0*/  IMAD.HI.U32 R4, R135, R82, RZ ;  /* 0x0000005287047227 */ /* 0x000fc800078e00ff */
[----:B------:R-:W-:Y:S01]  /*5be0*/  @!P3 IMAD.MOV R21, RZ, RZ, -R21 ;  /* 0x000000ffff15b224 */ /* 0x000fe200078e0a15 */
[----:B------:R-:W-:Y:S01]  /*5bf0*/  ISETP.GE.AND P3, PT, R12, RZ, PT ;  /* 0x000000ff0c00720c */ /* 0x000fe20003f66270 */
[--C-:B------:R-:W-:Y:S01]  /*5c00*/  @!P6 IMAD.IADD R19, R19, 0x1, -R5.reuse ;  /* 0x000000011313e824 */ /* 0x100fe200078e0a05 */
[----:B------:R-:W-:Y:S01]  /*5c10*/  LOP3.LUT R12, R0, 0x190, RZ, 0xfc, !PT ;  /* 0x00000190000c7812 */ /* 0x000fe200078efcff */
[----:B------:R-:W-:Y:S02]  /*5c20*/  IMAD.MOV R4, RZ, RZ, -R4 ;  /* 0x000000ffff047224 */ /* 0x000fe400078e0a04 */
[--C-:B------:R-:W-:Y:S01]  /*5c30*/  @!P0 IMAD.IADD R20, R20, 0x1, -R5.reuse ;  /* 0x0000000114148824 */ /* 0x100fe200078e0a05 */
[C---:B------:R-:W-:Y:S01]  /*5c40*/  ISETP.GT.U32.AND P6, PT, R5.reuse, R19, PT ;  /* 0x000000130500720c */ /* 0x040fe20003fc4070 */
[----:B------:R-:W-:Y:S01]  /*5c50*/  IMAD R82, R5, R4, R82 ;  /* 0x0000000405527224 */ /* 0x000fe200078e0252 */
[----:B------:R-:W-:Y:S01]  /*5c60*/  IABS R8, R12 ;  /* 0x0000000c00087213 */ /* 0x000fe20000000000 */
[----:B------:R-:W-:Y:S01]  /*5c70*/  @!P5 IMAD.IADD R83, R83, 0x1, -R5 ;  /* 0x000000015353d824 */ /* 0x000fe200078e0a05 */
[----:B------:R-:W-:Y:S01]  /*5c80*/  ISETP.GT.U32.AND P0, PT, R5, R20, PT ;  /* 0x000000140500720c */ /* 0x000fe20003f04070 */
[----:B------:R-:W-:-:S03]  /*5c90*/  IMAD.HI.U32 R4, R135, R18, RZ ;  /* 0x0000001287047227 */ /* 0x000fc600078e00ff */
[----:B------:R-:W-:Y:S01]  /*5ca0*/  ISETP.GT.U32.AND P5, PT, R5, R83, PT ;  /* 0x000000530500720c */ /* 0x000fe20003fa4070 */
[----:B------:R-:W-:Y:S02]  /*5cb0*/  IMAD.MOV R7, RZ, RZ, -R4 ;  /* 0x000000ffff077224 */ /* 0x000fe400078e0a04 */
[----:B------:R-:W-:Y:S01]  /*5cc0*/  @!P3 IMAD.MOV R84, RZ, RZ, -R84 ;  /* 0x000000ffff54b224 */ /* 0x000fe200078e0a54 */
[----:B------:R-:W-:Y:S01]  /*5cd0*/  ISETP.GE.AND P3, PT, R13, RZ, PT ;  /* 0x000000ff0d00720c */ /* 0x000fe20003f66270 */
[----:B------:R-:W-:Y:S01]  /*5ce0*/  IMAD R18, R5, R7, R18 ;  /* 0x0000000705127224 */ /* 0x000fe200078e0212 */
[----:B------:R-:W-:Y:S01]  /*5cf0*/  LOP3.LUT R13, R0, 0x198, RZ, 0xfc, !PT ;  /* 0x00000198000d7812 */ /* 0x000fe200078efcff */
[--C-:B------:R-:W-:Y:S02]  /*5d00*/  @!P6 IMAD.IADD R19, R19, 0x1, -R5.reuse ;  /* 0x000000011313e824 */ /* 0x100fe400078e0a05 */
[----:B------:R-:W-:Y:S01]  /*5d10*/  @!P0 IMAD.IADD R20, R20, 0x1, -R5 ;  /* 0x0000000114148824 */ /* 0x000fe200078e0a05 */
[----:B------:R-:W-:Y:S01]  /*5d20*/  ISETP.GT.U32.AND P6, PT, R5, R18, PT ;  /* 0x000000120500720c */ /* 0x000fe20003fc4070 */
[----:B------:R-:W-:Y:S01]  /*5d30*/  IMAD.HI.U32 R4, R135, R8, RZ ;  /* 0x0000000887047227 */ /* 0x000fe200078e00ff */
[----:B------:R-:W-:-:S02]  /*5d40*/  ISETP.GE.AND P0, PT, R15, RZ, PT ;  /* 0x000000ff0f00720c */ /* 0x000fc40003f06270 */
[----:B------:R-:W-:Y:S01]  /*5d50*/  IABS R80, R13 ;  /* 0x0000000d00507213 */ /* 0x000fe20000000000 */
[----:B------:R-:W-:Y:S01]  /*5d60*/  @!P5 IMAD.IADD R83, R83, 0x1, -R5 ;  /* 0x000000015353d824 */ /* 0x000fe200078e0a05 */
[----:B------:R-:W-:Y:S01]  /*5d70*/  ISETP.GT.U32.AND P5, PT, R5, R82, PT ;  /* 0x000000520500720c */ /* 0x000fe20003fa4070 */
[----:B------:R-:W-:Y:S01]  /*5d80*/  @!P3 IMAD.MOV R20, RZ, RZ, -R20 ;  /* 0x000000ffff14b224 */ /* 0x000fe200078e0a14 */
[----:B------:R-:W-:Y:S01]  /*5d90*/  ISETP.GE.AND P3, PT, R11, RZ, PT ;  /* 0x000000ff0b00720c */ /* 0x000fe20003f66270 */
[----:B------:R-:W-:Y:S01]  /*5da0*/  IMAD.MOV R4, RZ, RZ, -R4 ;  /* 0x000000ffff047224 */ /* 0x000fe200078e0a04 */
[----:B------:R-:W-:Y:S01]  /*5db0*/  LOP3.LUT R11, R0, 0x194, RZ, 0xfc, !PT ;  /* 0x00000194000b7812 */ /* 0x000fe200078efcff */
[----:B------:R-:W-:-:S04]  /*5dc0*/  IMAD.HI.U32 R7, R135, R80, RZ ;  /* 0x0000005087077227 */ /* 0x000fc800078e00ff */
[----:B------:R-:W-:Y:S01]  /*5dd0*/  IMAD R81, R5, R4, R8 ;  /* 0x0000000405517224 */ /* 0x000fe200078e0208 */
[----:B------:R-:W-:Y:S01]  /*5de0*/  IABS R8, R11 ;  /* 0x0000000b00087213 */ /* 0x000fe20000000000 */
[--C-:B------:R-:W-:Y:S02]  /*5df0*/  @!P6 IMAD.IADD R18, R18, 0x1, -R5.reuse ;  /* 0x000000011212e824 */ /* 0x100fe400078e0a05 */
[----:B------:R-:W-:Y:S02]  /*5e00*/  @!P5 IMAD.IADD R82, R82, 0x1, -R5 ;  /* 0x000000015252d824 */ /* 0x000fe400078e0a05 */
[----:B------:R-:W-:Y:S01]  /*5e10*/  IMAD.HI.U32 R4, R135, R8, RZ ;  /* 0x0000000887047227 */ /* 0x000fe200078e00ff */
[C---:B------:R-:W-:Y:S02]  /*5e20*/  ISETP.GT.U32.AND P6, PT, R5.reuse, R18, PT ;  /* 0x000000120500720c */ /* 0x040fe40003fc4070 */
[----:B------:R-:W-:Y:S01]  /*5e30*/  ISETP.GT.U32.AND P5, PT, R5, R82, PT ;  /* 0x000000520500720c */ /* 0x000fe20003fa4070 */
[----:B------:R-:W-:-:S02]  /*5e40*/  IMAD.MOV R4, RZ, RZ, -R4 ;  /* 0x000000ffff047224 */ /* 0x000fc400078e0a04 */
[----:B------:R-:W-:Y:S01]  /*5e50*/  @!P0 IMAD.MOV R83, RZ, RZ, -R83 ;  /* 0x000000ffff538224 */ /* 0x000fe200078e0a53 */
[----:B------:R-:W-:Y:S01]  /*5e60*/  ISETP.GE.AND P0, PT, R9, RZ, PT ;  /* 0x000000ff0900720c */ /* 0x000fe20003f06270 */
[----:B------:R-:W-:Y:S01]  /*5e70*/  IMAD R17, R5, R4, R8 ;  /* 0x0000000405117224 */ /* 0x000fe200078e0208 */
[----:B------:R-:W-:Y:S01]  /*5e80*/  LOP3.LUT R9, R0, 0x1a0, RZ, 0xfc, !PT ;  /* 0x000001a000097812 */ /* 0x000fe200078efcff */
[----:B------:R-:W-:Y:S01]  /*5e90*/  IMAD.MOV R7, RZ, RZ, -R7 ;  /* 0x000000ffff077224 */ /* 0x000fe200078e0a07 */
[----:B------:R-:W-:Y:S01]  /*5ea0*/  IABS R8, R68 ;  /* 0x0000004400087213 */ /* 0x000fe20000000000 */
[----:B------:R-:W-:-:S04]  /*5eb0*/  IMAD.HI.U32 R4, R135, R16, RZ ;  /* 0x0000001087047227 */ /* 0x000fc800078e00ff */
[----:B------:R-:W-:Y:S01]  /*5ec0*/  @!P6 IMAD.IADD R18, R18, 0x1, -R5 ;  /* 0x000000011212e824 */ /* 0x000fe200078e0a05 */
[C---:B------:R-:W-:Y:S01]  /*5ed0*/  ISETP.GT.U32.AND P6, PT, R5.reuse, R17, PT ;  /* 0x000000110500720c */ /* 0x040fe20003fc4070 */
[----:B------:R-:W-:Y:S01]  /*5ee0*/  @!P3 IMAD.MOV R19, RZ, RZ, -R19 ;  /* 0x000000ffff13b224 */ /* 0x000fe200078e0a13 */
[C---:B------:R-:W-:Y:S01]  /*5ef0*/  ISETP.GT.U32.AND P3, PT, R5.reuse, R81, PT ;  /* 0x000000510500720c */ /* 0x040fe20003f64070 */
[----:B------:R-:W-:Y:S01]  /*5f00*/  @!P5 IMAD.IADD R82, R82, 0x1, -R5 ;  /* 0x000000015252d824 */ /* 0x000fe200078e0a05 */
[----:B------:R-:W-:Y:S01]  /*5f10*/  ISETP.GE.AND P5, PT, R10, RZ, PT ;  /* 0x000000ff0a00720c */ /* 0x000fe20003fa6270 */
[C---:B------:R-:W-:Y:S01]  /*5f20*/  IMAD R80, R5.reuse, R7, R80 ;  /* 0x0000000705507224 */ /* 0x040fe200078e0250 */
[----:B------:R-:W-:Y:S01]  /*5f30*/  IABS R10, R9 ;  /* 0x00000009000a7213 */ /* 0x000fe20000000000 */
[----:B------:R-:W-:Y:S02]  /*5f40*/  IMAD.MOV R4, RZ, RZ, -R4 ;  /* 0x000000ffff047224 */ /* 0x000fe400078e0a04 */
[----:B------:R-:W-:Y:S01]  /*5f50*/  @!P0 IMAD.MOV R82, RZ, RZ, -R82 ;  /* 0x000000ffff528224 */ /* 0x000fe200078e0a52 */
[C---:B------:R-:W-:Y:S01]  /*5f60*/  ISETP.GT.U32.AND P0, PT, R5.reuse, R80, PT ;  /* 0x000000500500720c */ /* 0x040fe20003f04070 */
[----:B------:R-:W-:-:S02]  /*5f70*/  IMAD R16, R5, R4, R16 ;  /* 0x0000000405107224 */ /* 0x000fc400078e0210 */
[--C-:B------:R-:W-:Y:S02]  /*5f80*/  @!P6 IMAD.IADD R17, R17, 0x1, -R5.reuse ;  /* 0x000000011111e824 */ /* 0x100fe400078e0a05 */
[----:B------:R-:W-:Y:S01]  /*5f90*/  @!P3 IMAD.IADD R81, R81, 0x1, -R5 ;  /* 0x000000015151b824 */ /* 0x000fe200078e0a05 */
[----:B------:R-:W-:Y:S01]  /*5fa0*/  ISETP.GT.U32.AND P6, PT, R5, R16, PT ;  /* 0x000000100500720c */ /* 0x000fe20003fc4070 */
[----:B------:R-:W-:-:S03]  /*5fb0*/  IMAD.HI.U32 R7, R135, R10, RZ ;  /* 0x0000000a87077227 */ /* 0x000fc600078e00ff */
[C---:B------:R-:W-:Y:S01]  /*5fc0*/  ISETP.GT.U32.AND P3, PT, R5.reuse, R81, PT ;  /* 0x000000510500720c */ /* 0x040fe20003f64070 */
[----:B------:R-:W-:Y:S02]  /*5fd0*/  IMAD.MOV R7, RZ, RZ, -R7 ;  /* 0x000000ffff077224 */ /* 0x000fe400078e0a07 */
[--C-:B------:R-:W-:Y:S01]  /*5fe0*/  @!P0 IMAD.IADD R80, R80, 0x1, -R5.reuse ;  /* 0x0000000150508824 */ /* 0x100fe200078e0a05 */
[C---:B------:R-:W-:Y:S01]  /*5ff0*/  ISETP.GT.U32.AND P0, PT, R5.reuse, R17, PT ;  /* 0x000000110500720c */ /* 0x040fe20003f04070 */
[----:B------:R-:W-:Y:S01]  /*6000*/  IMAD R79, R5, R7, R10 ;  /* 0x00000007054f7224 */ /* 0x000fe200078e020a */
[----:B------:R-:W-:Y:S01]  /*6010*/  SHF.R.U32.HI R10, RZ, 0x9, R6 ;  /* 0x00000009ff0a7819 */ /* 0x000fe20000011606 */
[----:B------:R-:W-:Y:S02]  /*6020*/  IMAD R7, R141, 0x12, RZ ;  /* 0x000000128d077824 */ /* 0x000fe400078e02ff */
[----:B------:R-:W-:Y:S01]  /*6030*/  @!P6 IMAD.IADD R16, R16, 0x1, -R5 ;  /* 0x000000011010e824 */ /* 0x000fe200078e0a05 */
[----:B------:R-:W-:Y:S01]  /*6040*/  ISETP.GT.U32.AND P6, PT, R5, R80, PT ;  /* 0x000000500500720c */ /* 0x000fe20003fc4070 */
[----:B------:R-:W-:-:S04]  /*6050*/  IMAD.HI.U32 R4, R135, R8, RZ ;  /* 0x0000000887047227 */ /* 0x000fc800078e00ff */
[----:B------:R-:W-:Y:S01]  /*6060*/  @!P5 IMAD.MOV R18, RZ, RZ, -R18 ;  /* 0x000000ffff12d224 */ /* 0x000fe200078e0a12 */
[----:B------:R-:W-:Y:S01]  /*6070*/  ISETP.GE.AND P5, PT, R12, RZ, PT ;  /* 0x000000ff0c00720c */ /* 0x000fe20003fa6270 */
[----:B------:R-:W-:Y:S01]  /*6080*/  IMAD.WIDE R74, R7, 0x4, R170 ;  /* 0x00000004074a7825 */ /* 0x000fe200078e02aa */
[----:B------:R-:W-:-:S03]  /*6090*/  SHF.R.U32.HI R12, RZ, 0x5, R6 ;  /* 0x00000005ff0c7819 */ /* 0x000fc60000011606 */
[----:B------:R-:W-:Y:S01]  /*60a0*/  IMAD.MOV R4, RZ, RZ, -R4 ;  /* 0x000000ffff047224 */ /* 0x000fe200078e0a04 */
[----:B------:R1:W-:Y:S01]  /*60b0*/  LDGSTS.E [R73+0x14800], [R74.64], P4 ;  /* 0x148000004a497fae */ /* 0x0003e2000a121846 */
[----:B------:R-:W-:-:S03]  /*60c0*/  IMAD.WIDE R70, R7, 0x4, R168 ;  /* 0x0000000407467825 */ /* 0x000fc600078e02a8 */
[----:B------:R1:W-:Y:S01]  /*60d0*/  STL.64 [R1+0x1158], R74 ;  /* 0x0011584a01007387 */ /* 0x0003e20000100a00 */
[--C-:B------:R-:W-:Y:S01]  /*60e0*/  @!P3 IMAD.IADD R81, R81, 0x1, -R5.reuse ;  /* 0x000000015151b824 */ /* 0x100fe200078e0a05 */
[----:B------:R-:W-:Y:S01]  /*60f0*/  ISETP.GE.AND P3, PT, R11, RZ, PT ;  /* 0x000000ff0b00720c */ /* 0x000fe20003f66270 */
[C---:B------:R-:W-:Y:S01]  /*6100*/  IMAD R15, R5.reuse, R4, R8 ;  /* 0x00000004050f7224 */ /* 0x040fe200078e0208 */
[----:B------:R2:W-:Y:S01]  /*6110*/  LDGSTS.E [R73+0x14a00], [R70.64], P4 ;  /* 0x14a0000046497fae */ /* 0x0005e2000a121846 */
[----:B------:R-:W-:Y:S01]  /*6120*/  ISETP.GT.U32.AND P4, PT, R5, R16, PT ;  /* 0x000000100500720c */ /* 0x000fe20003f84070 */
[--C-:B------:R-:W-:Y:S01]  /*6130*/  @!P0 IMAD.IADD R17, R17, 0x1, -R5.reuse ;  /* 0x0000000111118824 */ /* 0x100fe200078e0a05 */
[C---:B------:R-:W-:Y:S01]  /*6140*/  ISETP.GT.U32.AND P0, PT, R5.reuse, R79, PT ;  /* 0x0000004f0500720c */ /* 0x040fe20003f04070 */
[----:B------:R-:W-:Y:S01]  /*6150*/  @!P6 IMAD.IADD R80, R80, 0x1, -R5 ;  /* 0x000000015050e824 */ /* 0x000fe200078e0a05 */
[----:B------:R-:W-:Y:S01]  /*6160*/  ISETP.GT.U32.AND P6, PT, R5, R15, PT ;  /* 0x0000000f0500720c */ /* 0x000fe20003fc4070 */
[----:B------:R-:W-:Y:S01]  /*6170*/  @!P5 IMAD.MOV R81, RZ, RZ, -R81 ;  /* 0x000000ffff51d224 */ /* 0x000fe200078e0a51 */
[----:B------:R-:W-:Y:S01]  /*6180*/  LOP3.LUT R11, R0, 0x1a8, RZ, 0xfc, !PT ;  /* 0x000001a8000b7812 */ /* 0x000fe200078efcff */
[----:B------:R-:W-:Y:S01]  /*6190*/  IMAD R7, R141, 0x16, RZ ;  /* 0x000000168d077824 */ /* 0x000fe200078e02ff */
[----:B------:R-:W-:Y:S01]  /*61a0*/  LOP3.LUT P5, RZ, R10, 0x1, RZ, 0xc0, !PT ;  /* 0x000000010aff7812 */ /* 0x000fe200078ac0ff */
[----:B------:R2:W-:Y:S01]  /*61b0*/  STL.64 [R1+0x1160], R70 ;  /* 0x0011604601007387 */ /* 0x0005e20000100a00 */
[----:B------:R-:W-:Y:S01]  /*61c0*/  IABS R78, R11 ;  /* 0x0000000b004e7213 */ /* 0x000fe20000000000 */
[----:B------:R-:W-:Y:S01]  /*61d0*/  @!P3 IMAD.MOV R17, RZ, RZ, -R17 ;  /* 0x000000ffff11b224 */ /* 0x000fe200078e0a11 */
[----:B------:R-:W-:Y:S01]  /*61e0*/  LOP3.LUT P3, RZ, R12, 0x1, RZ, 0xc0, !PT ;  /* 0x000000010cff7812 */ /* 0x000fe2000786c0ff */
[----:B------:R-:W-:Y:S01]  /*61f0*/  @!P4 IMAD.IADD R16, R16, 0x1, -R5 ;  /* 0x000000011010c824 */ /* 0x000fe200078e0a05 */
[----:B------:R-:W-:Y:S01]  /*6200*/  LOP3.LUT R12, R0, 0x1ac, RZ, 0xfc, !PT ;  /* 0x000001ac000c7812 */ /* 0x000fe200078efcff */
[----:B------:R-:W-:Y:S01]  /*6210*/  IMAD.HI.U32 R4, R135, R78, RZ ;  /* 0x0000004e87047227 */ /* 0x000fe200078e00ff */
[----:B------:R-:W-:-:S03]  /*6220*/  ISETP.GE.AND P4, PT, R13, RZ, PT ;  /* 0x000000ff0d00720c */ /* 0x000fc60003f86270 */
[----:B-1----:R-:W-:-:S04]  /*6230*/  IMAD.WIDE R74, R7, 0x4, R170 ;  /* 0x00000004074a7825 */ /* 0x002fc800078e02aa */
[----:B------:R-:W-:Y:S01]  /*6240*/  @!P0 IMAD.IADD R79, R79, 0x1, -R5 ;  /* 0x000000014f4f8824 */ /* 0x000fe200078e0a05 */
[----:B------:R-:W-:Y:S01]  /*6250*/  ISETP.GE.AND P0, PT, R14, RZ, PT ;  /* 0x000000ff0e00720c */ /* 0x000fe20003f06270 */
[----:B--2---:R-:W-:Y:S01]  /*6260*/  IMAD.WIDE R70, R7, 0x4, R168 ;  /* 0x0000000407467825 */ /* 0x004fe200078e02a8 */
[----:B------:R-:W-:Y:S01]  /*6270*/  IABS R14, R12 ;  /* 0x0000000c000e7213 */ /* 0x000fe20000000000 */
[----:B------:R1:W-:Y:S01]  /*6280*/  LDGSTS.E [R73+0x15800], [R74.64], P5 ;  /* 0x158000004a497fae */ /* 0x0003e2000a921846 */
[----:B------:R-:W-:Y:S01]  /*6290*/  SHF.R.U32.HI R7, RZ, 0x1, R6 ;  /* 0x00000001ff077819 */ /* 0x000fe20000011606 */
[----:B------:R-:W-:Y:S01]  /*62a0*/  @!P6 IMAD.IADD R15, R15, 0x1, -R5 ;  /* 0x000000010f0fe824 */ /* 0x000fe200078e0a05 */
[C---:B------:R-:W-:Y:S01]  /*62b0*/  ISETP.GT.U32.AND P6, PT, R5.reuse, R79, PT ;  /* 0x0000004f0500720c */ /* 0x040fe20003fc4070 */
[----:B------:R-:W-:Y:S01]  /*62c0*/  IMAD.MOV R4, RZ, RZ, -R4 ;  /* 0x000000ffff047224 */ /* 0x000fe200078e0a04 */
[----:B------:R2:W-:Y:S01]  /*62d0*/  LDGSTS.E [R73+0x15a00], [R70.64], P5 ;  /* 0x15a0000046497fae */ /* 0x0005e2000a921846 */
[----:B------:R-:W-:Y:S01]  /*62e0*/  @!P4 IMAD.MOV R80, RZ, RZ, -R80 ;  /* 0x000000ffff50c224 */ /* 0x000fe200078e0a50 */
[C---:B------:R-:W-:Y:S01]  /*62f0*/  ISETP.GT.U32.AND P5, PT, R5.reuse, R15, PT ;  /* 0x0000000f0500720c */ /* 0x040fe20003fa4070 */
[----:B------:R-:W-:Y:S01]  /*6300*/  IMAD R78, R5, R4, R78 ;  /* 0x00000004054e7224 */ /* 0x000fe200078e024e */
[----:B------:R-:W-:Y:S01]  /*6310*/  STL.64 [R1+0x1198], R74 ;  /* 0x0011984a01007387 */ /* 0x000fe20000100a00 */
[----:B------:R-:W-:-:S03]  /*6320*/  IMAD.HI.U32 R4, R135, R14, RZ ;  /* 0x0000000e87047227 */ /* 0x000fc600078e00ff */
[----:B------:R-:W-:Y:S01]  /*6330*/  ISETP.GT.U32.AND P4, PT, R5, R78, PT ;  /* 0x0000004e0500720c */ /* 0x000fe20003f84070 */
[----:B------:R-:W-:Y:S01]  /*6340*/  IMAD.MOV R4, RZ, RZ, -R4 ;  /* 0x000000ffff047224 */ /* 0x000fe200078e0a04 */
[----:B------:R2:W-:Y:S01]  /*6350*/  STL.64 [R1+0x11a0], R70 ;  /* 0x0011a04601007387 */ /* 0x0005e20000100a00 */
[----:B------:R-:W-:Y:S01]  /*6360*/  @!P0 IMAD.MOV R16, RZ, RZ, -R16 ;  /* 0x000000ffff108224 */ /* 0x000fe200078e0a10 */
[----:B------:R-:W-:Y:S01]  /*6370*/  LOP3.LUT P0, RZ, R7, 0x1, RZ, 0xc0, !PT ;  /* 0x0000000107ff7812 */ /* 0x000fe2000780c0ff */
[----:B------:R-:W-:Y:S02]  /*6380*/  IMAD R14, R5, R4, R14 ;  /* 0x00000004050e7224 */ /* 0x000fe400078e020e */
[--C-:B------:R-:W-:Y:S02]  /*6390*/  @!P5 IMAD.IADD R15, R15, 0x1, -R5.reuse ;  /* 0x000000010f0fd824 */ /* 0x100fe400078e0a05 */
[--C-:B------:R-:W-:Y:S01]  /*63a0*/  @!P6 IMAD.IADD R79, R79, 0x1, -R5.reuse ;  /* 0x000000014f4fe824 */ /* 0x100fe200078e0a05 */
[----:B------:R-:W-:Y:S01]  /*63b0*/  ISETP.GT.U32.AND P5, PT, R5, R14, PT ;  /* 0x0000000e0500720c */ /* 0x000fe20003fa4070 */
[----:B------:R-:W-:Y:S01]  /*63c0*/  IMAD R7, R141, 0x1a, RZ ;  /* 0x0000001a8d077824 */ /* 0x000fe200078e02ff */
[----:B------:R-:W-:Y:S01]  /*63d0*/  ISETP.GE.AND P6, PT, R9, RZ, PT ;  /* 0x000000ff0900720c */ /* 0x000fe20003fc6270 */
[----:B------:R-:W-:Y:S01]  /*63e0*/  @!P4 IMAD.IADD R78, R78, 0x1, -R5 ;  /* 0x000000014e4ec824 */ /* 0x000fe200078e0a05 */
[----:B--2---:R-:W-:Y:S01]  /*63f0*/  LOP3.LUT R70, R0, 0x1b0, RZ, 0xfc, !PT ;  /* 0x000001b000467812 */ /* 0x004fe200078efcff */
[----:B------:R-:W-:Y:S01]  /*6400*/  IMAD.WIDE R76, R7, 0x4, R170 ;  /* 0x00000004074c7825 */ /* 0x000fe200078e02aa */
[----:B------:R-:W-:-:S02]  /*6410*/  ISETP.GE.AND P4, PT, R68, RZ, PT ;  /* 0x000000ff4400720c */ /* 0x000fc40003f86270 */
[----:B------:R-:W-:Y:S01]  /*6420*/  IABS R8, R70 ;  /* 0x0000004600087213 */ /* 0x000fe20000000000 */
[----:B-1----:R-:W-:Y:S01]  /*6430*/  IMAD.WIDE R74, R7, 0x4, R168 ;  /* 0x00000004074a7825 */ /* 0x002fe200078e02a8 */
[C---:B------:R-:W-:Y:S01]  /*6440*/  LOP3.LUT R9, R0.reuse, 0x1b8, RZ, 0xfc, !PT ;  /* 0x000001b800097812 */ /* 0x040fe200078efcff */
[----:B------:R1:W-:Y:S01]  /*6450*/  LDGSTS.E [R73+0x16800], [R76.64], P3 ;  /* 0x168000004c497fae */ /* 0x0003e20009921846 */
[C---:B------:R-:W-:Y:S01]  /*6460*/  LOP3.LUT R71, R0.reuse, 0x1b4, RZ, 0xfc, !PT ;  /* 0x000001b400477812 */ /* 0x040fe200078efcff */
[----:B------:R-:W-:Y:S01]  /*6470*/  IMAD.HI.U32 R4, R135, R8, RZ ;  /* 0x0000000887047227 */ /* 0x000fe200078e00ff */
[----:B------:R-:W-:Y:S01]  /*6480*/  LOP3.LUT R68, R0, 0x1c0, RZ, 0xfc, !PT ;  /* 0x000001c000447812 */ /* 0x000fe200078efcff */
[----:B------:R1:W-:Y:S01]  /*6490*/  STL.64 [R1+0x11d8], R76 ;  /* 0x0011d84c01007387 */ /* 0x0003e20000100a00 */
[----:B------:R-:W-:Y:S01]  /*64a0*/  IABS R10, R71 ;  /* 0x00000047000a7213 */ /* 0x000fe20000000000 */
[----:B------:R-:W-:Y:S02]  /*64b0*/  IMAD.MOV R4, RZ, RZ, -R4 ;  /* 0x000000ffff047224 */ /* 0x000fe400078e0a04 */
[----:B------:R2:W-:Y:S01]  /*64c0*/  LDGSTS.E [R73+0x16a00], [R74.64], P3 ;  /* 0x16a000004a497fae */ /* 0x0005e20009921846 */
[----:B------:R-:W-:Y:S01]  /*64d0*/  ISETP.GT.U32.AND P3, PT, R5, R78, PT ;  /* 0x0000004e0500720c */ /* 0x000fe20003f64070 */
[----:B------:R-:W-:-:S02]  /*64e0*/  @!P5 IMAD.IADD R14, R14, 0x1, -R5 ;  /* 0x000000010e0ed824 */ /* 0x000fc400078e0a05 */
[----:B------:R-:W-:Y:S01]  /*64f0*/  @!P6 IMAD.MOV R79, RZ, RZ, -R79 ;  /* 0x000000ffff4fe224 */ /* 0x000fe200078e0a4f */
[----:B------:R-:W-:Y:S01]  /*6500*/  ISETP.GE.AND P6, PT, R11, RZ, PT ;  /* 0x000000ff0b00720c */ /* 0x000fe20003fc6270 */
[----:B------:R-:W-:Y:S01]  /*6510*/  IMAD.HI.U32 R7, R135, R10, RZ ;  /* 0x0000000a87077227 */ /* 0x000fe200078e00ff */
[C---:B------:R-:W-:Y:S01]  /*6520*/  ISETP.GT.U32.AND P5, PT, R5.reuse, R14, PT ;  /* 0x0000000e0500720c */ /* 0x040fe20003fa4070 */
[----:B------:R2:W-:Y:S01]  /*6530*/  STL.64 [R1+0x11e0], R74 ;  /* 0x0011e04a01007387 */ /* 0x0005e20000100a00 */
[----:B-1----:R-:W-:Y:S01]  /*6540*/  IABS R76, R9 ;  /* 0x00000009004c7213 */ /* 0x002fe20000000000 */
[----:B------:R-:W-:Y:S01]  /*6550*/  IMAD R77, R5, R4, R8 ;  /* 0x00000004054d7224 */ /* 0x000fe200078e0208 */
[----:B------:R-:W-:Y:S01]  /*6560*/  IADD3 R8, R72, -0x8, RZ ;  /* 0xfffffff848087810 */ /* 0x000fe20007ffe0ff */
[----:B------:R-:W-:Y:S01]  /*6570*/  @!P4 IMAD.MOV R15, RZ, RZ, -R15 ;  /* 0x000000ffff0fc224 */ /* 0x000fe200078e0a0f */
[----:B------:R-:W-:Y:S01]  /*6580*/  LOP3.LUT R11, R0, 0x1c4, RZ, 0xfc, !PT ;  /* 0x000001c4000b7812 */ /* 0x000fe200078efcff */
[----:B------:R-:W-:Y:S01]  /*6590*/  IMAD.HI.U32 R4, R135, R76, RZ ;  /* 0x0000004c87047227 */ /* 0x000fe200078e00ff */
[----:B------:R-:W-:-:S03]  /*65a0*/  ISETP.GT.U32.AND P4, PT, R5, R77, PT ;  /* 0x0000004d0500720c */ /* 0x000fc60003f84070 */
[----:B------:R-:W-:Y:S02]  /*65b0*/  IMAD.MOV R4, RZ, RZ, -R4 ;  /* 0x000000ffff047224 */ /* 0x000fe400078e0a04 */
[----:B------:R-:W-:Y:S02]  /*65c0*/  IMAD.MOV R7, RZ, RZ, -R7 ;  /* 0x000000ffff077224 */ /* 0x000fe400078e0a07 */
[--C-:B------:R-:W-:Y:S01]  /*65d0*/  @!P3 IMAD.IADD R78, R78, 0x1, -R5.reuse ;  /* 0x000000014e4eb824 */ /* 0x100fe200078e0a05 */
[----:B------:R-:W-:Y:S01]  /*65e0*/  ISETP.GE.AND P3, PT, R12, RZ, PT ;  /* 0x000000ff0c00720c */ /* 0x000fe20003f66270 */
[C---:B------:R-:W-:Y:S01]  /*65f0*/  IMAD R76, R5.reuse, R4, R76 ;  /* 0x00000004054c7224 */ /* 0x040fe200078e024c */
[----:B------:R-:W-:Y:S01]  /*6600*/  IABS R12, R69 ;  /* 0x00000045000c7213 */ /* 0x000fe20000000000 */
[C---:B------:R-:W-:Y:S01]  /*6610*/  IMAD R13, R5.reuse, R7, R10 ;  /* 0x00000007050d7224 */ /* 0x040fe200078e020a */
[----:B------:R-:W-:Y:S01]  /*6620*/  IABS R10, R11 ;  /* 0x0000000b000a7213 */ /* 0x000fe20000000000 */
[----:B------:R-:W-:Y:S01]  /*6630*/  @!P6 IMAD.MOV R78, RZ, RZ, -R78 ;  /* 0x000000ffff4ee224 */ /* 0x000fe200078e0a4e */
[C---:B------:R-:W-:Y:S01]  /*6640*/  ISETP.GT.U32.AND P6, PT, R5.reuse, R76, PT ;  /* 0x0000004c0500720c */ /* 0x040fe20003fc4070 */
[----:B------:R-:W-:Y:S01]  /*6650*/  @!P5 IMAD.IADD R14, R14, 0x1, -R5 ;  /* 0x000000010e0ed824 */ /* 0x000fe200078e0a05 */
[----:B------:R-:W-:Y:S01]  /*6660*/  ISETP.GT.U32.AND P5, PT, R5, R13, PT ;  /* 0x0000000d0500720c */ /* 0x000fe20003fa4070 */
[----:B------:R-:W-:-:S02]  /*6670*/  IMAD R7, R141, 0x1e, RZ ;  /* 0x0000001e8d077824 */ /* 0x000fc400078e02ff */
[----:B------:R-:W-:Y:S02]  /*6680*/  @!P4 IMAD.IADD R77, R77, 0x1, -R5 ;  /* 0x000000014d4dc824 */ /* 0x000fe400078e0a05 */
[----:B------:R-:W-:-:S03]  /*6690*/  IMAD.WIDE R132, R7, 0x4, R170 ;  /* 0x0000000407847825 */ /* 0x000fc600078e02aa */
[----:B------:R-:W-:Y:S01]  /*66a0*/  ISETP.GT.U32.AND P4, PT, R5, R77, PT ;  /* 0x0000004d0500720c */ /* 0x000fe20003f84070 */
[----:B--2---:R-:W-:Y:S01]  /*66b0*/  IMAD.WIDE R74, R7, 0x4, R168 ;  /* 0x00000004074a7825 */ /* 0x004fe200078e02a8 */
[----:B------:R1:W-:Y:S01]  /*66c0*/  LDGSTS.E [R73+0x17800], [R132.64], P0 ;  /* 0x1780000084497fae */ /* 0x0003e20008121846 */
[----:B------:R-:W-:Y:S02]  /*66d0*/  IADD3 R7, R72, -0xc, RZ ;  /* 0xfffffff448077810 */ /* 0x000fe40007ffe0ff */
[----:B------:R-:W-:Y:S01]  /*66e0*/  IMAD.HI.U32 R4, R135, R12, RZ ;  /* 0x0000000c87047227 */ /* 0x000fe200078e00ff */
[----:B------:R2:W-:Y:S01]  /*66f0*/  LDGSTS.E [R73+0x17a00], [R74.64], P0 ;  /* 0x17a000004a497fae */ /* 0x0005e20008121846 */
[----:B------:R-:W-:Y:S02]  /*6700*/  ISETP.GE.U32.AND P0, PT, R8, 0x7fffffd9, PT ;  /* 0x7fffffd90800780c */ /* 0x000fe40003f06070 */
[----:B------:R-:W-:Y:S01]  /*6710*/  @!P3 IMAD.MOV R14, RZ, RZ, -R14 ;  /* 0x000000ffff0eb224 */ /* 0x000fe200078e0a0e */
[----:B------:R-:W-:Y:S01]  /*6720*/  ISETP.GE.AND P3, PT, R70, RZ, PT ;  /* 0x000000ff4600720c */ /* 0x000fe20003f66270 */
[--C-:B------:R-:W-:Y:S01]  /*6730*/  @!P6 IMAD.IADD R76, R76, 0x1, -R5.reuse ;  /* 0x000000014c4ce824 */ /* 0x100fe200078e0a05 */
[----:B------:R-:W-:Y:S01]  /*6740*/  IABS R8, R68 ;  /* 0x0000004400087213 */ /* 0x000fe20000000000 */
[----:B------:R-:W-:Y:S01]  /*6750*/  IMAD.MOV R4, RZ, RZ, -R4 ;  /* 0x000000ffff047224 */ /* 0x000fe200078e0a04 */
[----:B------:R-:W-:Y:S01]  /*6760*/  STL.64 [R1+0x1218], R132 ;  /* 0x0012188401007387 */ /* 0x000fe20000100a00 */
[----:B------:R-:W-:Y:S01]  /*6770*/  @!P5 IMAD.IADD R13, R13, 0x1, -R5 ;  /* 0x000000010d0dd824 */ /* 0x000fe200078e0a05 */
[C---:B------:R-:W-:Y:S01]  /*6780*/  ISETP.GT.U32.AND P6, PT, R5.reuse, R76, PT ;  /* 0x0000004c0500720c */ /* 0x040fe20003fc4070 */
[----:B------:R-:W-:Y:S01]  /*6790*/  IMAD R12, R5, R4, R12 ;  /* 0x00000004050c7224 */ /* 0x000fe200078e020c */
[----:B------:R2:W-:Y:S01]  /*67a0*/  STL.64 [R1+0x1220], R74 ;  /* 0x0012204a01007387 */ /* 0x0005e20000100a00 */
[----:B------:R-:W-:Y:S01]  /*67b0*/  IMAD.HI.U32 R4, R135, R8, RZ ;  /* 0x0000000887047227 */ /* 0x000fe200078e00ff */
[----:B------:R-:W-:-:S02]  /*67c0*/  ISETP.GT.U32.AND P5, PT, R5, R13, PT ;  /* 0x0000000d0500720c */ /* 0x000fc40003fa4070 */
[----:B------:R-:W-:Y:S01]  /*67d0*/  LOP3.LUT R70, R0, 0x1c8, RZ, 0xfc, !PT ;  /* 0x000001c800467812 */ /* 0x000fe200078efcff */
[----:B------:R-:W-:Y:S01]  /*67e0*/  @!P4 IMAD.IADD R77, R77, 0x1, -R5 ;  /* 0x000000014d4dc824 */ /* 0x000fe200078e0a05 */
[----:B------:R-:W-:Y:S01]  /*67f0*/  ISETP.GE.AND P4, PT, R71, RZ, PT ;  /* 0x000000ff4700720c */ /* 0x000fe20003f86270 */
[----:B------:R-:W-:Y:S01]  /*6800*/  IMAD.MOV R4, RZ, RZ, -R4 ;  /* 0x000000ffff047224 */ /* 0x000fe200078e0a04 */
[----:B------:R-:W-:Y:S01]  /*6810*/  LOP3.LUT R71, R142, 0x60, RZ, 0xc0, !PT ;  /* 0x000000608e477812 */ /* 0x000fe200078ec0ff */
[----:B------:R-:W-:Y:S01]  /*6820*/  @!P3 IMAD.MOV R77, RZ, RZ, -R77 ;  /* 0x000000ffff4db224 */ /* 0x000fe200078e0a4d */
[C---:B------:R-:W-:Y:S01]  /*6830*/  ISETP.GT.U32.AND P3, PT, R5.reuse, R12, PT ;  /* 0x0000000c0500720c */ /* 0x040fe20003f64070 */
[--C-:B------:R-:W-:Y:S01]  /*6840*/  @!P6 IMAD.IADD R76, R76, 0x1, -R5.reuse ;  /* 0x000000014c4ce824 */ /* 0x100fe200078e0a05 */
[----:B--2---:R-:W-:Y:S01]  /*6850*/  IABS R74, R70 ;  /* 0x00000046004a7213 */ /* 0x004fe20000000000 */
[----:B------:R-:W-:Y:S02]  /*6860*/  IMAD R75, R5, R4, R8 ;  /* 0x00000004054b7224 */ /* 0x000fe400078e0208 */
[----:B------:R-:W-:Y:S01]  /*6870*/  @!P5 IMAD.IADD R13, R13, 0x1, -R5 ;  /* 0x000000010d0dd824 */ /* 0x000fe200078e0a05 */
[----:B------:R-:W-:Y:S01]  /*6880*/  ISETP.GE.U32.AND P5, PT, R7, 0x7fffffd5, PT ;  /* 0x7fffffd50700780c */ /* 0x000fe20003fa6070 */
[----:B------:R-:W-:Y:S01]  /*6890*/  IMAD R7, R141, 0x3, RZ ;  /* 0x000000038d077824 */ /* 0x000fe200078e02ff */
[----:B------:R-:W-:Y:S01]  /*68a0*/  ISETP.GT.U32.AND P6, PT, R5, R75, PT ;  /* 0x0000004b0500720c */ /* 0x000fe20003fc4070 */
[----:B------:R-:W-:Y:S01]  /*68b0*/  @!P4 IMAD.MOV R13, RZ, RZ, -R13 ;  /* 0x000000ffff0dc224 */ /* 0x000fe200078e0a0d */
[----:B------:R-:W-:Y:S01]  /*68c0*/  ISETP.GE.AND P4, PT, R9, RZ, PT ;  /* 0x000000ff0900720c */ /* 0x000fe20003f86270 */
[----:B------:R-:W-:Y:S01]  /*68d0*/  IMAD.HI.U32 R4, R135, R10, RZ ;  /* 0x0000000a87047227 */ /* 0x000fe200078e00ff */
[----:B------:R-:W-:-:S03]  /*68e0*/  LOP3.LUT R9, R0, 0x1cc, RZ, 0xfc, !PT ;  /* 0x000001cc00097812 */ /* 0x000fc600078efcff */
[----:B------:R-:W-:Y:S01]  /*68f0*/  IMAD.WIDE R136, R7, 0x4, R170 ;  /* 0x0000000407887825 */ /* 0x000fe200078e02aa */
[----:B------:R-:W-:-:S03]  /*6900*/  IABS R8, R9 ;  /* 0x0000000900087213 */ /* 0x000fc60000000000 */
[----:B-1----:R-:W-:Y:S01]  /*6910*/  IMAD.WIDE R132, R7, 0x4, R168 ;  /* 0x0000000407847825 */ /* 0x002fe200078e02a8 */
[----:B------:R1:W-:Y:S03]  /*6920*/  LDGSTS.E [R143+0x10c00], [R136.64], !P1 ;  /* 0x10c00000888f7fae */ /* 0x0003e6000c921846 */
[--C-:B------:R-:W-:Y:S01]  /*6930*/  @!P3 IMAD.IADD R12, R12, 0x1, -R5.reuse ;  /* 0x000000010c0cb824 */ /* 0x100fe200078e0a05 */
[----:B------:R2:W-:Y:S01]  /*6940*/  LDGSTS.E [R143+0x10e00], [R132.64], !P1 ;  /* 0x10e00000848f7fae */ /* 0x0005e2000c921846 */
[----:B------:R-:W-:Y:S01]  /*6950*/  IMAD.MOV R4, RZ, RZ, -R4 ;  /* 0x000000ffff047224 */ /* 0x000fe200078e0a04 */
[----:B------:R-:W-:Y:S01]  /*6960*/  ISETP.GE.AND P3, PT, R69, RZ, PT ;  /* 0x000000ff4500720c */ /* 0x000fe20003f66270 */
[----:B------:R-:W-:Y:S01]  /*6970*/  @!P6 IMAD.IADD R75, R75, 0x1, -R5 ;  /* 0x000000014b4be824 */ /* 0x000fe200078e0a05 */
[C---:B------:R-:W-:Y:S01]  /*6980*/  ISETP.GT.U32.AND P1, PT, R5.reuse, R12, PT ;  /* 0x0000000c0500720c */ /* 0x040fe20003f24070 */
[----:B------:R-:W-:Y:S01]  /*6990*/  IMAD R7, R5, R4, R10 ;  /* 0x0000000405077224 */ /* 0x000fe200078e020a */
[----:B------:R-:W-:Y:S01]  /*69a0*/  LOP3.LUT R10, R0, 0x1d0, RZ, 0xfc, !PT ;  /* 0x000001d0000a7812 */ /* 0x000fe200078efcff */
[----:B------:R-:W-:Y:S01]  /*69b0*/  IMAD.HI.U32 R4, R135, R74, RZ ;  /* 0x0000004a87047227 */ /* 0x000fe200078e00ff */
[C---:B------:R-:W-:Y:S01]  /*69c0*/  ISETP.GT.U32.AND P6, PT, R5.reuse, R75, PT ;  /* 0x0000004b0500720c */ /* 0x040fe20003fc4070 */
[----:B------:R-:W-:Y:S02]  /*69d0*/  STL.64 [R1+0xa30], R136 ;  /* 0x000a308801007387 */ /* 0x000fe40000100a00 */
[----:B------:R-:W-:Y:S01]  /*69e0*/  @!P4 IMAD.MOV R76, RZ, RZ, -R76 ;  /* 0x000000ffff4cc224 */ /* 0x000fe200078e0a4c */
[----:B------:R-:W-:Y:S01]  /*69f0*/  ISETP.GT.U32.AND P4, PT, R5, R7, PT ;  /* 0x000000070500720c */ /* 0x000fe20003f84070 */
[----:B------:R-:W-:Y:S01]  /*6a00*/  IMAD.MOV R4, RZ, RZ, -R4 ;  /* 0x000000ffff047224 */ /* 0x000fe200078e0a04 */
[----:B------:R2:W-:Y:S01]  /*6a10*/  STL.64 [R1+0xa38], R132 ;  /* 0x000a388401007387 */ /* 0x0005e20000100a00 */
[----:B------:R-:W-:-:S02]  /*6a20*/  IMAD.SHL.U32 R69, R142, 0x1000, RZ ;  /* 0x000010008e457824 */ /* 0x000fc400078e00ff */
[--C-:B------:R-:W-:Y:S01]  /*6a30*/  @!P1 IMAD.IADD R12, R12, 0x1, -R5.reuse ;  /* 0x000000010c0c9824 */ /* 0x100fe200078e0a05 */
[----:B------:R-:W-:Y:S01]  /*6a40*/  ISETP.GE.AND P1, PT, R68, RZ, PT ;  /* 0x000000ff4400720c */ /* 0x000fe20003f26270 */
[----:B------:R-:W-:Y:S01]  /*6a50*/  IMAD R74, R5, R4, R74 ;  /* 0x00000004054a7224 */ /* 0x000fe200078e024a */
[----:B------:R-:W-:Y:S01]  /*6a60*/  IADD3 R68, R72, -0x10, RZ ;  /* 0xfffffff048447810 */ /* 0x000fe20007ffe0ff */
[--C-:B------:R-:W-:Y:S01]  /*6a70*/  @!P6 IMAD.IADD R75, R75, 0x1, -R5.reuse ;  /* 0x000000014b4be824 */ /* 0x100fe200078e0a05 */
[----:B------:R-:W-:Y:S01]  /*6a80*/  LOP3.LUT R72, R69, 0x6000, RZ, 0xc0, !PT ;  /* 0x0000600045487812 */ /* 0x000fe200078ec0ff */
[----:B------:R-:W-:Y:S01]  /*6a90*/  IMAD.HI.U32 R4, R135, R8, RZ ;  /* 0x0000000887047227 */ /* 0x000fe200078e00ff */
[----:B------:R-:W-:Y:S02]  /*6aa0*/  ISETP.GT.U32.AND P6, PT, R5, R74, PT ;  /* 0x0000004a0500720c */ /* 0x000fe40003fc4070 */
[----:B--2---:R-:W-:Y:S01]  /*6ab0*/  IABS R132, R10 ;  /* 0x0000000a00847213 */ /* 0x004fe20000000000 */
[----:B------:R-:W-:-:S02]  /*6ac0*/  @!P4 IMAD.IADD R7, R7, 0x1, -R5 ;  /* 0x000000010707c824 */ /* 0x000fc400078e0a05 */
[----:B------:R-:W-:Y:S02]  /*6ad0*/  IMAD.MOV R4, RZ, RZ, -R4 ;  /* 0x000000ffff047224 */ /* 0x000fe400078e0a04 */
[----:B------:R-:W-:Y:S01]  /*6ae0*/  @!P1 IMAD.MOV R75, RZ, RZ, -R75 ;  /* 0x000000ffff4b9224 */ /* 0x000fe200078e0a4b */
[C---:B------:R-:W-:Y:S01]  /*6af0*/  ISETP.GT.U32.AND P4, PT, R5.reuse, R7, PT ;  /* 0x000000070500720c */ /* 0x040fe20003f84070 */
[----:B------:R-:W-:Y:S01]  /*6b00*/  IMAD R8, R5, R4, R8 ;  /* 0x0000000405087224 */ /* 0x000fe200078e0208 */
[----:B------:R-:W-:Y:S01]  /*6b10*/  ISETP.GE.AND P1, PT, R11, RZ, PT ;  /* 0x000000ff0b00720c */ /* 0x000fe20003f26270 */
[----:B------:R-:W-:-:S04]  /*6b20*/  IMAD.HI.U32 R4, R135, R132, RZ ;  /* 0x0000008487047227 */ /* 0x000fc800078e00ff */
[--C-:B------:R-:W-:Y:S02]  /*6b30*/  @!P6 IMAD.IADD R74, R74, 0x1, -R5.reuse ;  /* 0x000000014a4ae824 */ /* 0x100fe400078e0a05 */
[----:B------:R-:W-:Y:S02]  /*6b40*/  IMAD.MOV R4, RZ, RZ, -R4 ;  /* 0x000000ffff047224 */ /* 0x000fe400078e0a04 */
[----:B------:R-:W-:Y:S01]  /*6b50*/  IMAD.SHL.U32 R11, R142, 0x20, RZ ;  /* 0x000000208e0b7824 */ /* 0x000fe200078e00ff */
[----:B------:R-:W-:Y:S01]  /*6b60*/  ISETP.GT.U32.AND P6, PT, R5, R74, PT ;  /* 0x0000004a0500720c */ /* 0x000fe20003fc4070 */
[----:B------:R-:W-:Y:S01]  /*6b70*/  @!P4 IMAD.IADD R7, R7, 0x1, -R5 ;  /* 0x000000010707c824 */ /* 0x000fe200078e0a05 */
[C---:B------:R-:W-:Y:S01]  /*6b80*/  ISETP.GT.U32.AND P4, PT, R5.reuse, R8, PT ;  /* 0x000000080500720c */ /* 0x040fe20003f84070 */
[----:B------:R-:W-:Y:S01]  /*6b90*/  IMAD R73, R5, R4, R132 ;  /* 0x0000000405497224 */ /* 0x000fe200078e0284 */
[----:B------:R-:W-:Y:S01]  /*6ba0*/  LOP3.LUT R11, R11, 0x60, RZ, 0xc0, !PT ;  /* 0x000000600b0b7812 */ /* 0x000fe200078ec0ff */
[----:B------:R-:W-:Y:S01]  /*6bb0*/  @!P3 IMAD.MOV R12, RZ, RZ, -R12 ;  /* 0x000000ffff0cb224 */ /* 0x000fe200078e0a0c */
[----:B------:R-:W-:Y:S01]  /*6bc0*/  ISETP.GE.U32.AND P3, PT, R68, 0x7fffffd1, PT ;  /* 0x7fffffd14400780c */ /* 0x000fe20003f66070 */
[----:B------:R-:W-:-:S02]  /*6bd0*/  IMAD.SHL.U32 R68, R142, 0x4, RZ ;  /* 0x000000048e447824 */ /* 0x000fc400078e00ff */
[----:B------:R-:W-:Y:S01]  /*6be0*/  @!P1 IMAD.MOV R7, RZ, RZ, -R7 ;  /* 0x000000ffff079224 */ /* 0x000fe200078e0a07 */
[----:B------:R-:W-:Y:S01]  /*6bf0*/  ISETP.GT.U32.AND P1, PT, R5, R73, PT ;  /* 0x000000490500720c */ /* 0x000fe20003f24070 */
[----:B------:R-:W-:Y:S01]  /*6c00*/  IMAD R3, R3, 0x10, R72 ;  /* 0x0000001003037824 */ /* 0x000fe200078e0248 */
[----:B------:R-:W-:Y:S01]  /*6c10*/  LOP3.LUT R4, R11, 0x70, R68, 0x78, !PT ;  /* 0x000000700b047812 */ /* 0x000fe200078e7844 */
[--C-:B------:R-:W-:Y:S01]  /*6c20*/  @!P6 IMAD.IADD R74, R74, 0x1, -R5.reuse ;  /* 0x000000014a4ae824 */ /* 0x100fe200078e0a05 */
[----:B------:R-:W-:Y:S01]  /*6c30*/  LOP3.LUT R11, R0, 0x1d4, RZ, 0xfc, !PT ;  /* 0x000001d4000b7812 */ /* 0x000fe200078efcff */
[----:B------:R-:W-:Y:S01]  /*6c40*/  @!P4 IMAD.IADD R8, R8, 0x1, -R5 ;  /* 0x000000010808c824 */ /* 0x000fe200078e0a05 */
[----:B------:R2:W-:Y:S01]  /*6c50*/  STL [R1+0x135c], R3 ;  /* 0x00135c0301007387 */ /* 0x0005e20000100800 */
[----:B------:R-:W-:Y:S02]  /*6c60*/  ISETP.GE.AND P6, PT, R70, RZ, PT ;  /* 0x000000ff4600720c */ /* 0x000fe40003fc6270 */
[----:B------:R-:W-:-:S02]  /*6c70*/  IABS R70, R11 ;  /* 0x0000000b00467213 */ /* 0x000fc40000000000 */
[----:B------:R-:W-:Y:S02]  /*6c80*/  LOP3.LUT R68, R0, 0x1d8, RZ, 0xfc, !PT ;  /* 0x000001d800447812 */ /* 0x000fe400078efcff */
[----:B------:R-:W-:Y:S01]  /*6c90*/  @!P1 IMAD.IADD R73, R73, 0x1, -R5 ;  /* 0x0000000149499824 */ /* 0x000fe200078e0a05 */
[----:B------:R-:W-:Y:S01]  /*6ca0*/  ISETP.GE.AND P4, PT, R9, RZ, PT ;  /* 0x000000ff0900720c */ /* 0x000fe20003f86270 */
[C---:B------:R-:W-:Y:S01]  /*6cb0*/  IMAD.SHL.U32 R9, R142.reuse, 0x400, RZ ;  /* 0x000004008e097824 */ /* 0x040fe200078e00ff */
[----:B------:R-:W-:Y:S01]  /*6cc0*/  ISETP.GT.U32.AND P1, PT, R5, R8, PT ;  /* 0x000000080500720c */ /* 0x000fe20003f24070 */
[----:B--2---:R-:W-:Y:S01]  /*6cd0*/  IMAD R3, R141, 0x7, RZ ;  /* 0x000000078d037824 */ /* 0x004fe200078e02ff */
[----:B------:R-:W-:Y:S02]  /*6ce0*/  IABS R72, R68 ;  /* 0x0000004400487213 */ /* 0x000fe40000000000 */
[----:B------:R-:W-:Y:S01]  /*6cf0*/  LOP3.LUT R69, R9, 0x6000, RZ, 0xc0, !PT ;  /* 0x0000600009457812 */ /* 0x000fe200078ec0ff */
[----:B-1----:R-:W-:Y:S01]  /*6d00*/  IMAD.WIDE R136, R3, 0x4, R170 ;  /* 0x0000000403887825 */ /* 0x002fe200078e02aa */
[----:B------:R-:W-:-:S03]  /*6d10*/  LOP3.LUT R142, R142, 0x1f, RZ, 0xc0, !PT ;  /* 0x0000001f8e8e7812 */ /* 0x000fc600078ec0ff */
[----:B------:R-:W-:Y:S01]  /*6d20*/  IMAD.WIDE R132, R3, 0x4, R168 ;  /* 0x0000000403847825 */ /* 0x000fe200078e02a8 */
[----:B------:R1:W-:Y:S03]  /*6d30*/  LDGSTS.E [R143+0x11c00], [R136.64], !P0 ;  /* 0x11c00000888f7fae */ /* 0x0003e6000c121846 */
[----:B------:R-:W-:Y:S01]  /*6d40*/  IMAD.HI.U32 R3, R135, R70, RZ ;  /* 0x0000004687037227 */ /* 0x000fe200078e00ff */
[----:B------:R2:W-:Y:S01]  /*6d50*/  LDGSTS.E [R143+0x11e00], [R132.64], !P0 ;  /* 0x11e00000848f7fae */ /* 0x0005e2000c121846 */
[C---:B------:R-:W-:Y:S02]  /*6d60*/  ISETP.GT.U32.AND P0, PT, R5.reuse, R73, PT ;  /* 0x000000490500720c */ /* 0x040fe40003f04070 */
[----:B------:R-:W-:Y:S01]  /*6d70*/  IMAD.MOV R3, RZ, RZ, -R3 ;  /* 0x000000ffff037224 */ /* 0x000fe200078e0a03 */
[----:B------:R1:W-:Y:S01]  /*6d80*/  STL.64 [R1+0xa70], R136 ;  /* 0x000a708801007387 */ /* 0x0003e20000100a00 */
[----:B------:R-:W-:Y:S01]  /*6d90*/  @!P6 IMAD.MOV R74, RZ, RZ, -R74 ;  /* 0x000000ffff4ae224 */ /* 0x000fe200078e0a4a */
[----:B------:R-:W-:Y:S01]  /*6da0*/  ISETP.GE.AND P6, PT, R10, RZ, PT ;  /* 0x000000ff0a00720c */ /* 0x000fe20003fc6270 */
[----:B------:R-:W-:Y:S01]  /*6db0*/  IMAD R9, R5, R3, R70 ;  /* 0x0000000305097224 */ /* 0x000fe200078e0246 */
[----:B------:R-:W-:Y:S01]  /*6dc0*/  SHF.R.U32.HI R10, RZ, 0xc, R6 ;  /* 0x0000000cff0a7819 */ /* 0x000fe20000011606 */
[----:B------:R-:W-:Y:S01]  /*6dd0*/  IMAD.HI.U32 R3, R135, R72, RZ ;  /* 0x0000004887037227 */ /* 0x000fe200078e00ff */
[----:B------:R-:W-:Y:S01]  /*6de0*/  LOP3.LUT R70, R0, 0x1dc, RZ, 0xfc, !PT ;  /* 0x000001dc00467812 */ /* 0x000fe200078efcff */
[----:B------:R2:W-:Y:S02]  /*6df0*/  STL.64 [R1+0xa78], R132 ;  /* 0x000a788401007387 */ /* 0x0005e40000100a00 */
[----:B------:R-:W-:-:S02]  /*6e00*/  IMAD.MOV R3, RZ, RZ, -R3 ;  /* 0x000000ffff037224 */ /* 0x000fc400078e0a03 */
[--C-:B------:R-:W-:Y:S01]  /*6e10*/  @!P1 IMAD.IADD R8, R8, 0x1, -R5.reuse ;  /* 0x0000000108089824 */ /* 0x100fe200078e0a05 */
[----:B------:R-:W-:Y:S01]  /*6e20*/  ISETP.GT.U32.AND P1, PT, R5, R9, PT ;  /* 0x000000090500720c */ /* 0x000fe20003f24070 */
[----:B------:R-:W-:Y:S01]  /*6e30*/  @!P0 IMAD.IADD R73, R73, 0x1, -R5 ;  /* 0x0000000149498824 */ /* 0x000fe200078e0a05 */
[----:B------:R-:W-:Y:S01]  /*6e40*/  LOP3.LUT P0, RZ, R10, 0x1, RZ, 0xc0, !PT ;  /* 0x000000010aff7812 */ /* 0x000fe2000780c0ff */
[----:B------:R-:W-:Y:S01]  /*6e50*/  IMAD R72, R5, R3, R72 ;  /* 0x0000000305487224 */ /* 0x000fe200078e0248 */
[----:B------:R-:W-:Y:S01]  /*6e60*/  IABS R10, R70 ;  /* 0x00000046000a7213 */ /* 0x000fe20000000000 */
[----:B------:R-:W-:Y:S02]  /*6e70*/  @!P6 IMAD.MOV R73, RZ, RZ, -R73 ;  /* 0x000000ffff49e224 */ /* 0x000fe400078e0a49 */
[----:B------:R-:W-:Y:S01]  /*6e80*/  IMAD R3, R141, 0xb, RZ ;  /* 0x0000000b8d037824 */ /* 0x000fe200078e02ff */
[----:B------:R-:W-:Y:S01]  /*6e90*/  ISETP.GT.U32.AND P6, PT, R5, R72, PT ;  /* 0x000000480500720c */ /* 0x000fe20003fc4070 */
[----:B------:R-:W-:-:S02]  /*6ea0*/  IMAD R69, R71, 0x40, R69 ;  /* 0x0000004047457824 */ /* 0x000fc400078e0245 */
[----:B-1----:R-:W-:-:S04]  /*6eb0*/  IMAD.WIDE R136, R3, 0x4, R170 ;  /* 0x0000000403887825 */ /* 0x002fc800078e02aa */
[----:B--2---:R-:W-:Y:S01]  /*6ec0*/  IMAD.WIDE R132, R3, 0x4, R168 ;  /* 0x0000000403847825 */ /* 0x004fe200078e02a8 */
[----:B------:R1:W-:Y:S03]  /*6ed0*/  LDGSTS.E [R143+0x12c00], [R136.64], !P5 ;  /* 0x12c00000888f7fae */ /* 0x0003e6000e921846 */
[--C-:B------:R-:W-:Y:S01]  /*6ee0*/  @!P1 IMAD.IADD R9, R9, 0x1, -R5.reuse ;  /* 0x0000000109099824 */ /* 0x100fe200078e0a05 */
[----:B------:R2:W-:Y:S01]  /*6ef0*/  LDGSTS.E [R143+0x12e00], [R132.64], !P5 ;  /* 0x12e00000848f7fae */ /* 0x0005e2000e921846 */
[----:B------:R-:W-:Y:S01]  /*6f00*/  @!P6 IMAD.IADD R72, R72, 0x1, -R5 ;  /* 0x000000014848e824 */ /* 0x000fe200078e0a05 */
[----:B------:R-:W-:Y:S01]  /*6f10*/  ISETP.GE.AND P1, PT, R68, RZ, PT ;  /* 0x000000ff4400720c */ /* 0x000fe20003f26270 */
[----:B------:R-:W-:Y:S01]  /*6f20*/  IMAD.HI.U32 R3, R135, R10, RZ ;  /* 0x0000000a87037227 */ /* 0x000fe200078e00ff */
[C---:B------:R-:W-:Y:S02]  /*6f30*/  ISETP.GT.U32.AND P5, PT, R5.reuse, R9, PT ;  /* 0x000000090500720c */ /* 0x040fe40003fa4070 */
[----:B------:R-:W-:Y:S01]  /*6f40*/  ISETP.GT.U32.AND P6, PT, R5, R72, PT ;  /* 0x000000480500720c */ /* 0x000fe20003fc4070 */
[----:B------:R-:W-:-:S02]  /*6f50*/  IMAD.MOV R3, RZ, RZ, -R3 ;  /* 0x000000ffff037224 */ /* 0x000fc400078e0a03 */
[----:B------:R-:W-:Y:S01]  /*6f60*/  IMAD.IADD R4, R69, 0x1, R4 ;  /* 0x0000000145047824 */ /* 0x000fe200078e0204 */
[----:B------:R-:W-:Y:S01]  /*6f70*/  LOP3.LUT R69, R0, 0x1e8, RZ, 0xfc, !PT ;  /* 0x000001e800457812 */ /* 0x000fe200078efcff */
[----:B------:R-:W-:Y:S01]  /*6f80*/  IMAD R10, R5, R3, R10 ;  /* 0x00000003050a7224 */ /* 0x000fe200078e020a */
[----:B------:R-:W-:Y:S01]  /*6f90*/  IABS R3, R134 ;  /* 0x0000008600037213 */ /* 0x000fe20000000000 */
[----:B------:R-:W-:Y:S01]  /*6fa0*/  @!P4 IMAD.MOV R8, RZ, RZ, -R8 ;  /* 0x000000ffff08c224 */ /* 0x000fe200078e0a08 */
[----:B------:R3:W-:Y:S01]  /*6fb0*/  STL [R1+0x91c], R4 ;  /* 0x00091c0401007387 */ /* 0x0007e20000100800 */
[----:B------:R-:W-:Y:S02]  /*6fc0*/  ISETP.GE.AND P4, PT, R11, RZ, PT ;  /* 0x000000ff0b00720c */ /* 0x000fe40003f86270 */
[--C-:B------:R-:W-:Y:S01]  /*6fd0*/  @!P5 IMAD.IADD R9, R9, 0x1, -R5.reuse ;  /* 0x000000010909d824 */ /* 0x100fe200078e0a05 */
[----:B------:R-:W-:Y:S01]  /*6fe0*/  STL.64 [R1+0xe98], R136 ;  /* 0x000e988801007387 */ /* 0x000fe20000100a00 */
[----:B------:R-:W-:Y:S01]  /*6ff0*/  ISETP.GT.U32.AND P5, PT, R5, R10, PT ;  /* 0x0000000a0500720c */ /* 0x000fe20003fa4070 */
[----:B------:R-:W-:Y:S01]  /*7000*/  @!P6 IMAD.IADD R72, R72, 0x1, -R5 ;  /* 0x000000014848e824 */ /* 0x000fe200078e0a05 */
[----:B------:R-:W-:Y:S01]  /*7010*/  IABS R11, R138 ;  /* 0x0000008a000b7213 */ /* 0x000fe20000000000 */
[----:B------:R2:W-:Y:S01]  /*7020*/  STL.64 [R1+0xf00], R132 ;  /* 0x000f008401007387 */ /* 0x0005e20000100a00 */
[----:B------:R-:W-:Y:S01]  /*7030*/  ISETP.GE.AND P6, PT, R70, RZ, PT ;  /* 0x000000ff4600720c */ /* 0x000fe20003fc6270 */
[----:B------:R-:W-:Y:S01]  /*7040*/  @!P1 IMAD.MOV R72, RZ, RZ, -R72 ;  /* 0x000000ffff489224 */ /* 0x000fe200078e0a48 */
[----:B---3--:R-:W-:-:S03]  /*7050*/  LOP3.LUT R4, R0, 0x1e0, RZ, 0xfc, !PT ;  /* 0x000001e000047812 */ /* 0x008fc600078efcff */
[----:B------:R-:W-:Y:S01]  /*7060*/  @!P4 IMAD.MOV R9, RZ, RZ, -R9 ;  /* 0x000000ffff09c224 */ /* 0x000fe200078e0a09 */
[----:B------:R-:W-:Y:S02]  /*7070*/  IABS R71, R4 ;  /* 0x0000000400477213 */ /* 0x000fe40000000000 */
[----:B------:R-:W-:Y:S01]  /*7080*/  ISETP.GE.AND P4, PT, R4, RZ, PT ;  /* 0x000000ff0400720c */ /* 0x000fe20003f86270 */
[----:B------:R-:W-:Y:S01]  /*7090*/  @!P5 IMAD.IADD R10, R10, 0x1, -R5 ;  /* 0x000000010a0ad824 */ /* 0x000fe200078e0a05 */
[----:B--2---:R-:W-:Y:S01]  /*70a0*/  IABS R133, R69 ;  /* 0x0000004500857213 */ /* 0x004fe20000000000 */
[----:B------:R-:W-:-:S04]  /*70b0*/  IMAD.HI.U32 R132, R135, R11, RZ ;  /* 0x0000000b87847227 */ /* 0x000fc800078e00ff */
[----:B------:R-:W-:Y:S02]  /*70c0*/  IMAD.MOV.U32 R70, RZ, RZ, R133 ;  /* 0x000000ffff467224 */ /* 0x000fe400078e0085 */
[----:B------:R-:W-:Y:S02]  /*70d0*/  IMAD R133, R141, 0xf, RZ ;  /* 0x0000000f8d857824 */ /* 0x000fe400078e02ff */
[----:B------:R-:W-:-:S04]  /*70e0*/  IMAD.HI.U32 R68, R135, R71, RZ ;  /* 0x0000004787447227 */ /* 0x000fc800078e00ff */
[----:B------:R-:W-:-:S04]  /*70f0*/  IMAD.WIDE R144, R133, 0x4, R170 ;  /* 0x0000000485907825 */ /* 0x000fc800078e02aa */
[----:B-1----:R-:W-:Y:S01]  /*7100*/  IMAD.WIDE R136, R133, 0x4, R168 ;  /* 0x0000000485887825 */ /* 0x002fe200078e02a8 */
[----:B------:R1:W-:Y:S01]  /*7110*/  LDGSTS.E [R143+0x13c00], [R144.64], !P3 ;  /* 0x13c00000908f7fae */ /* 0x0003e2000d921846 */
[----:B------:R-:W-:Y:S02]  /*7120*/  LOP3.LUT R133, R0, 0x1f0, RZ, 0xfc, !PT ;  /* 0x000001f000857812 */ /* 0x000fe400078efcff */
[----:B------:R-:W-:Y:S01]  /*7130*/  IMAD.MOV R132, RZ, RZ, -R132 ;  /* 0x000000ffff847224 */ /* 0x000fe200078e0a84 */
[----:B------:R2:W-:Y:S01]  /*7140*/  LDGSTS.E [R143+0x13e00], [R136.64], !P3 ;  /* 0x13e00000888f7fae */ /* 0x0005e2000d921846 */
[----:B------:R-:W-:Y:S01]  /*7150*/  IMAD.MOV R68, RZ, RZ, -R68 ;  /* 0x000000ffff447224 */ /* 0x000fe200078e0a44 */
[C---:B------:R-:W-:Y:S01]  /*7160*/  ISETP.GT.U32.AND P3, PT, R5.reuse, R10, PT ;  /* 0x0000000a0500720c */ /* 0x040fe20003f64070 */
[C---:B------:R-:W-:Y:S01]  /*7170*/  IMAD R11, R5.reuse, R132, R11 ;  /* 0x00000084050b7224 */ /* 0x040fe200078e020b */
[----:B------:R-:W-:Y:S01]  /*7180*/  STL.64 [R1+0xf68], R144 ;  /* 0x000f689001007387 */ /* 0x000fe20000100a00 */
[----:B------:R-:W-:-:S02]  /*7190*/  IMAD R71, R5, R68, R71 ;  /* 0x0000004405477224 */ /* 0x000fc400078e0247 */
[----:B------:R-:W-:Y:S01]  /*71a0*/  IMAD.HI.U32 R68, R135, R70, RZ ;  /* 0x0000004687447227 */ /* 0x000fe200078e00ff */
[C---:B------:R-:W-:Y:S01]  /*71b0*/  ISETP.GT.U32.AND P1, PT, R5.reuse, R11, PT ;  /* 0x0000000b0500720c */ /* 0x040fe20003f24070 */
[----:B------:R2:W-:Y:S01]  /*71c0*/  STL.64 [R1+0xfe8], R136 ;  /* 0x000fe88801007387 */ /* 0x0005e20000100a00 */
[----:B------:R-:W-:Y:S01]  /*71d0*/  ISETP.GT.U32.AND P5, PT, R5, R71, PT ;  /* 0x000000470500720c */ /* 0x000fe20003fa4070 */
[----:B------:R-:W-:Y:S02]  /*71e0*/  IMAD.MOV R68, RZ, RZ, -R68 ;  /* 0x000000ffff447224 */ /* 0x000fe400078e0a44 */
[----:B------:R-:W-:-:S04]  /*71f0*/  IMAD.HI.U32 R132, R135, R3, RZ ;  /* 0x0000000387847227 */ /* 0x000fc800078e00ff */
[----:B------:R-:W-:Y:S02]  /*7200*/  IMAD R70, R5, R68, R70 ;  /* 0x0000004405467224 */ /* 0x000fe400078e0246 */
[--C-:B------:R-:W-:Y:S02]  /*7210*/  @!P3 IMAD.IADD R10, R10, 0x1, -R5.reuse ;  /* 0x000000010a0ab824 */ /* 0x100fe400078e0a05 */
[--C-:B------:R-:W-:Y:S01]  /*7220*/  @!P1 IMAD.IADD R11, R11, 0x1, -R5.reuse ;  /* 0x000000010b0b9824 */ /* 0x100fe200078e0a05 */
[----:B------:R-:W-:Y:S01]  /*7230*/  ISETP.GT.U32.AND P3, PT, R5, R70, PT ;  /* 0x000000460500720c */ /* 0x000fe20003f64070 */
[----:B------:R-:W-:Y:S01]  /*7240*/  @!P5 IMAD.IADD R71, R71, 0x1, -R5 ;  /* 0x000000014747d824 */ /* 0x000fe200078e0a05 */
[----:B--2---:R-:W-:Y:S01]  /*7250*/  IABS R137, R133 ;  /* 0x0000008500897213 */ /* 0x004fe20000000000 */
[----:B------:R-:W-:Y:S01]  /*7260*/  IMAD.MOV R4, RZ, RZ, -R132 ;  /* 0x000000ffff047224 */ /* 0x000fe200078e0a84 */
[C---:B------:R-:W-:Y:S01]  /*7270*/  ISETP.GT.U32.AND P1, PT, R5.reuse, R11, PT ;  /* 0x0000000b0500720c */ /* 0x040fe20003f24070 */
[----:B------:R-:W-:Y:S01]  /*7280*/  @!P6 IMAD.MOV R10, RZ, RZ, -R10 ;  /* 0x000000ffff0ae224 */ /* 0x000fe200078e0a0a */
[C---:B------:R-:W-:Y:S01]  /*7290*/  ISETP.GT.U32.AND P5, PT, R5.reuse, R71, PT ;  /* 0x000000470500720c */ /* 0x040fe20003fa4070 */
[----:B------:R-:W-:Y:S01]  /*72a0*/  IMAD R3, R5, R4, R3 ;  /* 0x0000000405037224 */ /* 0x000fe200078e0203 */
[C---:B------:R-:W-:Y:S01]  /*72b0*/  LOP3.LUT R132, R0.reuse, 0x1f4, RZ, 0xfc, !PT ;  /* 0x000001f400847812 */ /* 0x040fe200078efcff */
[----:B------:R-:W-:Y:S01]  /*72c0*/  IMAD.HI.U32 R139, R135, R137, RZ ;  /* 0x00000089878b7227 */ /* 0x000fe200078e00ff */
[----:B------:R-:W-:-:S02]  /*72d0*/  LOP3.LUT R0, R0, 0x1f8, RZ, 0xfc, !PT ;  /* 0x000001f800007812 */ /* 0x000fc400078efcff */
[----:B------:R-:W-:Y:S01]  /*72e0*/  IABS R4, R132 ;  /* 0x0000008400047213 */ /* 0x000fe20000000000 */
[----:B------:R-:W-:Y:S01]  /*72f0*/  @!P3 IMAD.IADD R70, R70, 0x1, -R5 ;  /* 0x000000014646b824 */ /* 0x000fe200078e0a05 */
[----:B------:R-:W-:Y:S02]  /*7300*/  ISETP.GT.U32.AND P6, PT, R5, R3, PT ;  /* 0x000000030500720c */ /* 0x000fe40003fc4070 */
[----:B------:R-:W-:Y:S01]  /*7310*/  IABS R68, R0 ;  /* 0x0000000000447213 */ /* 0x000fe20000000000 */
[----:B------:R-:W-:Y:S01]  /*7320*/  IMAD.HI.U32 R136, R135, R4, RZ ;  /* 0x0000000487887227 */ /* 0x000fe200078e00ff */
[----:B------:R-:W-:-:S03]  /*7330*/  ISETP.GT.U32.AND P3, PT, R5, R70, PT ;  /* 0x000000460500720c */ /* 0x000fc60003f64070 */
[--C-:B------:R-:W-:Y:S01]  /*7340*/  @!P1 IMAD.IADD R11, R11, 0x1, -R5.reuse ;  /* 0x000000010b0b9824 */ /* 0x100fe200078e0a05 */
[----:B------:R-:W-:Y:S01]  /*7350*/  ISETP.GE.AND P1, PT, R69, RZ, PT ;  /* 0x000000ff4500720c */ /* 0x000fe20003f26270 */
[----:B------:R-:W-:Y:S01]  /*7360*/  @!P5 IMAD.IADD R71, R71, 0x1, -R5 ;  /* 0x000000014747d824 */ /* 0x000fe200078e0a05 */
[----:B------:R-:W-:Y:S01]  /*7370*/  ISETP.GE.AND P5, PT, R138, RZ, PT ;  /* 0x000000ff8a00720c */ /* 0x000fe20003fa6270 */
[----:B------:R-:W-:-:S04]  /*7380*/  IMAD.HI.U32 R135, R135, R68, RZ ;  /* 0x0000004487877227 */ /* 0x000fc800078e00ff */
[----:B------:R-:W-:Y:S02]  /*7390*/  IMAD.MOV R136, RZ, RZ, -R136 ;  /* 0x000000ffff887224 */ /* 0x000fe400078e0a88 */
[----:B------:R-:W-:Y:S02]  /*73a0*/  IMAD.MOV R138, RZ, RZ, -R139 ;  /* 0x000000ffff8a7224 */ /* 0x000fe400078e0a8b */
[----:B------:R-:W-:Y:S02]  /*73b0*/  IMAD.MOV R135, RZ, RZ, -R135 ;  /* 0x000000ffff877224 */ /* 0x000fe400078e0a87 */
[C---:B------:R-:W-:Y:S02]  /*73c0*/  IMAD R4, R5.reuse, R136, R4 ;  /* 0x0000008805047224 */ /* 0x040fe400078e0204 */
[----:B------:R-:W-:Y:S02]  /*73d0*/  IMAD R69, R5, R138, R137 ;  /* 0x0000008a05457224 */ /* 0x000fe400078e0289 */
[----:B------:R-:W-:-:S02]  /*73e0*/  @!P6 IMAD.IADD R3, R3, 0x1, -R5 ;  /* 0x000000010303e824 */ /* 0x000fc400078e0a05 */
[C---:B------:R-:W-:Y:S01]  /*73f0*/  IMAD R68, R5.reuse, R135, R68 ;  /* 0x0000008705447224 */ /* 0x040fe200078e0244 */
[----:B------:R-:W-:Y:S01]  /*7400*/  SHF.R.U32.HI R135, RZ, 0x8, R6 ;  /* 0x00000008ff877819 */ /* 0x000fe20000011606 */
[----:B------:R-:W-:Y:S01]  /*7410*/  @!P3 IMAD.IADD R70, R70, 0x1, -R5 ;  /* 0x000000014646b824 */ /* 0x000fe200078e0a05 */
[C---:B------:R-:W-:Y:S01]  /*7420*/  ISETP.GT.U32.AND P3, PT, R5.reuse, R69, PT ;  /* 0x000000450500720c */ /* 0x040fe20003f64070 */
[----:B------:R-:W-:Y:S01]  /*7430*/  @!P4 IMAD.MOV R71, RZ, RZ, -R71 ;  /* 0x000000ffff47c224 */ /* 0x000fe200078e0a47 */
[C---:B------:R-:W-:Y:S01]  /*7440*/  ISETP.GT.U32.AND P4, PT, R5.reuse, R4, PT ;  /* 0x000000040500720c */ /* 0x040fe20003f84070 */
[----:B------:R-:W-:Y:S01]  /*7450*/  @!P1 IMAD.MOV R70, RZ, RZ, -R70 ;  /* 0x000000ffff469224 */ /* 0x000fe200078e0a46 */
[----:B------:R-:W-:Y:S01]  /*7460*/  ISETP.GT.U32.AND P6, PT, R5, R3, PT ;  /* 0x000000030500720c */ /* 0x000fe20003fc4070 */
[----:B------:R-:W-:Y:S01]  /*7470*/  @!P5 IMAD.MOV R11, RZ, RZ, -R11 ;  /* 0x000000ffff0bd224 */ /* 0x000fe200078e0a0b */
[----:B------:R-:W-:Y:S01]  /*7480*/  LOP3.LUT P1, RZ, R135, 0x1, RZ, 0xc0, !PT ;  /* 0x0000000187ff7812 */ /* 0x000fe2000782c0ff */
[----:B------:R-:W-:Y:S01]  /*7490*/  IMAD.MOV.U32 R135, RZ, RZ, 0x1f ;  /* 0x0000001fff877424 */ /* 0x000fe200078e00ff */
[----:B------:R-:W-:-:S02]  /*74a0*/  ISETP.GT.U32.AND P5, PT, R5, R68, PT ;  /* 0x000000440500720c */ /* 0x000fc40003fa4070 */
[----:B------:R-:W-:Y:S02]  /*74b0*/  SHF.R.U32.HI R6, RZ, 0x4, R6 ;  /* 0x00000004ff067819 */ /* 0x000fe40000011606 */
[----:B-1----:R-:W-:Y:S01]  /*74c0*/  IADD3 R144, R135, c[0x0][0x180], RZ ;  /* 0x0000600087907a10 */ /* 0x002fe20007ffe0ff */
[--C-:B------:R-:W-:Y:S01]  /*74d0*/  @!P3 IMAD.IADD R69, R69, 0x1, -R5.reuse ;  /* 0x000000014545b824 */ /* 0x100fe200078e0a05 */
[----:B------:R-:W-:Y:S01]  /*74e0*/  ISETP.GE.AND P3, PT, R133, RZ, PT ;  /* 0x000000ff8500720c */ /* 0x000fe20003f66270 */
[--C-:B------:R-:W-:Y:S01]  /*74f0*/  @!P4 IMAD.IADD R4, R4, 0x1, -R5.reuse ;  /* 0x000000010404c824 */ /* 0x100fe200078e0a05 */
[----:B------:R-:W-:Y:S01]  /*7500*/  ISETP.GT.AND P4, PT, R144, 0x1f, PT ;  /* 0x0000001f9000780c */ /* 0x000fe20003f84270 */
[----:B------:R-:W-:Y:S01]  /*7510*/  @!P6 IMAD.IADD R3, R3, 0x1, -R5 ;  /* 0x000000010303e824 */ /* 0x000fe200078e0a05 */
[----:B------:R-:W-:Y:S01]  /*7520*/  ISETP.GE.AND P6, PT, R134, RZ, PT ;  /* 0x000000ff8600720c */ /* 0x000fe20003fc6270 */
[C---:B------:R-:W-:Y:S01]  /*7530*/  IMAD R134, R141.reuse, 0x13, RZ ;  /* 0x000000138d867824 */ /* 0x040fe200078e02ff */
[----:B------:R-:W-:Y:S01]  /*7540*/  SEL R133, RZ, 0x4, !P4 ;  /* 0x00000004ff857807 */ /* 0x000fe20006000000 */
[----:B------:R-:W-:Y:S01]  /*7550*/  IMAD R135, R141, 0x17, RZ ;  /* 0x000000178d877824 */ /* 0x000fe200078e02ff */
[----:B------:R-:W-:Y:S01]  /*7560*/  ISETP.GT.U32.AND P4, PT, R5, R69, PT ;  /* 0x000000450500720c */ /* 0x000fe20003f84070 */
[----:B------:R-:W-:-:S04]  /*7570*/  IMAD.WIDE R146, R134, 0x4, R170 ;  /* 0x0000000486927825 */ /* 0x000fc800078e02aa */
[----:B------:R-:W-:Y:S01]  /*7580*/  IMAD.WIDE R144, R134, 0x4, R168 ;  /* 0x0000000486907825 */ /* 0x000fe200078e02a8 */
[----:B------:R1:W-:Y:S03]  /*7590*/  LDGSTS.E [R143+0x14c00], [R146.64], P0 ;  /* 0x14c00000928f7fae */ /* 0x0003e60008121846 */
[----:B------:R-:W-:Y:S01]  /*75a0*/  IMAD.WIDE R138, R135, 0x4, R170 ;  /* 0x00000004878a7825 */ /* 0x000fe200078e02aa */
[----:B------:R1:W-:Y:S01]  /*75b0*/  LDGSTS.E [R143+0x14e00], [R144.64], P0 ;  /* 0x14e00000908f7fae */ /* 0x0003e20008121846 */
[----:B------:R-:W-:Y:S02]  /*75c0*/  ISETP.GT.U32.AND P0, PT, R5, R4, PT ;  /* 0x000000040500720c */ /* 0x000fe40003f04070 */
[----:B------:R-:W-:Y:S01]  /*75d0*/  IMAD.WIDE R136, R135, 0x4, R168 ;  /* 0x0000000487887825 */ /* 0x000fe200078e02a8 */
[----:B------:R2:W-:Y:S03]  /*75e0*/  LDGSTS.E [R143+0x15c00], [R138.64], P1 ;  /* 0x15c000008a8f7fae */ /* 0x0005e60008921846 */
[--C-:B------:R-:W-:Y:S01]  /*75f0*/  @!P5 IMAD.IADD R68, R68, 0x1, -R5.reuse ;  /* 0x000000014444d824 */ /* 0x100fe200078e0a05 */
[----:B------:R3:W-:Y:S01]  /*7600*/  LDGSTS.E [R143+0x15e00], [R136.64], P1 ;  /* 0x15e00000888f7fae */ /* 0x0007e20008921846 */
[----:B------:R-:W-:Y:S01]  /*7610*/  @!P4 IMAD.IADD R69, R69, 0x1, -R5 ;  /* 0x000000014545c824 */ /* 0x000fe200078e0a05 */
[----:B------:R-:W-:Y:S01]  /*7620*/  ISETP.GE.AND P4, PT, R132, RZ, PT ;  /* 0x000000ff8400720c */ /* 0x000fe20003f86270 */
[----:B------:R-:W-:Y:S01]  /*7630*/  @!P6 IMAD.MOV R3, RZ, RZ, -R3 ;  /* 0x000000ffff03e224 */ /* 0x000fe200078e0a03 */
[----:B------:R-:W-:Y:S01]  /*7640*/  ISETP.GT.U32.AND P1, PT, R5, R68, PT ;  /* 0x000000440500720c */ /* 0x000fe20003f24070 */
[----:B------:R-:W-:Y:S01]  /*7650*/  @!P3 IMAD.MOV R69, RZ, RZ, -R69 ;  /* 0x000000ffff45b224 */ /* 0x000fe200078e0a45 */
[----:B------:R-:W-:Y:S01]  /*7660*/  ISETP.GE.AND P6, PT, R0, RZ, PT ;  /* 0x000000ff0000720c */ /* 0x000fe20003fc6270 */
[----:B------:R-:W-:Y:S01]  /*7670*/  @!P0 IMAD.IADD R4, R4, 0x1, -R5 ;  /* 0x0000000104048824 */ /* 0x000fe200078e0a05 */
[----:B------:R-:W-:Y:S01]  /*7680*/  LOP3.LUT P3, RZ, R6, 0x1, RZ, 0xc0, !PT ;  /* 0x0000000106ff7812 */ /* 0x000fe2000786c0ff */
[----:B------:R-:W-:Y:S01]  /*7690*/  IMAD R132, R142, c[0x0][0x18c], RZ ;  /* 0x000063008e847a24 */ /* 0x000fe200078e02ff */
[----:B------:R-:W-:Y:S01]  /*76a0*/  IADD3 R6, R252, 0x103, RZ ;  /* 0x00000103fc067810 */ /* 0x000fe20007ffe0ff */
[----:B------:R-:W-:Y:S01]  /*76b0*/  STL.64 [R1+0x1168], R146 ;  /* 0x0011689201007387 */ /* 0x000fe20000100a00 */
[----:B------:R-:W-:-:S02]  /*76c0*/  ISETP.GE.AND P5, PT, R142, c[0x0][0x180], PT ;  /* 0x000060008e007a0c */ /* 0x000fc40003fa6270 */
[----:B------:R-:W-:Y:S01]  /*76d0*/  IADD3 R0, R252, 0x104, RZ ;  /* 0x00000104fc007810 */ /* 0x000fe20007ffe0ff */
[----:B------:R-:W-:Y:S01]  /*76e0*/  @!P4 IMAD.MOV R4, RZ, RZ, -R4 ;  /* 0x000000ffff04c224 */ /* 0x000fe200078e0a04 */
[----:B------:R-:W-:Y:S01]  /*76f0*/  ISETP.NE.AND P4, PT, RZ, c[0x0][0x17c], PT ;  /* 0x00005f00ff007a0c */ /* 0x000fe20003f85270 */
[----:B------:R-:W-:Y:S01]  /*7700*/  @!P1 IMAD.IADD R68, R68, 0x1, -R5 ;  /* 0x0000000144449824 */ /* 0x000fe200078e0a05 */
[----:B------:R-:W-:Y:S01]  /*7710*/  ISETP.GE.AND P1, PT, R6, c[0x0][0x17c], PT ;  /* 0x00005f0006007a0c */ /* 0x000fe20003f26270 */
[----:B------:R-:W-:Y:S01]  /*7720*/  STL.64 [R1+0x1170], R144 ;  /* 0x0011709001007387 */ /* 0x000fe20000100a00 */
[----:B------:R-:W-:Y:S01]  /*7730*/  LOP3.LUT R6, RZ, c[0x0][0x17c], RZ, 0x33, !PT ;  /* 0x00005f00ff067a12 */ /* 0x000fe200078e33ff */
[----:B------:R-:W-:Y:S01]  /*7740*/  @!P6 IMAD.MOV R68, RZ, RZ, -R68 ;  /* 0x000000ffff44e224 */ /* 0x000fe200078e0a44 */
[----:B------:R-:W-:Y:S01]  /*7750*/  SEL R133, R133, RZ, !P5 ;  /* 0x000000ff85857207 */ /* 0x000fe20006800000 */
[----:B------:R-:W-:Y:S01]  /*7760*/  STL.64 [R1+0x11a8], R138 ;  /* 0x0011a88a01007387 */ /* 0x000fe20000100a00 */
[----:B------:R-:W-:-:S02]  /*7770*/  SEL R131, R6, R131, !P4 ;  /* 0x0000008306837207 */ /* 0x000fc40006000000 */
[----:B------:R-:W-:Y:S01]  /*7780*/  ISETP.NE.U32.AND P5, PT, R133, RZ, PT ;  /* 0x000000ff8500720c */ /* 0x000fe20003fa5070 */
[----:B------:R-:W-:Y:S01]  /*7790*/  IMAD R133, R141, 0x1b, RZ ;  /* 0x0000001b8d857824 */ /* 0x000fe200078e02ff */
[----:B------:R-:W-:Y:S01]  /*77a0*/  ISETP.GE.AND P0, PT, R0, c[0x0][0x17c], PT ;  /* 0x00005f0000007a0c */ /* 0x000fe20003f06270 */
[----:B------:R3:W-:Y:S01]  /*77b0*/  STL.64 [R1+0x11b0], R136 ;  /* 0x0011b08801007387 */ /* 0x0007e20000100a00 */
[----:B------:R-:W-:Y:S01]  /*77c0*/  IADD3 R5, R252, 0x2, RZ ;  /* 0x00000002fc057810 */ /* 0x000fe20007ffe0ff */
[----:B------:R-:W-:Y:S01]  /*77d0*/  IMAD R131, R131, c[0x0][0x190], RZ ;  /* 0x0000640083837a24 */ /* 0x000fe200078e02ff */
[----:B------:R-:W-:Y:S01]  /*77e0*/  SEL R130, R6, R130, !P4 ;  /* 0x0000008206827207 */ /* 0x000fe20006000000 */
[----:B------:R4:W-:Y:S01]  /*77f0*/  STL [R1+0x1988], R252 ;  /* 0x001988fc01007387 */ /* 0x0009e20000100800 */
[----:B------:R-:W-:Y:S01]  /*7800*/  LEA R0, P6, R132, c[0x0][0x168], 0x2 ;  /* 0x00005a0084007a11 */ /* 0x000fe200078c10ff */
[----:B------:R-:W-:Y:S01]  /*7810*/  IMAD.WIDE R134, R133, 0x4, R168 ;  /* 0x0000000485867825 */ /* 0x000fe200078e02a8 */
[----:B------:R-:W-:-:S02]  /*7820*/  SEL R2, R6, R2, !P4 ;  /* 0x0000000206027207 */ /* 0x000fc40006000000 */
[----:B------:R-:W-:Y:S01]  /*7830*/  SEL R67, R6, R67, !P4 ;  /* 0x0000004306437207 */ /* 0x000fe20006000000 */
[----:B------:R-:W-:Y:S01]  /*7840*/  IMAD R130, R130, c[0x0][0x190], RZ ;  /* 0x0000640082827a24 */ /* 0x000fe200078e02ff */
[C---:B------:R-:W-:Y:S01]  /*7850*/  SEL R66, R6.reuse, R66, !P4 ;  /* 0x0000004206427207 */ /* 0x040fe20006000000 */
[----:B---3--:R-:W-:Y:S01]  /*7860*/  IMAD.WIDE R136, R133, 0x4, R170 ;  /* 0x0000000485887825 */ /* 0x008fe200078e02aa */
[C---:B------:R-:W-:Y:S02]  /*7870*/  SEL R129, R6.reuse, R129, !P4 ;  /* 0x0000008106817207 */ /* 0x040fe40006000000 */
[----:B------:R-:W-:Y:S01]  /*7880*/  SEL R65, R6, R65, !P4 ;  /* 0x0000004106417207 */ /* 0x000fe20006000000 */
[----:B------:R-:W-:Y:S01]  /*7890*/  IMAD R66, R66, c[0x0][0x190], RZ ;  /* 0x0000640042427a24 */ /* 0x000fe200078e02ff */
[C---:B------:R-:W-:Y:S01]  /*78a0*/  SEL R128, R6.reuse, R128, !P4 ;  /* 0x0000008006807207 */ /* 0x040fe20006000000 */
[----:B------:R-:W-:Y:S01]  /*78b0*/  IMAD R129, R129, c[0x0][0x190], RZ ;  /* 0x0000640081817a24 */ /* 0x000fe200078e02ff */
[C---:B------:R-:W-:Y:S01]  /*78c0*/  SEL R64, R6.reuse, R64, !P4 ;  /* 0x0000004006407207 */ /* 0x040fe20006000000 */
[----:B------:R-:W-:Y:S01]  /*78d0*/  STL.64 [R1+0x11e8], R136 ;  /* 0x0011e88801007387 */ /* 0x000fe20000100a00 */
[----:B------:R-:W-:Y:S01]  /*78e0*/  SEL R127, R6, R127, !P4 ;  /* 0x0000007f067f7207 */ /* 0x000fe20006000000 */
[----:B------:R-:W-:Y:S01]  /*78f0*/  IMAD R128, R128, c[0x0][0x190], RZ ;  /* 0x0000640080807a24 */ /* 0x000fe200078e02ff */
[C---:B------:R-:W-:Y:S01]  /*7900*/  SEL R63, R6.reuse, R63, !P4 ;  /* 0x0000003f063f7207 */ /* 0x040fe20006000000 */
[----:B------:R3:W-:Y:S01]  /*7910*/  STL.64 [R1+0x11f0], R134 ;  /* 0x0011f08601007387 */ /* 0x0007e20000100a00 */
[C---:B------:R-:W-:Y:S01]  /*7920*/  SEL R126, R6.reuse, R126, !P4 ;  /* 0x0000007e067e7207 */ /* 0x040fe20006000000 */
[----:B------:R-:W-:Y:S01]  /*7930*/  IMAD R127, R127, c[0x0][0x190], RZ ;  /* 0x000064007f7f7a24 */ /* 0x000fe200078e02ff */
[C---:B------:R-:W-:Y:S01]  /*7940*/  SEL R62, R6.reuse, R62, !P4 ;  /* 0x0000003e063e7207 */ /* 0x040fe20006000000 */
[----:B------:R-:W-:Y:S01]  /*7950*/  IMAD R67, R67, c[0x0][0x190], RZ ;  /* 0x0000640043437a24 */ /* 0x000fe200078e02ff */
[----:B------:R-:W-:Y:S01]  /*7960*/  SEL R125, R6, R125, !P4 ;  /* 0x0000007d067d7207 */ /* 0x000fe20006000000 */
[----:B------:R-:W-:Y:S01]  /*7970*/  IMAD R126, R126, c[0x0][0x190], RZ ;  /* 0x000064007e7e7a24 */ /* 0x000fe200078e02ff */
[----:B------:R-:W-:Y:S01]  /*7980*/  SEL R61, R6, R61, !P4 ;  /* 0x0000003d063d7207 */ /* 0x000fe20006000000 */
[----:B------:R-:W-:Y:S01]  /*7990*/  IMAD R64, R64, c[0x0][0x190], RZ ;  /* 0x0000640040407a24 */ /* 0x000fe200078e02ff */
        /* <DEDUP_REMOVED lines=110> */
[C---:B------:R-:W-:Y:S01]  /*8080*/  SEL R33, R6.reuse, R33, !P4 ;  /* 0x0000002106217207 */ /* 0x040fe20006000000 */
[----:B------:R-:W-:Y:S01]  /*8090*/  IMAD R37, R37, c[0x0][0x190], RZ ;  /* 0x0000640025257a24 */ /* 0x000fe200078e02ff */
[C---:B------:R-:W-:Y:S01]  /*80a0*/  SEL R96, R6.reuse, R96, !P4 ;  /* 0x0000006006607207 */ /* 0x040fe20006000000 */
[----:B------:R-:W-:Y:S01]  /*80b0*/  IMAD R97, R97, c[0x0][0x190], RZ ;  /* 0x0000640061617a24 */ /* 0x000fe200078e02ff */
[----:B------:R-:W-:-:S02]  /*80c0*/  SEL R32, R6, R32, !P4 ;  /* 0x0000002006207207 */ /* 0x000fc40006000000 */
[----:B------:R-:W-:Y:S01]  /*80d0*/  SEL R95, R6, R95, !P4 ;  /* 0x0000005f065f7207 */ /* 0x000fe20006000000 */
[----:B------:R-:W-:Y:S01]  /*80e0*/  IMAD R96, R96, c[0x0][0x190], RZ ;  /* 0x0000640060607a24 */ /* 0x000fe200078e02ff */
[C---:B------:R-:W-:Y:S02]  /*80f0*/  SEL R31, R6.reuse, R31, !P4 ;  /* 0x0000001f061f7207 */ /* 0x040fe40006000000 */
[C---:B------:R-:W-:Y:S01]  /*8100*/  SEL R94, R6.reuse, R94, !P4 ;  /* 0x0000005e065e7207 */ /* 0x040fe20006000000 */
[----:B------:R-:W-:Y:S01]  /*8110*/  IMAD R95, R95, c[0x0][0x190], RZ ;  /* 0x000064005f5f7a24 */ /* 0x000fe200078e02ff */
[C---:B------:R-:W-:Y:S02]  /*8120*/  SEL R30, R6.reuse, R30, !P4 ;  /* 0x0000001e061e7207 */ /* 0x040fe40006000000 */
[----:B------:R-:W-:Y:S01]  /*8130*/  SEL R93, R6, R93, !P4 ;  /* 0x0000005d065d7207 */ /* 0x000fe20006000000 */
[----:B------:R-:W-:Y:S01]  /*8140*/  IMAD R94, R94, c[0x0][0x190], RZ ;  /* 0x000064005e5e7a24 */ /* 0x000fe200078e02ff */
[----:B------:R-:W-:-:S02]  /*8150*/  SEL R29, R6, R29, !P4 ;  /* 0x0000001d061d7207 */ /* 0x000fc40006000000 */
[C---:B------:R-:W-:Y:S01]  /*8160*/  SEL R92, R6.reuse, R92, !P4 ;  /* 0x0000005c065c7207 */ /* 0x040fe20006000000 */
[----:B------:R-:W-:Y:S01]  /*8170*/  IMAD R93, R93, c[0x0][0x190], RZ ;  /* 0x000064005d5d7a24 */ /* 0x000fe200078e02ff */
[C---:B------:R-:W-:Y:S02]  /*8180*/  SEL R28, R6.reuse, R28, !P4 ;  /* 0x0000001c061c7207 */ /* 0x040fe40006000000 */
[----:B------:R-:W-:Y:S01]  /*8190*/  SEL R91, R6, R91, !P4 ;  /* 0x0000005b065b7207 */ /* 0x000fe20006000000 */
[----:B------:R-:W-:Y:S01]  /*81a0*/  IMAD R92, R92, c[0x0][0x190], RZ ;  /* 0x000064005c5c7a24 */ /* 0x000fe200078e02ff */
[C---:B------:R-:W-:Y:S02]  /*81b0*/  SEL R27, R6.reuse, R27, !P4 ;  /* 0x0000001b061b7207 */ /* 0x040fe40006000000 */
        /* <DEDUP_REMOVED lines=66> */
[----:B------:R-:W-:Y:S01]  /*85e0*/  SEL R68, R6, R68, !P4 ;  /* 0x0000004406447207 */ /* 0x000fe20006000000 */
[----:B------:R-:W-:Y:S01]  /*85f0*/  IMAD R69, R69, c[0x0][0x190], RZ ;  /* 0x0000640045457a24 */ /* 0x000fe200078e02ff */
[----:B------:R-:W-:Y:S02]  /*8600*/  IADD3 R6, R252, 0x1, RZ ;  /* 0x00000001fc067810 */ /* 0x000fe40007ffe0ff */
[----:B----4-:R-:W-:Y:S02]  /*8610*/  LOP3.LUT R252, R140, 0x60, RZ, 0x3c, !PT ;  /* 0x000000608cfc7812 */ /* 0x010fe400078e3cff */
[----:B------:R-:W-:Y:S02]  /*8620*/  ISETP.GE.AND P4, PT, R5, c[0x0][0x17c], PT ;  /* 0x00005f0005007a0c */ /* 0x000fe40003f86270 */
[----:B------:R-:W-:Y:S01]  /*8630*/  LEA.HI.X.SX32 R5, R132, c[0x0][0x16c], 0x2, P6 ;  /* 0x00005b0084057a11 */ /* 0x000fe200030f16ff */
[----:B------:R4:W-:Y:S01]  /*8640*/  LDGSTS.E [R252+0x16c00], [R136.64], P3 ;  /* 0x16c0000088fc7fae */ /* 0x0009e20009921846 */
[----:B------:R-:W-:-:S03]  /*8650*/  LEA R172, P6, R131, R0, 0x2 ;  /* 0x0000000083ac7211 */ /* 0x000fc600078c10ff */
[----:B------:R3:W-:Y:S01]  /*8660*/  LDGSTS.E [R252+0x16e00], [R134.64], P3 ;  /* 0x16e0000086fc7fae */ /* 0x0007e20009921846 */
[CC--:B------:R-:W-:Y:S02]  /*8670*/  LEA R176, P3, R130.reuse, R0.reuse, 0x2 ;  /* 0x0000000082b07211 */ /* 0x0c0fe400078610ff */
[-C--:B------:R-:W-:Y:S02]  /*8680*/  LEA.HI.X.SX32 R173, R131, R5.reuse, 0x2, P6 ;  /* 0x0000000583ad7211 */ /* 0x080fe400030f16ff */
[CC--:B------:R-:W-:Y:S02]  /*8690*/  LEA R180, P6, R129.reuse, R0.reuse, 0x2 ;  /* 0x0000000081b47211 */ /* 0x0c0fe400078c10ff */
[-C--:B------:R-:W-:Y:S02]  /*86a0*/  LEA.HI.X.SX32 R177, R130, R5.reuse, 0x2, P3 ;  /* 0x0000000582b17211 */ /* 0x080fe400018f16ff */
[----:B------:R-:W-:Y:S02]  /*86b0*/  LEA R184, P3, R128, R0, 0x2 ;  /* 0x0000000080b87211 */ /* 0x000fe400078610ff */
[----:B------:R-:W-:-:S02]  /*86c0*/  LEA.HI.X.SX32 R181, R129, R5, 0x2, P6 ;  /* 0x0000000581b57211 */ /* 0x000fc400030f16ff */
        /* <DEDUP_REMOVED lines=30> */
[CC--:B---3--:R-:W-:Y:S02]  /*88b0*/  LEA R134, P3, R112.reuse, R0.reuse, 0x2 ;  /* 0x0000000070867211 */ /* 0x0c8fe400078610ff */
[-C--:B------:R-:W-:Y:S02]  /*88c0*/  LEA.HI.X.SX32 R133, R113, R5.reuse, 0x2, P6 ;  /* 0x0000000571857211 */ /* 0x080fe400030f16ff */
[CC--:B----4-:R-:W-:Y:S02]  /*88d0*/  LEA R136, P6, R111.reuse, R0.reuse, 0x2 ;  /* 0x000000006f887211 */ /* 0x0d0fe400078c10ff */
[-C--:B------:R-:W-:Y:S01]  /*88e0*/  LEA.HI.X.SX32 R135, R112, R5.reuse, 0x2, P3 ;  /* 0x0000000570877211 */ /* 0x080fe200018f16ff */
[----:B------:R-:W-:Y:S01]  /*88f0*/  STL.64 [R1+0x600], R132 ;  /* 0x0006008401007387 */ /* 0x000fe20000100a00 */
[-C--:B--2---:R-:W-:Y:S02]  /*8900*/  LEA R138, P3, R110, R0.reuse, 0x2 ;  /* 0x000000006e8a7211 */ /* 0x084fe400078610ff */
[----:B------:R-:W-:Y:S01]  /*8910*/  LEA.HI.X.SX32 R137, R111, R5, 0x2, P6 ;  /* 0x000000056f897211 */ /* 0x000fe200030f16ff */
[----:B------:R-:W-:Y:S01]  /*8920*/  STL.64 [R1+0x630], R134 ;  /* 0x0006308601007387 */ /* 0x000fe20000100a00 */
[----:B------:R-:W-:-:S02]  /*8930*/  LEA R142, P6, R109, R0, 0x2 ;  /* 0x000000006d8e7211 */ /* 0x000fc400078c10ff */
[-C--:B------:R-:W-:Y:S01]  /*8940*/  LEA.HI.X.SX32 R139, R110, R5.reuse, 0x2, P3 ;  /* 0x000000056e8b7211 */ /* 0x080fe200018f16ff */
[----:B------:R-:W-:Y:S01]  /*8950*/  STL.64 [R1+0x640], R136 ;  /* 0x0006408801007387 */ /* 0x000fe20000100a00 */
[CC--:B------:R-:W-:Y:S02]  /*8960*/  LEA R140, P3, R108.reuse, R0.reuse, 0x2 ;  /* 0x000000006c8c7211 */ /* 0x0c0fe400078610ff */
[-C--:B-1----:R-:W-:Y:S01]  /*8970*/  LEA.HI.X.SX32 R143, R109, R5.reuse, 0x2, P6 ;  /* 0x000000056d8f7211 */ /* 0x082fe200030f16ff */
[----:B------:R-:W-:Y:S01]  /*8980*/  STL.64 [R1+0x650], R138 ;  /* 0x0006508a01007387 */ /* 0x000fe20000100a00 */
[C---:B------:R-:W-:Y:S02]  /*8990*/  LEA R110, P6, R107.reuse, R0, 0x2 ;  /* 0x000000006b6e7211 */ /* 0x040fe400078c10ff */
[-C--:B------:R-:W-:Y:S01]  /*89a0*/  LEA.HI.X.SX32 R141, R108, R5.reuse, 0x2, P3 ;  /* 0x000000056c8d7211 */ /* 0x080fe200018f16ff */
[----:B------:R-:W-:Y:S01]  /*89b0*/  STL.64 [R1+0x670], R142 ;  /* 0x0006708e01007387 */ /* 0x000fe20000100a00 */
[----:B------:R-:W-:-:S02]  /*89c0*/  LEA.HI.X.SX32 R111, R107, R5, 0x2, P6 ;  /* 0x000000056b6f7211 */ /* 0x000fc400030f16ff */
[CC--:B------:R-:W-:Y:S01]  /*89d0*/  LEA R112, P3, R106.reuse, R0.reuse, 0x2 ;  /* 0x000000006a707211 */ /* 0x0c0fe200078610ff */
[----:B------:R-:W-:Y:S03]  /*89e0*/  STL.64 [R1+0x6a0], R140 ;  /* 0x0006a08c01007387 */ /* 0x000fe60000100a00 */
[----:B------:R-:W-:Y:S01]  /*89f0*/  LEA.HI.X.SX32 R113, R106, R5, 0x2, P3 ;  /* 0x000000056a717211 */ /* 0x000fe200018f16ff */
[----:B------:R1:W-:Y:S01]  /*8a00*/  STL.64 [R1+0x6b0], R110 ;  /* 0x0006b06e01007387 */ /* 0x0003e20000100a00 */
[----:B------:R-:W-:-:S03]  /*8a10*/  LEA R108, P3, R104, R0, 0x2 ;  /* 0x00000000686c7211 */ /* 0x000fc600078610ff */
[----:B------:R-:W-:Y:S01]  /*8a20*/  STL.64 [R1+0x6c0], R112 ;  /* 0x0006c07001007387 */ /* 0x000fe20000100a00 */
[----:B------:R-:W-:-:S05]  /*8a30*/  LEA.HI.X.SX32 R109, R104, R5, 0x2, P3 ;  /* 0x00000005686d7211 */ /* 0x000fca00018f16ff */
[----:B------:R2:W-:Y:S01]  /*8a40*/  STL.64 [R1+0x6e0], R108 ;  /* 0x0006e06c01007387 */ /* 0x0005e20000100a00 */
[----:B-1----:R-:W-:-:S04]  /*8a50*/  LEA R110, P6, R105, R0, 0x2 ;  /* 0x00000000696e7211 */ /* 0x002fc800078c10ff */
[----:B------:R-:W-:Y:S02]  /*8a60*/  LEA.HI.X.SX32 R111, R105, R5, 0x2, P6 ;  /* 0x00000005696f7211 */ /* 0x000fe400030f16ff */
[----:B------:R-:W-:-:S03]  /*8a70*/  LEA R106, P6, R103, R0, 0x2 ;  /* 0x00000000676a7211 */ /* 0x000fc600078c10ff */
[----:B------:R-:W-:Y:S01]  /*8a80*/  STL.64 [R1+0x6d0], R110 ;  /* 0x0006d06e01007387 */ /* 0x000fe20000100a00 */
[----:B------:R-:W-:Y:S02]  /*8a90*/  LEA.HI.X.SX32 R107, R103, R5, 0x2, P6 ;  /* 0x00000005676b7211 */ /* 0x000fe400030f16ff */
[----:B--2---:R-:W-:-:S03]  /*8aa0*/  LEA R108, P3, R102, R0, 0x2 ;  /* 0x00000000666c7211 */ /* 0x004fc600078610ff */
[----:B------:R1:W-:Y:S01]  /*8ab0*/  STL.64 [R1+0x6f0], R106 ;  /* 0x0006f06a01007387 */ /* 0x0003e20000100a00 */
[----:B------:R-:W-:Y:S02]  /*8ac0*/  LEA.HI.X.SX32 R109, R102, R5, 0x2, P3 ;  /* 0x00000005666d7211 */ /* 0x000fe400018f16ff */
[----:B------:R-:W-:-:S03]  /*8ad0*/  LEA R104, P3, R100, R0, 0x2 ;  /* 0x0000000064687211 */ /* 0x000fc600078610ff */
[----:B------:R-:W-:Y:S01]  /*8ae0*/  STL.64 [R1+0x700], R108 ;  /* 0x0007006c01007387 */ /* 0x000fe20000100a00 */
[----:B------:R-:W-:Y:S02]  /*8af0*/  LEA.HI.X.SX32 R105, R100, R5, 0x2, P3 ;  /* 0x0000000564697211 */ /* 0x000fe400018f16ff */
[----:B-1----:R-:W-:-:S03]  /*8b00*/  LEA R106, P6, R101, R0, 0x2 ;  /* 0x00000000656a7211 */ /* 0x002fc600078c10ff */
        /* <DEDUP_REMOVED lines=71> */
[----:B-1----:R-:W-:-:S04]  /*8f80*/  LEA R82, P6, R77, R0, 0x2 ;  /* 0x000000004d527211 */ /* 0x002fc800078c10ff */
[----:B------:R-:W-:-:S05]  /*8f90*/  LEA.HI.X.SX32 R83, R77, R5, 0x2, P6 ;  /* 0x000000054d537211 */ /* 0x000fca00030f16ff */
[----:B------:R1:W-:Y:S04]  /*8fa0*/  STL.64 [R1+0x980], R82 ;  /* 0x0009805201007387 */ /* 0x0003e80000100a00 */
[----:B------:R2:W-:Y:S01]  /*8fb0*/  STL.64 [R1+0x990], R80 ;  /* 0x0009905001007387 */ /* 0x0005e20000100a00 */
[----:B-1----:R-:W-:-:S04]  /*8fc0*/  LEA R82, P6, R75, R0, 0x2 ;  /* 0x000000004b527211 */ /* 0x002fc800078c10ff */
[----:B------:R-:W-:Y:S02]  /*8fd0*/  LEA.HI.X.SX32 R83, R75, R5, 0x2, P6 ;  /* 0x000000054b537211 */ /* 0x000fe400030f16ff */
[-C--:B------:R-:W-:Y:S02]  /*8fe0*/  LEA R78, P6, R73, R0.reuse, 0x2 ;  /* 0x00000000494e7211 */ /* 0x080fe400078c10ff */
[----:B--2---:R-:W-:-:S03]  /*8ff0*/  LEA R80, P3, R74, R0, 0x2 ;  /* 0x000000004a507211 */ /* 0x004fc600078610ff */
[----:B------:R-:W-:Y:S01]  /*9000*/  STL [R1+0x9d0], R78 ;  /* 0x0009d04e01007387 */ /* 0x000fe20000100800 */
[----:B------:R-:W-:-:S03]  /*9010*/  LEA.HI.X.SX32 R81, R74, R5, 0x2, P3 ;  /* 0x000000054a517211 */ /* 0x000fc600018f16ff */
[----:B------:R-:W-:Y:S04]  /*9020*/  STL.64 [R1+0x9a0], R82 ;  /* 0x0009a05201007387 */ /* 0x000fe80000100a00 */
[----:B------:R1:W2:Y:S01]  /*9030*/  LDL.64 R74, [R1+0x9d0] ;  /* 0x0009d000014a7983 */ /* 0x0002a20000100a00 */
[----:B------:R-:W-:Y:S01]  /*9040*/  LEA R76, P3, R72, R0, 0x2 ;  /* 0x00000000484c7211 */ /* 0x000fe200078610ff */
[----:B------:R-:W-:Y:S02]  /*9050*/  IMAD R68, R68, c[0x0][0x190], RZ ;  /* 0x0000640044447a24 */ /* 0x000fe400078e02ff */
[----:B------:R3:W-:Y:S01]  /*9060*/  STL.64 [R1+0x9b0], R80 ;  /* 0x0009b05001007387 */ /* 0x0007e20000100a00 */
[----:B------:R-:W-:Y:S01]  /*9070*/  LEA.HI.X.SX32 R77, R72, R5, 0x2, P3 ;  /* 0x00000005484d7211 */ /* 0x000fe200018f16ff */
[----:B------:R-:W-:-:S02]  /*9080*/  IMAD R36, R36, c[0x0][0x190], RZ ;  /* 0x0000640024247a24 */ /* 0x000fc400078e02ff */
[----:B------:R-:W-:Y:S02]  /*9090*/  IMAD R34, R34, c[0x0][0x190], RZ ;  /* 0x0000640022227a24 */ /* 0x000fe400078e02ff */
[----:B------:R-:W-:Y:S02]  /*90a0*/  IMAD R35, R35, c[0x0][0x190], RZ ;  /* 0x0000640023237a24 */ /* 0x000fe400078e02ff */
[----:B------:R-:W-:Y:S02]  /*90b0*/  IMAD R32, R32, c[0x0][0x190], RZ ;  /* 0x0000640020207a24 */ /* 0x000fe400078e02ff */
[----:B------:R-:W-:Y:S01]  /*90c0*/  IMAD R33, R33, c[0x0][0x190], RZ ;  /* 0x0000640021217a24 */ /* 0x000fe200078e02ff */
[-C--:B---3--:R-:W-:Y:S01]  /*90d0*/  LEA R80, P3, R70, R0.reuse, 0x2 ;  /* 0x0000000046507211 */ /* 0x088fe200078610ff */
[----:B------:R-:W-:Y:S02]  /*90e0*/  IMAD R30, R30, c[0x0][0x190], RZ ;  /* 0x000064001e1e7a24 */ /* 0x000fe400078e02ff */
[----:B------:R-:W-:Y:S01]  /*90f0*/  IMAD R31, R31, c[0x0][0x190], RZ ;  /* 0x000064001f1f7a24 */ /* 0x000fe200078e02ff */
[----:B------:R-:W-:Y:S01]  /*9100*/  LEA.HI.X.SX32 R81, R70, R5, 0x2, P3 ;  /* 0x0000000546517211 */ /* 0x000fe200018f16ff */
[----:B------:R-:W-:Y:S01]  /*9110*/  IMAD R28, R28, c[0x0][0x190], RZ ;  /* 0x000064001c1c7a24 */ /* 0x000fe200078e02ff */
[----:B------:R-:W-:Y:S01]  /*9120*/  LEA R84, P3, R68, R0, 0x2 ;  /* 0x0000000044547211 */ /* 0x000fe200078610ff */
[----:B------:R-:W-:-:S02]  /*9130*/  IMAD R29, R29, c[0x0][0x190], RZ ;  /* 0x000064001d1d7a24 */ /* 0x000fc400078e02ff */
[----:B------:R-:W-:Y:S01]  /*9140*/  IMAD R26, R26, c[0x0][0x190], RZ ;  /* 0x000064001a1a7a24 */ /* 0x000fe200078e02ff */
[-C--:B------:R-:W-:Y:S01]  /*9150*/  LEA.HI.X.SX32 R85, R68, R5.reuse, 0x2, P3 ;  /* 0x0000000544557211 */ /* 0x080fe200018f16ff */
[----:B------:R-:W-:Y:S01]  /*9160*/  IMAD R27, R27, c[0x0][0x190], RZ ;  /* 0x000064001b1b7a24 */ /* 0x000fe200078e02ff */
[-C--:B------:R-:W-:Y:S01]  /*9170*/  LEA R178, P3, R66, R0.reuse, 0x2 ;  /* 0x0000000042b27211 */ /* 0x080fe200078610ff */
        /* <DEDUP_REMOVED lines=29> */
[CC--:B------:R-:W-:Y:S01]  /*9350*/  LEA R226, P3, R54.reuse, R0.reuse, 0x2 ;  /* 0x0000000036e27211 */ /* 0x0c0fe200078610ff */
[----:B------:R-:W-:Y:S02]  /*9360*/  IMAD.MOV.U32 R72, RZ, RZ, R138 ;  /* 0x000000ffff487224 */ /* 0x000fe400078e008a */
[----:B------:R-:W-:Y:S01]  /*9370*/  IMAD R3, R3, c[0x0][0x190], RZ ;  /* 0x0000640003037a24 */ /* 0x000fe200078e02ff */
[----:B------:R-:W-:Y:S01]  /*9380*/  LEA.HI.X.SX32 R227, R54, R5, 0x2, P3 ;  /* 0x0000000536e37211 */ /* 0x000fe200018f16ff */
[----:B------:R-:W-:Y:S01]  /*9390*/  IMAD R11, R11, c[0x0][0x190], RZ ;  /* 0x000064000b0b7a24 */ /* 0x000fe200078e02ff */
[----:B------:R-:W-:Y:S01]  /*93a0*/  LEA R234, P3, R52, R0, 0x2 ;  /* 0x0000000034ea7211 */ /* 0x000fe200078610ff */
[----:B------:R-:W-:-:S02]  /*93b0*/  IMAD.MOV.U32 R68, RZ, RZ, R134 ;  /* 0x000000ffff447224 */ /* 0x000fc400078e0086 */
[----:B------:R-:W-:Y:S01]  /*93c0*/  IMAD.MOV.U32 R70, RZ, RZ, R136 ;  /* 0x000000ffff467224 */ /* 0x000fe200078e0088 */
[-C--:B------:R-:W-:Y:S01]  /*93d0*/  LEA.HI.X.SX32 R235, R52, R5.reuse, 0x2, P3 ;  /* 0x0000000534eb7211 */ /* 0x080fe200018f16ff */
[----:B------:R-:W-:Y:S01]  /*93e0*/  IMAD.MOV.U32 R64, RZ, RZ, c[0x0][0x188] ;  /* 0x00006200ff407624 */ /* 0x000fe200078e00ff */
[-C--:B------:R-:W-:Y:S01]  /*93f0*/  LEA R242, P3, R50, R0.reuse, 0x2 ;  /* 0x0000000032f27211 */ /* 0x080fe200078610ff */
[----:B------:R-:W-:Y:S02]  /*9400*/  IMAD R2, R2, c[0x0][0x190], RZ ;  /* 0x0000640002027a24 */ /* 0x000fe400078e02ff */
[----:B------:R-:W-:Y:S01]  /*9410*/  IMAD.MOV.U32 R66, RZ, RZ, R132 ;  /* 0x000000ffff427224 */ /* 0x000fe200078e0084 */
[----:B------:R-:W-:Y:S01]  /*9420*/  LEA.HI.X.SX32 R243, R50, R5, 0x2, P3 ;  /* 0x0000000532f37211 */ /* 0x000fe200018f16ff */
[----:B------:R-:W-:Y:S01]  /*9430*/  IMAD R4, R4, c[0x0][0x190], RZ ;  /* 0x0000640004047a24 */ /* 0x000fe200078e02ff */
[----:B------:R-:W-:Y:S01]  /*9440*/  LEA R88, P3, R48, R0, 0x2 ;  /* 0x0000000030587211 */ /* 0x000fe200078610ff */
[----:B------:R-:W-:-:S02]  /*9450*/  IMAD.MOV.U32 R56, RZ, RZ, R66 ;  /* 0x000000ffff387224 */ /* 0x000fc400078e0042 */
[----:B------:R-:W-:Y:S01]  /*9460*/  IMAD.MOV.U32 R58, RZ, RZ, R68 ;  /* 0x000000ffff3a7224 */ /* 0x000fe200078e0044 */
[----:B------:R-:W-:Y:S01]  /*9470*/  LEA.HI.X.SX32 R89, R48, R5, 0x2, P3 ;  /* 0x0000000530597211 */ /* 0x000fe200018f16ff */
[----:B------:R-:W-:Y:S01]  /*9480*/  IMAD.MOV.U32 R60, RZ, RZ, R70 ;  /* 0x000000ffff3c7224 */ /* 0x000fe200078e0046 */
[----:B------:R-:W-:Y:S01]  /*9490*/  LEA R92, P3, R46, R0, 0x2 ;  /* 0x000000002e5c7211 */ /* 0x000fe200078610ff */
[----:B------:R-:W-:-:S03]  /*94a0*/  IMAD.MOV.U32 R62, RZ, RZ, R72 ;  /* 0x000000ffff3e7224 */ /* 0x000fc600078e0048 */
[----:B------:R-:W-:Y:S02]  /*94b0*/  LEA.HI.X.SX32 R93, R46, R5, 0x2, P3 ;  /* 0x000000052e5d7211 */ /* 0x000fe400018f16ff */
[----:B------:R-:W-:-:S04]  /*94c0*/  LEA R96, P3, R44, R0, 0x2 ;  /* 0x000000002c607211 */ /* 0x000fc800078610ff */
        /* <DEDUP_REMOVED lines=34> */
[-C--:B------:R-:W-:Y:S02]  /*96f0*/  LEA.HI.X.SX32 R143, R8, R5.reuse, 0x2, P3 ;  /* 0x00000005088f7211 */ /* 0x080fe400018f16ff */
[CC--:B------:R-:W-:Y:S01]  /*9700*/  LEA R138, P3, R10.reuse, R0.reuse, 0x2 ;  /* 0x000000000a8a7211 */ /* 0x0c0fe200078610ff */
[----:B--2---:R-:W-:Y:S01]  /*9710*/  IMAD.MOV.U32 R74, RZ, RZ, R78 ;  /* 0x000000ffff4a7224 */ /* 0x004fe200078e004e */
[-C--:B------:R-:W-:Y:S01]  /*9720*/  LEA.HI.X.SX32 R75, R73, R5.reuse, 0x2, P6 ;  /* 0x00000005494b7211 */ /* 0x080fe200030f16ff */
[----:B------:R-:W-:Y:S01]  /*9730*/  IMAD.MOV.U32 R73, RZ, RZ, R139 ;  /* 0x000000ffff497224 */ /* 0x000fe200078e008b */
[CC--:B------:R-:W-:Y:S02]  /*9740*/  LEA R78, P6, R71.reuse, R0.reuse, 0x2 ;  /* 0x00000000474e7211 */ /* 0x0c0fe400078c10ff */
[-C--:B------:R-:W-:Y:S01]  /*9750*/  LEA.HI.X.SX32 R139, R10, R5.reuse, 0x2, P3 ;  /* 0x000000050a8b7211 */ /* 0x080fe200018f16ff */
[----:B------:R-:W-:Y:S01]  /*9760*/  STL [R1+0x9d4], R75 ;  /* 0x0009d44b01007387 */ /* 0x000fe20000100800 */
[----:B------:R-:W-:Y:S01]  /*9770*/  LEA.HI.X.SX32 R79, R71, R5, 0x2, P6 ;  /* 0x00000005474f7211 */ /* 0x000fe200030f16ff */
[----:B------:R-:W-:Y:S01]  /*9780*/  IMAD.MOV.U32 R71, RZ, RZ, R137 ;  /* 0x000000ffff477224 */ /* 0x000fe200078e0089 */
[-C--:B------:R-:W-:Y:S01]  /*9790*/  LEA R82, P6, R69, R0.reuse, 0x2 ;  /* 0x0000000045527211 */ /* 0x080fe200078c10ff */
[----:B------:R-:W-:Y:S01]  /*97a0*/  STL.64 [R1+0x9f0], R76 ;  /* 0x0009f04c01007387 */ /* 0x000fe20000100a00 */
[----:B------:R-:W-:-:S02]  /*97b0*/  LEA R134, P3, R3, R0, 0x2 ;  /* 0x0000000003867211 */ /* 0x000fc400078610ff */
[-C--:B------:R-:W-:Y:S01]  /*97c0*/  LEA.HI.X.SX32 R83, R69, R5.reuse, 0x2, P6 ;  /* 0x0000000545537211 */ /* 0x080fe200030f16ff */
[----:B------:R-:W-:Y:S01]  /*97d0*/  STL.64 [R1+0xa00], R78 ;  /* 0x000a004e01007387 */ /* 0x000fe20000100a00 */
[-C--:B------:R-:W-:Y:S01]  /*97e0*/  LEA R174, P6, R67, R0.reuse, 0x2 ;  /* 0x0000000043ae7211 */ /* 0x080fe200078c10ff */
[----:B------:R-:W-:Y:S01]  /*97f0*/  IMAD.MOV.U32 R69, RZ, RZ, R135 ;  /* 0x000000ffff457224 */ /* 0x000fe200078e0087 */
[-C--:B------:R-:W-:Y:S01]  /*9800*/  LEA.HI.X.SX32 R135, R3, R5.reuse, 0x2, P3 ;  /* 0x0000000503877211 */ /* 0x080fe200018f16ff */
[----:B------:R-:W-:Y:S01]  /*9810*/  STL.64 [R1+0xa08], R80 ;  /* 0x000a085001007387 */ /* 0x000fe20000100a00 */
[-C--:B------:R-:W-:Y:S01]  /*9820*/  LEA.HI.X.SX32 R175, R67, R5.reuse, 0x2, P6 ;  /* 0x0000000543af7211 */ /* 0x080fe200030f16ff */
[----:B------:R-:W-:Y:S01]  /*9830*/  IMAD.MOV.U32 R67, RZ, RZ, R133 ;  /* 0x000000ffff437224 */ /* 0x000fe200078e0085 */
[CC--:B------:R-:W-:Y:S01]  /*9840*/  LEA R182, P6, R65.reuse, R0.reuse, 0x2 ;  /* 0x0000000041b67211 */ /* 0x0c0fe200078c10ff */
[----:B------:R-:W-:Y:S01]  /*9850*/  STL.64 [R1+0xa10], R82 ;  /* 0x000a105201007387 */ /* 0x000fe20000100a00 */
[----:B------:R-:W-:Y:S01]  /*9860*/  ISETP.GE.AND P3, PT, R6, c[0x0][0x17c], PT ;  /* 0x00005f0006007a0c */ /* 0x000fe20003f66270 */
[----:B------:R-:W-:Y:S01]  /*9870*/  IMAD R6, R64, 0x1f, RZ ;  /* 0x0000001f40067824 */ /* 0x000fe200078e02ff */
[----:B------:R-:W-:Y:S01]  /*9880*/  LEA.HI.X.SX32 R183, R65, R5, 0x2, P6 ;  /* 0x0000000541b77211 */ /* 0x000fe200030f16ff */
[----:B------:R-:W-:Y:S01]  /*9890*/  STL.64 [R1+0xa18], R84 ;  /* 0x000a185401007387 */ /* 0x000fe20000100a00 */
[----:B------:R-:W-:-:S03]  /*98a0*/  LEA R190, P6, R63, R0, 0x2 ;  /* 0x000000003fbe7211 */ /* 0x000fc600078c10ff */
[----:B------:R-:W2:Y:S01]  /*98b0*/  S2R R65, SR_TID.X ;  /* 0x0000000000417919 */ /* 0x000ea20000002100 */
[----:B------:R-:W-:Y:S01]  /*98c0*/  LEA.HI.X.SX32 R191, R63, R5, 0x2, P6 ;  /* 0x000000053fbf7211 */ /* 0x000fe200030f16ff */
[----:B------:R-:W-:Y:S01]  /*98d0*/  IMAD.MOV.U32 R63, RZ, RZ, R73 ;  /* 0x000000ffff3f7224 */ /* 0x000fe200078e0049 */
[----:B------:R-:W-:-:S04]  /*98e0*/  LEA R198, P6, R61, R0, 0x2 ;  /* 0x000000003dc67211 */ /* 0x000fc800078c10ff */
[----:B------:R-:W-:Y:S01]  /*98f0*/  LEA.HI.X.SX32 R199, R61, R5, 0x2, P6 ;  /* 0x000000053dc77211 */ /* 0x000fe200030f16ff */
[----:B------:R-:W-:Y:S01]  /*9900*/  IMAD.MOV.U32 R61, RZ, RZ, R71 ;  /* 0x000000ffff3d7224 */ /* 0x000fe200078e0047 */
[----:B------:R-:W-:-:S04]  /*9910*/  LEA R206, P6, R59, R0, 0x2 ;  /* 0x000000003bce7211 */ /* 0x000fc800078c10ff */
[----:B------:R-:W-:Y:S01]  /*9920*/  LEA.HI.X.SX32 R207, R59, R5, 0x2, P6 ;  /* 0x000000053bcf7211 */ /* 0x000fe200030f16ff */
[----:B------:R-:W-:Y:S01]  /*9930*/  IMAD.MOV.U32 R59, RZ, RZ, R69 ;  /* 0x000000ffff3b7224 */ /* 0x000fe200078e0045 */
[----:B------:R-:W-:-:S04]  /*9940*/  LEA R214, P6, R57, R0, 0x2 ;  /* 0x0000000039d67211 */ /* 0x000fc800078c10ff */
[-C--:B------:R-:W-:Y:S01]  /*9950*/  LEA.HI.X.SX32 R215, R57, R5.reuse, 0x2, P6 ;  /* 0x0000000539d77211 */ /* 0x080fe200030f16ff */
[----:B------:R-:W-:Y:S01]  /*9960*/  IMAD.MOV.U32 R57, RZ, RZ, R67 ;  /* 0x000000ffff397224 */ /* 0x000fe200078e0043 */
[-C--:B------:R-:W-:Y:S02]  /*9970*/  LEA R222, P6, R55, R0.reuse, 0x2 ;  /* 0x0000000037de7211 */ /* 0x080fe400078c10ff */
[----:B--2---:R-:W-:Y:S02]  /*9980*/  LOP3.LUT R64, R65, 0x60, RZ, 0xc0, !PT ;  /* 0x0000006041407812 */ /* 0x004fe400078ec0ff */
[----:B------:R-:W-:Y:S02]  /*9990*/  LEA.HI.X.SX32 R223, R55, R5, 0x2, P6 ;  /* 0x0000000537df7211 */ /* 0x000fe400030f16ff */
[----:B------:R-:W-:Y:S02]  /*99a0*/  LEA R230, P6, R53, R0, 0x2 ;  /* 0x0000000035e67211 */ /* 0x000fe400078c10ff */
[----:B------:R-:W-:-:S02]  /*99b0*/  LOP3.LUT R65, R65, 0x7f, RZ, 0xc0, !PT ;  /* 0x0000007f41417812 */ /* 0x000fc400078ec0ff */
[----:B------:R-:W-:Y:S02]  /*99c0*/  LEA.HI.X.SX32 R231, R53, R5, 0x2, P6 ;  /* 0x0000000535e77211 */ /* 0x000fe400030f16ff */
[----:B------:R-:W-:Y:S01]  /*99d0*/  LEA R238, P6, R51, R0, 0x2 ;  /* 0x0000000033ee7211 */ /* 0x000fe200078c10ff */
[----:B------:R-:W-:-:S03]  /*99e0*/  IMAD.SHL.U32 R65, R65, 0x4, RZ ;  /* 0x0000000441417824 */ /* 0x000fc600078e00ff */
[----:B------:R-:W-:Y:S02]  /*99f0*/  LEA.HI.X.SX32 R239, R51, R5, 0x2, P6 ;  /* 0x0000000533ef7211 */ /* 0x000fe400030f16ff */
[----:B------:R-:W-:-:S04]  /*9a00*/  LEA R86, P6, R49, R0, 0x2 ;  /* 0x0000000031567211 */ /* 0x000fc800078c10ff */
[----:B------:R-:W-:Y:S02]  /*9a10*/  LEA.HI.X.SX32 R87, R49, R5, 0x2, P6 ;  /* 0x0000000531577211 */ /* 0x000fe400030f16ff */
[----:B------:R-:W-:-:S03]  /*9a20*/  LEA R90, P6, R47, R0, 0x2 ;  /* 0x000000002f5a7211 */ /* 0x000fc600078c10ff */
[----:B------:R-:W-:Y:S01]  /*9a30*/  STL.64 [R1+0x608], R86 ;  /* 0x0006085601007387 */ /* 0x000fe20000100a00 */
[-C--:B------:R-:W-:Y:S02]  /*9a40*/  LEA.HI.X.SX32 R91, R47, R5.reuse, 0x2, P6 ;  /* 0x000000052f5b7211 */ /* 0x080fe400030f16ff */
[CC--:B------:R-:W-:Y:S01]  /*9a50*/  LEA R94, P6, R45.reuse, R0.reuse, 0x2 ;  /* 0x000000002d5e7211 */ /* 0x0c0fe200078c10ff */
[----:B------:R-:W-:Y:S03]  /*9a60*/  STL.64 [R1+0x638], R88 ;  /* 0x0006385801007387 */ /* 0x000fe60000100a00 */
[----:B------:R-:W-:Y:S01]  /*9a70*/  LEA.HI.X.SX32 R95, R45, R5, 0x2, P6 ;  /* 0x000000052d5f7211 */ /* 0x000fe200030f16ff */
[----:B------:R-:W-:Y:S01]  /*9a80*/  STL.64 [R1+0x648], R90 ;  /* 0x0006485a01007387 */ /* 0x000fe20000100a00 */
        /* <DEDUP_REMOVED lines=50> */
[----:B------:R2:W-:Y:S01]  /*9db0*/  STL.64 [R1+0x828], R248 ;  /* 0x000828f801007387 */ /* 0x0005e20000100a00 */
[-C--:B------:R-:W-:Y:S02]  /*9dc0*/  LEA.HI.X.SX32 R153, R15, R5.reuse, 0x2, P6 ;  /* 0x000000050f997211 */ /* 0x080fe400030f16ff */
[CC--:B------:R-:W-:Y:S01]  /*9dd0*/  LEA R148, P6, R13.reuse, R0.reuse, 0x2 ;  /* 0x000000000d947211 */ /* 0x0c0fe200078c10ff */
[----:B------:R-:W-:Y:S03]  /*9de0*/  STL.64 [R1+0x838], R246 ;  /* 0x000838f601007387 */ /* 0x000fe60000100a00 */
[----:B------:R-:W-:Y:S01]  /*9df0*/  LEA.HI.X.SX32 R149, R13, R5, 0x2, P6 ;  /* 0x000000050d957211 */ /* 0x000fe200030f16ff */
[----:B------:R3:W-:Y:S01]  /*9e00*/  STL.64 [R1+0x848], R244 ;  /* 0x000848f401007387 */ /* 0x0007e20000100a00 */
[----:B------:R-:W-:-:S03]  /*9e10*/  LEA R144, P6, R7, R0, 0x2 ;  /* 0x0000000007907211 */ /* 0x000fc600078c10ff */
[----:B------:R-:W-:Y:S01]  /*9e20*/  STL.64 [R1+0x858], R166 ;  /* 0x000858a601007387 */ /* 0x000fe20000100a00 */
[-C--:B------:R-:W-:Y:S02]  /*9e30*/  LEA.HI.X.SX32 R145, R7, R5.reuse, 0x2, P6 ;  /* 0x0000000507917211 */ /* 0x080fe400030f16ff */
[CC--:B------:R-:W-:Y:S01]  /*9e40*/  LEA R140, P6, R9.reuse, R0.reuse, 0x2 ;  /* 0x00000000098c7211 */ /* 0x0c0fe200078c10ff */
[----:B------:R3:W-:Y:S03]  /*9e50*/  STL.64 [R1+0x878], R164 ;  /* 0x000878a401007387 */ /* 0x0007e60000100a00 */
[----:B------:R-:W-:Y:S01]  /*9e60*/  LEA.HI.X.SX32 R141, R9, R5, 0x2, P6 ;  /* 0x00000005098d7211 */ /* 0x000fe200030f16ff */
[----:B------:R-:W-:Y:S01]  /*9e70*/  STL.64 [R1+0x8a8], R162 ;  /* 0x0008a8a201007387 */ /* 0x000fe20000100a00 */
[----:B------:R-:W-:-:S03]  /*9e80*/  LEA R136, P6, R11, R0, 0x2 ;  /* 0x000000000b887211 */ /* 0x000fc600078c10ff */
[----:B------:R1:W-:Y:S01]  /*9e90*/  STL.64 [R1+0x8d8], R160 ;  /* 0x0008d8a001007387 */ /* 0x0003e20000100a00 */
[-C--:B------:R-:W-:Y:S01]  /*9ea0*/  LEA.HI.X.SX32 R137, R11, R5.reuse, 0x2, P6 ;  /* 0x000000050b897211 */ /* 0x080fe200030f16ff */
[----:B------:R-:W-:Y:S01]  /*9eb0*/  IMAD.WIDE R10, R6, 0x4, R168 ;  /* 0x00000004060a7825 */ /* 0x000fe200078e02a8 */
[CC--:B------:R-:W-:Y:S01]  /*9ec0*/  LEA R132, P6, R2.reuse, R0.reuse, 0x2 ;  /* 0x0000000002847211 */ /* 0x0c0fe200078c10ff */
[----:B------:R-:W-:Y:S03]  /*9ed0*/  STL.64 [R1+0x8e8], R158 ;  /* 0x0008e89e01007387 */ /* 0x000fe60000100a00 */
[-C--:B------:R-:W-:Y:S01]  /*9ee0*/  LEA.HI.X.SX32 R133, R2, R5.reuse, 0x2, P6 ;  /* 0x0000000502857211 */ /* 0x080fe200030f16ff */
[----:B------:R1:W-:Y:S01]  /*9ef0*/  STL.64 [R1+0x938], R156 ;  /* 0x0009389c01007387 */ /* 0x0003e20000100a00 */
[----:B------:R-:W-:Y:S01]  /*9f00*/  LEA R8, P6, R4, R0, 0x2 ;  /* 0x0000000004087211 */ /* 0x000fe200078c10ff */
[----:B------:R-:W-:Y:S01]  /*9f10*/  IMAD.WIDE R2, R6, 0x4, R170 ;  /* 0x0000000406027825 */ /* 0x000fe200078e02aa */
[----:B------:R-:W-:Y:S01]  /*9f20*/  SHF.R.U32.HI R0, RZ, 0x1, R64 ;  /* 0x00000001ff007819 */ /* 0x000fe20000011640 */
[----:B------:R-:W-:Y:S01]  /*9f30*/  STL.64 [R1+0x958], R154 ;  /* 0x0009589a01007387 */ /* 0x000fe20000100a00 */
[----:B------:R-:W-:-:S02]  /*9f40*/  LEA.HI.X.SX32 R9, R4, R5, 0x2, P6 ;  /* 0x0000000504097211 */ /* 0x000fc400030f16ff */
[----:B------:R-:W-:Y:S01]  /*9f50*/  LOP3.LUT R0, R65, R0, RZ, 0x3c, !PT ;  /* 0x0000000041007212 */ /* 0x000fe200078e3cff */
[----:B------:R1:W-:Y:S04]  /*9f60*/  STL.64 [R1+0x968], R152 ;  /* 0x0009689801007387 */ /* 0x0003e80000100a00 */
[----:B------:R-:W-:Y:S04]  /*9f70*/  STL.64 [R1+0x978], R150 ;  /* 0x0009789601007387 */ /* 0x000fe80000100a00 */
        /* <DEDUP_REMOVED lines=10> */
[----:B------:R-:W2:Y:S04]  /*a020*/  LDL.64 R64, [R1+0x670] ;  /* 0x0006700001407983 */ /* 0x000ea80000100a00 */
[----:B------:R-:W3:Y:S04]  /*a030*/  LDL.64 R66, [R1+0x6a0] ;  /* 0x0006a00001427983 */ /* 0x000ee80000100a00 */
[----:B------:R-:W3:Y:S04]  /*a040*/  LDL.64 R68, [R1+0x6b0] ;  /* 0x0006b00001447983 */ /* 0x000ee80000100a00 */
[----:B------:R-:W3:Y:S04]  /*a050*/  LDL.64 R70, [R1+0x6c0] ;  /* 0x0006c00001467983 */ /* 0x000ee80000100a00 */
[----:B------:R-:W3:Y:S04]  /*a060*/  LDL.64 R72, [R1+0x6d0] ;  /* 0x0006d00001487983 */ /* 0x000ee80000100a00 */
[----:B------:R1:W-:Y:S04]  /*a070*/  LDGSTS.E [R252+0x17c00], [R2.64], !P2 ;  /* 0x17c0000002fc7fae */ /* 0x0003e8000d121846 */
[----:B------:R1:W-:Y:S04]  /*a080*/  LDGSTS.E [R252+0x17e00], [R10.64], !P2 ;  /* 0x17e000000afc7fae */ /* 0x0003e8000d121846 */
[----:B------:R-:W0:Y:S04]  /*a090*/  LDGDEPBAR ;  /* 0x00000000000079af */ /* 0x000e280000000000 */
[----:B------:R1:W-:Y:S04]  /*a0a0*/  LDGSTS.E [R0], [R172.64], P5 ;  /* 0x00000000ac007fae */ /* 0x0003e8000a921846 */
[----:B------:R1:W-:Y:S04]  /*a0b0*/  LDGSTS.E [R0+0x400], [R176.64], P5 ;  /* 0x00400000b0007fae */ /* 0x0003e8000a921846 */
        /* <DEDUP_REMOVED lines=20> */
[----:B------:R1:W-:Y:S04]  /*a200*/  STL.64 [R1+0x9e0], R8 ;  /* 0x0009e00801007387 */ /* 0x0003e80000100a00 */
[----:B------:R-:W4:Y:S04]  /*a210*/  LDL.64 R12, [R1+0x6e0] ;  /* 0x0006e000010c7983 */ /* 0x000f280000100a00 */
        /* <DEDUP_REMOVED lines=21> */
[----:B-1----:R-:W4:Y:S04]  /*a370*/  LDL.64 R56, [R1+0x8e0] ;  /* 0x0008e00001387983 */ /* 0x002f280000100a00 */
[----:B------:R-:W4:Y:S04]  /*a380*/  LDL.64 R58, [R1+0x930] ;  /* 0x00093000013a7983 */ /* 0x000f280000100a00 */
[----:B------:R-:W4:Y:S04]  /*a390*/  LDL.64 R60, [R1+0x950] ;  /* 0x00095000013c7983 */ /* 0x000f280000100a00 */
[----:B------:R-:W4:Y:S04]  /*a3a0*/  LDL.64 R62, [R1+0x960] ;  /* 0x00096000013e7983 */ /* 0x000f280000100a00 */
[----:B--2---:R1:W-:Y:S04]  /*a3b0*/  LDGSTS.E [R0+0x5800], [R64.64], P5 ;  /* 0x0580000040007fae */ /* 0x0043e8000a921846 */
[----:B---3--:R2:W-:Y:S04]  /*a3c0*/  LDGSTS.E [R0+0x5c00], [R66.64], P5 ;  /* 0x05c0000042007fae */ /* 0x0085e8000a921846 */
[----:B------:R3:W-:Y:S04]  /*a3d0*/  LDGSTS.E [R0+0x6000], [R68.64], P5 ;  /* 0x0600000044007fae */ /* 0x0007e8000a921846 */
[----:B------:R2:W-:Y:S04]  /*a3e0*/  LDGSTS.E [R0+0x6400], [R70.64], P5 ;  /* 0x0640000046007fae */ /* 0x0005e8000a921846 */
[----:B------:R3:W-:Y:S04]  /*a3f0*/  LDGSTS.E [R0+0x6800], [R72.64], P5 ;  /* 0x0680000048007fae */ /* 0x0007e8000a921846 */
[----:B-1----:R-:W4:Y:S04]  /*a400*/  LDL.64 R64, [R1+0x970] ;  /* 0x0009700001407983 */ /* 0x002f280000100a00 */
[----:B--2---:R-:W2:Y:S04]  /*a410*/  LDL.64 R66, [R1+0x980] ;  /* 0x0009800001427983 */ /* 0x004ea80000100a00 */
[----:B---3--:R-:W3:Y:S04]  /*a420*/  LDL.64 R68, [R1+0x990] ;  /* 0x0009900001447983 */ /* 0x008ee80000100a00 */
[----:B------:R-:W2:Y:S04]  /*a430*/  LDL.64 R70, [R1+0x9a0] ;  /* 0x0009a00001467983 */ /* 0x000ea80000100a00 */
[----:B------:R-:W2:Y:S04]  /*a440*/  LDL.64 R72, [R1+0x9b0] ;  /* 0x0009b00001487983 */ /* 0x000ea80000100a00 */
[----:B------:R1:W-:Y:S04]  /*a450*/  STL [R1+0x5e0], RZ ;  /* 0x0005e0ff01007387 */ /* 0x0003e80000100800 */
        /* <DEDUP_REMOVED lines=227> */
[----:B------:R1:W-:Y:S04]  /*b290*/  STL [R1], RZ ;  /* 0x000000ff01007387 */ /* 0x0003e80000100800 */
        /* <DEDUP_REMOVED lines=539> */
[----:B----4-:R4:W-:Y:S04]  /*d450*/  LDGSTS.E [R0+0x6c00], [R12.64], P5 ;  /* 0x06c000000c007fae */ /* 0x0109e8000a921846 */
[----:B------:R1:W-:Y:S04]  /*d460*/  STL [R1+0x1070], RZ ;  /* 0x001070ff01007387 */ /* 0x0003e80000100800 */
[----:B------:R1:W-:Y:S04]  /*d470*/  LDGSTS.E [R0+0x7000], [R14.64], P5 ;  /* 0x070000000e007fae */ /* 0x0003e8000a921846 */
        /* <DEDUP_REMOVED lines=51> */
[----:B--2---:R2:W-:Y:S04]  /*d7b0*/  LDGSTS.E [R0+0xd800], [R66.64], P5 ;  /* 0x0d80000042007fae */ /* 0x0045e8000a921846 */
[----:B------:R1:W-:Y:S04]  /*d7c0*/  STL [R1+0xfdc], RZ ;  /* 0x000fdcff01007387 */ /* 0x0003e80000100800 */
[----:B---3--:R3:W-:Y:S04]  /*d7d0*/  LDGSTS.E [R0+0xdc00], [R68.64], P5 ;  /* 0x0dc0000044007fae */ /* 0x0087e8000a921846 */
[----:B------:R1:W-:Y:S01]  /*d7e0*/  STL [R1+0xfc0], RZ ;  /* 0x000fc0ff01007387 */ /* 0x0003e20000100800 */
[----:B------:R-:W-:-:S03]  /*d7f0*/  LOP3.LUT R4, R0, 0x40, RZ, 0x3c, !PT ;  /* 0x0000004000047812 */ /* 0x000fc600078e3cff */
        /* <DEDUP_REMOVED lines=67> */
[----:B------:R1:W-:Y:S01]  /*dc30*/  STL [R1+0xe78], RZ ;  /* 0x000e78ff01007387 */ /* 0x0003e20000100800 */
[----:B------:R-:W-:-:S03]  /*dc40*/  IMAD.MOV.U32 R252, RZ, RZ, 0x1f ;  /* 0x0000001ffffc7424 */ /* 0x000fc600078e00ff */
        /* <DEDUP_REMOVED lines=10> */
[----:B------:R-:W-:-:S03]  /*dcf0*/  IADD3 R252, R252, c[0x0][0x180], RZ ;  /* 0x00006000fcfc7a10 */ /* 0x000fc60007ffe0ff */
        /* <DEDUP_REMOVED lines=10> */
[----:B------:R-:W-:-:S03]  /*dda0*/  ISETP.GE.AND P2, PT, R252, 0x20, PT ;  /* 0x00000020fc00780c */ /* 0x000fc60003f46270 */
        /* <DEDUP_REMOVED lines=9> */
[----:B------:R1:W5:Y:S04]  /*de40*/  LDL.LU R252, [R1+0x1988] ;  /* 0x0019880001fc7983 */ /* 0x0003680000300800 */
        /* <DEDUP_REMOVED lines=29> */
[----:B------:R2:W-:Y:S01]  /*e020*/  LDGSTS.E [R4+0xfe00], [R132.64], P5 ;  /* 0x0fe0000084047fae */ /* 0x0005e2000a921846 */
[----:B-1----:R-:W-:-:S03]  /*e030*/  CS2R R248, SRZ ;  /* 0x0000000000f87805 */ /* 0x002fc6000001ff00 */
[----:B------:R-:W0:Y:S01]  /*e040*/  LDGDEPBAR ;  /* 0x00000000000079af */ /* 0x000e220000000000 */
[----:B------:R-:W-:Y:S01]  /*e050*/  CS2R R250, SRZ ;  /* 0x0000000000fa7805 */ /* 0x000fe2000001ff00 */
        /* <DEDUP_REMOVED lines=18> */
[----:B--2---:R-:W-:Y:S01]  /*e180*/  CS2R R132, SRZ ;  /* 0x0000000000847805 */ /* 0x004fe2000001ff00 */
        /* <DEDUP_REMOVED lines=31> */
[----:B---3--:R-:W-:Y:S01]  /*e380*/  CS2R R68, SRZ ;  /* 0x0000000000447805 */ /* 0x008fe2000001ff00 */
        /* <DEDUP_REMOVED lines=27> */
[----:B----4-:R-:W-:Y:S01]  /*e540*/  CS2R R12, SRZ ;  /* 0x00000000000c7805 */ /* 0x010fe2000001ff00 */
[----:B------:R-:W-:Y:S01]  /*e550*/  CS2R R14, SRZ ;  /* 0x00000000000e7805 */ /* 0x000fe2000001ff00 */
[----:B------:R-:W-:Y:S01]  /*e560*/  CS2R R8, SRZ ;  /* 0x0000000000087805 */ /* 0x000fe2000001ff00 */
[----:B------:R-:W-:Y:S01]  /*e570*/  CS2R R10, SRZ ;  /* 0x00000000000a7805 */ /* 0x000fe2000001ff00 */
[----:B------:R-:W-:Y:S01]  /*e580*/  CS2R R4, SRZ ;  /* 0x0000000000047805 */ /* 0x000fe2000001ff00 */
[----:B------:R-:W-:Y:S01]  /*e590*/  CS2R R6, SRZ ;  /* 0x0000000000067805 */ /* 0x000fe2000001ff00 */
[----:B------:R-:W-:Y:S05]  /*e5a0*/  @!P2 BRA `(.L_x_0) ;  /* 0x0002af800000a947 */ /* 0x000fea0003800000 */
[----:B------:R-:W2:Y:S04]  /*e5b0*/  LDL.LU.64 R22, [R1+0xfe0] ;  /* 0x000fe00001167983 */ /* 0x000ea80000300a00 */
[----:B------:R-:W3:Y:S04]  /*e5c0*/  LDL.LU.64 R4, [R1+0x1130] ;  /* 0x0011300001047983 */ /* 0x000ee80000300a00 */
[----:B------:R-:W4:Y:S04]  /*e5d0*/  LDL.LU.64 R16, [R1+0xa20] ;  /* 0x000a200001107983 */ /* 0x000f280000300a00 */
[----:B------:R-:W3:Y:S04]  /*e5e0*/  LDL.LU.64 R8, [R1+0xa28] ;  /* 0x000a280001087983 */ /* 0x000ee80000300a00 */
[----:B------:R-:W4:Y:S04]  /*e5f0*/  LDL.LU.64 R26, [R1+0xa30] ;  /* 0x000a3000011a7983 */ /* 0x000f280000300a00 */
[----:B------:R-:W4:Y:S04]  /*e600*/  LDL.LU.64 R24, [R1+0xa38] ;  /* 0x000a380001187983 */ /* 0x000f280000300a00 */
[----:B------:R-:W4:Y:S04]  /*e610*/  LDL.LU.64 R18, [R1+0xa40] ;  /* 0x000a400001127983 */ /* 0x000f280000300a00 */
[----:B------:R-:W4:Y:S04]  /*e620*/  LDL.LU.64 R12, [R1+0xa48] ;  /* 0x000a4800010c7983 */ /* 0x000f280000300a00 */
[----:B------:R-:W4:Y:S04]  /*e630*/  LDL.LU.64 R14, [R1+0xa50] ;  /* 0x000a5000010e7983 */ /* 0x000f280000300a00 */
[----:B------:R-:W4:Y:S04]  /*e640*/  LDL.LU.64 R10, [R1+0xa58] ;  /* 0x000a5800010a7983 */ /* 0x000f280000300a00 */
[----:B------:R-:W4:Y:S04]  /*e650*/  LDL.LU.64 R6, [R1+0xa60] ;  /* 0x000a600001067983 */ /* 0x000f280000300a00 */
[----:B------:R2:W-:Y:S02]  /*e660*/  STL [R1+0x1988], R0 ;  /* 0x0019880001007387 */ /* 0x0005e40000100800 */
[----:B--2---:R-:W-:-:S02]  /*e670*/  IMAD.MOV.U32 R0, RZ, RZ, R23 ;  /* 0x000000ffff007224 */ /* 0x004fc400078e0017 */
[----:B------:R-:W-:Y:S04]  /*e680*/  STL [R1+0x1778], R22 ;  /* 0x0017781601007387 */ /* 0x000fe80000100800 */
[----:B------:R-:W2:Y:S04]  /*e690*/  LDL.LU.64 R20, [R1+0xa68] ;  /* 0x000a680001147983 */ /* 0x000ea80000300a00 */
[----:B------:R1:W-:Y:S04]  /*e6a0*/  STL [R1+0x1774], R0 ;  /* 0x0017740001007387 */ /* 0x0003e80000100800 */
[----:B---3--:R3:W-:Y:S01]  /*e6b0*/  STL [R1+0x1780], R4 ;  /* 0x0017800401007387 */ /* 0x0087e20000100800 */
[----:B-1----:R-:W-:-:S03]  /*e6c0*/  IMAD.MOV.U32 R0, RZ, RZ, R5 ;  /* 0x000000ffff007224 */ /* 0x002fc600078e0005 */
[----:B---3--:R-:W3:Y:S04]  /*e6d0*/  LDL.LU.64 R4, [R1+0xa70] ;  /* 0x000a700001047983 */ /* 0x008ee80000300a00 */
[----:B------:R1:W-:Y:S04]  /*e6e0*/  STL [R1+0x177c], R0 ;  /* 0x00177c0001007387 */ /* 0x0003e80000100800 */
[----:B----4-:R4:W-:Y:S04]  /*e6f0*/  STL [R1+0x1788], R16 ;  /* 0x0017881001007387 */ /* 0x0109e80000100800 */
[----:B------:R-:W3:Y:S01]  /*e700*/  LDL.LU.64 R22, [R1+0xa78] ;  /* 0x000a780001167983 */ /* 0x000ee20000300a00 */
[----:B-1----:R-:W-:-:S03]  /*e710*/  IMAD.MOV.U32 R0, RZ, RZ, R17 ;  /* 0x000000ffff007224 */ /* 0x002fc600078e0011 */
[----:B------:R-:W-:Y:S04]  /*e720*/  STL [R1+0x1790], R8 ;  /* 0x0017900801007387 */ /* 0x000fe80000100800 */
[----:B------:R1:W-:Y:S04]  /*e730*/  STL [R1+0x1784], R0 ;  /* 0x0017840001007387 */ /* 0x0003e80000100800 */
[----:B----4-:R-:W4:Y:S04]  /*e740*/  LDL.LU.64 R16, [R1+0xe00] ;  /* 0x000e000001107983 */ /* 0x010f280000300a00 */
[----:B------:R-:W-:Y:S01]  /*e750*/  STL [R1+0x1798], R26 ;  /* 0x0017981a01007387 */ /* 0x000fe20000100800 */
[----:B-1----:R-:W-:-:S05]  /*e760*/  IMAD.MOV.U32 R0, RZ, RZ, R9 ;  /* 0x000000ffff007224 */ /* 0x002fca00078e0009 */
[----:B------:R1:W-:Y:S04]  /*e770*/  STL [R1+0x178c], R0 ;  /* 0x00178c0001007387 */ /* 0x0003e80000100800 */
[----:B------:R-:W4:Y:S04]  /*e780*/  LDL.LU.64 R8, [R1+0xe08] ;  /* 0x000e080001087983 */ /* 0x000f280000300a00 */
[----:B------:R-:W-:Y:S01]  /*e790*/  STL [R1+0x17a0], R24 ;  /* 0x0017a01801007387 */ /* 0x000fe20000100800 */
[----:B-1----:R-:W-:-:S05]  /*e7a0*/  IMAD.MOV.U32 R0, RZ, RZ, R27 ;  /* 0x000000ffff007224 */ /* 0x002fca00078e001b */
[----:B------:R1:W-:Y:S04]  /*e7b0*/  STL [R1+0x1794], R0 ;  /* 0x0017940001007387 */ /* 0x0003e80000100800 */
[----:B------:R-:W4:Y:S04]  /*e7c0*/  LDL.LU.64 R26, [R1+0xe30] ;  /* 0x000e3000011a7983 */ /* 0x000f280000300a00 */
[----:B------:R-:W-:Y:S01]  /*e7d0*/  STL [R1+0x17a8], R18 ;  /* 0x0017a81201007387 */ /* 0x000fe20000100800 */
[----:B-1----:R-:W-:-:S05]  /*e7e0*/  IMAD.MOV.U32 R0, RZ, RZ, R25 ;  /* 0x000000ffff007224 */ /* 0x002fca00078e0019 */
[----:B------:R1:W-:Y:S02]  /*e7f0*/  STL [R1+0x179c], R0 ;  /* 0x00179c0001007387 */ /* 0x0003e40000100800 */
[----:B-1----:R-:W-:Y:S02]  /*e800*/  IMAD.MOV.U32 R0, RZ, RZ, R19 ;  /* 0x000000ffff007224 */ /* 0x002fe400078e0013 */
[----:B------:R-:W4:Y:S04]  /*e810*/  LDL.LU.64 R18, [R1+0xe38] ;  /* 0x000e380001127983 */ /* 0x000f280000300a00 */
[----:B------:R1:W-:Y:S04]  /*e820*/  STL [R1+0x17a4], R0 ;  /* 0x0017a40001007387 */ /* 0x0003e80000100800 */
[----:B------:R1:W-:Y:S02]  /*e830*/  STL [R1+0x17b0], R12 ;  /* 0x0017b00c01007387 */ /* 0x0003e40000100800 */
[----:B-1----:R-:W-:-:S02]  /*e840*/  IMAD.MOV.U32 R0, RZ, RZ, R13 ;  /* 0x000000ffff007224 */ /* 0x002fc400078e000d */
        /* <DEDUP_REMOVED lines=14> */
[----:B--2---:R2:W-:Y:S01]  /*e930*/  STL [R1+0x17d0], R20 ;  /* 0x0017d01401007387 */ /* 0x0045e20000100800 */
[----:B-1----:R-:W-:-:S03]  /*e940*/  IMAD.MOV.U32 R0, RZ, RZ, R21 ;  /* 0x000000ffff007224 */ /* 0x002fc600078e0015 */
[----:B--2---:R-:W2:Y:S04]  /*e950*/  LDL.LU.64 R20, [R1+0xf08] ;  /* 0x000f080001147983 */ /* 0x004ea80000300a00 */
[----:B------:R1:W-:Y:S04]  /*e960*/  STL [R1+0x17cc], R0 ;  /* 0x0017cc0001007387 */ /* 0x0003e80000100800 */
[----:B---3--:R3:W-:Y:S01]  /*e970*/  STL [R1+0x17d8], R4 ;  /* 0x0017d80401007387 */ /* 0x0087e20000100800 */
[----:B-1----:R-:W-:-:S03]  /*e980*/  IMAD.MOV.U32 R0, RZ, RZ, R5 ;  /* 0x000000ffff007224 */ /* 0x002fc600078e0005 */
[----:B------:R-:W-:Y:S04]  /*e990*/  STL [R1+0x17e0], R22 ;  /* 0x0017e01601007387 */ /* 0x000fe80000100800 */
[----:B------:R1:W-:Y:S04]  /*e9a0*/  STL [R1+0x17d4], R0 ;  /* 0x0017d40001007387 */ /* 0x0003e80000100800 */
[----:B---3--:R-:W3:Y:S04]  /*e9b0*/  LDL.LU.64 R4, [R1+0xf30] ;  /* 0x000f300001047983 */ /* 0x008ee80000300a00 */
[----:B----4-:R-:W-:Y:S01]  /*e9c0*/  STL [R1+0x17e8], R16 ;  /* 0x0017e81001007387 */ /* 0x010fe20000100800 */
        /* <DEDUP_REMOVED lines=11> */
[----:B------:R-:W4:Y:S01]  /*ea80*/  LDL.LU.64 R24, [R1+0xf60] ;  /* 0x000f600001187983 */ /* 0x000f220000300a00 */
[----:B-1----:R-:W-:-:S05]  /*ea90*/  IMAD.MOV.U32 R0, RZ, RZ, R27 ;  /* 0x000000ffff007224 */ /* 0x002fca00078e001b */
[----:B------:R1:W-:Y:S04]  /*eaa0*/  STL [R1+0x17f4], R0 ;  /* 0x0017f40001007387 */ /* 0x0003e80000100800 */
        /* <DEDUP_REMOVED lines=12> */
[----:B------:R1:W-:Y:S04]  /*eb70*/  STL [R1+0x1818], R10 ;  /* 0x0018180a01007387 */ /* 0x0003e80000100800 */
[----:B------:R-:W4:Y:S01]  /*eb80*/  LDL.LU.64 R26, [R1+0x1140] ;  /* 0x00114000011a7983 */ /* 0x000f220000300a00 */
[----:B-1----:R-:W-:-:S03]  /*eb90*/  IMAD.MOV.U32 R0, RZ, RZ, R11 ;  /* 0x000000ffff007224 */ /* 0x002fc600078e000b */
[----:B------:R-:W-:Y:S04]  /*eba0*/  STL [R1+0x1820], R6 ;  /* 0x0018200601007387 */ /* 0x000fe80000100800 */
[----:B------:R1:W-:Y:S04]  /*ebb0*/  STL [R1+0x1814], R0 ;  /* 0x0018140001007387 */ /* 0x0003e80000100800 */
[----:B------:R-:W4:Y:S01]  /*ebc0*/  LDL.LU.64 R10, [R1+0x1148] ;  /* 0x00114800010a7983 */ /* 0x000f220000300a00 */
[----:B-1----:R-:W-:-:S03]  /*ebd0*/  IMAD.MOV.U32 R0, RZ, RZ, R7 ;  /* 0x000000ffff007224 */ /* 0x002fc600078e0007 */
[----:B--2---:R-:W-:Y:S04]  /*ebe0*/  STL [R1+0x1828], R20 ;  /* 0x0018281401007387 */ /* 0x004fe80000100800 */
[----:B------:R1:W-:Y:S04]  /*ebf0*/  STL [R1+0x181c], R0 ;  /* 0x00181c0001007387 */ /* 0x0003e80000100800 */
[----:B------:R-:W2:Y:S01]  /*ec00*/  LDL.LU.64 R6, [R1+0x1150] ;  /* 0x0011500001067983 */ /* 0x000ea20000300a00 */
[----:B-1----:R-:W-:-:S03]  /*ec10*/  IMAD.MOV.U32 R0, RZ, RZ, R21 ;  /* 0x000000ffff007224 */ /* 0x002fc600078e0015 */
[----:B------:R-:W2:Y:S04]  /*ec20*/  LDL.LU.64 R20, [R1+0x1158] ;  /* 0x0011580001147983 */ /* 0x000ea80000300a00 */
[----:B------:R1:W-:Y:S04]  /*ec30*/  STL [R1+0x1824], R0 ;  /* 0x0018240001007387 */ /* 0x0003e80000100800 */
[----:B---3--:R3:W-:Y:S01]  /*ec40*/  STL [R1+0x1830], R4 ;  /* 0x0018300401007387 */ /* 0x0087e20000100800 */
[----:B-1----:R-:W-:-:S03]  /*ec50*/  IMAD.MOV.U32 R0, RZ, RZ, R5 ;  /* 0x000000ffff007224 */ /* 0x002fc600078e0005 */
[----:B---3--:R-:W3:Y:S04]  /*ec60*/  LDL.LU.64 R4, [R1+0x1160] ;  /* 0x0011600001047983 */ /* 0x008ee80000300a00 */
[----:B------:R1:W-:Y:S04]  /*ec70*/  STL [R1+0x182c], R0 ;  /* 0x00182c0001007387 */ /* 0x0003e80000100800 */
[----:B----4-:R4:W-:Y:S01]  /*ec80*/  STL [R1+0x1838], R22 ;  /* 0x0018381601007387 */ /* 0x0109e20000100800 */
[----:B-1----:R-:W-:-:S03]  /*ec90*/  IMAD.MOV.U32 R0, RZ, RZ, R23 ;  /* 0x000000ffff007224 */ /* 0x002fc600078e0017 */
[----:B----4-:R-:W4:Y:S04]  /*eca0*/  LDL.LU.64 R22, [R1+0x1168] ;  /* 0x0011680001167983 */ /* 0x010f280000300a00 */
[----:B------:R1:W-:Y:S04]  /*ecb0*/  STL [R1+0x1834], R0 ;  /* 0x0018340001007387 */ /* 0x0003e80000100800 */
[----:B------:R1:W-:Y:S02]  /*ecc0*/  STL [R1+0x1840], R16 ;  /* 0x0018401001007387 */ /* 0x0003e40000100800 */
[----:B-1----:R-:W-:-:S02]  /*ecd0*/  IMAD.MOV.U32 R0, RZ, RZ, R17 ;  /* 0x000000ffff007224 */ /* 0x002fc400078e0011 */
[----:B------:R-:W4:Y:S04]  /*ece0*/  LDL.LU.64 R16, [R1+0x1170] ;  /* 0x0011700001107983 */ /* 0x000f280000300a00 */
[----:B------:R1:W-:Y:S04]  /*ecf0*/  STL [R1+0x183c], R0 ;  /* 0x00183c0001007387 */ /* 0x0003e80000100800 */
[----:B------:R1:W-:Y:S02]  /*ed00*/  STL [R1+0x1848], R8 ;  /* 0x0018480801007387 */ /* 0x0003e40000100800 */
[----:B-1----:R-:W-:-:S02]  /*ed10*/  IMAD.MOV.U32 R0, RZ, RZ, R9 ;  /* 0x000000ffff007224 */ /* 0x002fc400078e0009 */
[----:B------:R-:W-:Y:S04]  /*ed20*/  STL [R1+0x1850], R24 ;  /* 0x0018501801007387 */ /* 0x000fe80000100800 */
[----:B------:R1:W-:Y:S04]  /*ed30*/  STL [R1+0x1844], R0 ;  /* 0x0018440001007387 */ /* 0x0003e80000100800 */
[----:B------:R-:W4:Y:S01]  /*ed40*/  LDL.LU.64 R8, [R1+0x1178] ;  /* 0x0011780001087983 */ /* 0x000f220000300a00 */
[----:B-1----:R-:W-:-:S03]  /*ed50*/  IMAD.MOV.U32 R0, RZ, RZ, R25 ;  /* 0x000000ffff007224 */ /* 0x002fc600078e0019 */
[----:B------:R-:W-:Y:S04]  /*ed60*/  STL [R1+0x1858], R18 ;  /* 0x0018581201007387 */ /* 0x000fe80000100800 */
        /* <DEDUP_REMOVED lines=18> */
[----:B------:R2:W-:Y:S02]  /*ee90*/  STL [R1+0x1874], R0 ;  /* 0x0018740001007387 */ /* 0x0005e40000100800 */
[----:B--2---:R-:W-:-:S02]  /*eea0*/  IMAD.MOV.U32 R0, RZ, RZ, R7 ;  /* 0x000000ffff007224 */ /* 0x004fc400078e0007 */
[----:B------:R1:W-:Y:S04]  /*eeb0*/  STL [R1+0x1880], R6 ;  /* 0x0018800601007387 */ /* 0x0003e80000100800 */
[----:B------:R-:W-:Y:S04]  /*eec0*/  STL [R1+0x1888], R20 ;  /* 0x0018881401007387 */ /* 0x000fe80000100800 */
[----:B------:R2:W-:Y:S04]  /*eed0*/  STL [R1+0x187c], R0 ;  /* 0x00187c0001007387 */ /* 0x0005e80000100800 */
[----:B-1----:R-:W4:Y:S01]  /*eee0*/  LDL.LU.64 R6, [R1+0x11a0] ;  /* 0x0011a00001067983 */ /* 0x002f220000300a00 */
[----:B--2---:R-:W-:-:S03]  /*eef0*/  IMAD.MOV.U32 R0, RZ, RZ, R21 ;  /* 0x000000ffff007224 */ /* 0x004fc600078e0015 */
[----:B---3--:R-:W-:Y:S04]  /*ef00*/  STL [R1+0x1890], R4 ;  /* 0x0018900401007387 */ /* 0x008fe80000100800 */
[----:B------:R1:W-:Y:S02]  /*ef10*/  STL [R1+0x1884], R0 ;  /* 0x0018840001007387 */ /* 0x0003e40000100800 */
[----:B-1----:R-:W-:Y:S02]  /*ef20*/  IMAD.MOV.U32 R0, RZ, RZ, R5 ;  /* 0x000000ffff007224 */ /* 0x002fe400078e0005 */
[----:B------:R-:W2:Y:S04]  /*ef30*/  LDL.LU.64 R4, [R1+0x11a8] ;  /* 0x0011a80001047983 */ /* 0x000ea80000300a00 */
[----:B------:R1:W-:Y:S04]  /*ef40*/  STL [R1+0x188c], R0 ;  /* 0x00188c0001007387 */ /* 0x0003e80000100800 */
[----:B----4-:R-:W-:Y:S04]  /*ef50*/  STL [R1+0x1898], R22 ;  /* 0x0018981601007387 */ /* 0x010fe80000100800 */
[----:B------:R-:W3:Y:S01]  /*ef60*/  LDL.LU.64 R34, [R1+0x11b0] ;  /* 0x0011b00001227983 */ /* 0x000ee20000300a00 */
[----:B-1----:R-:W-:-:S03]  /*ef70*/  IMAD.MOV.U32 R0, RZ, RZ, R23 ;  /* 0x000000ffff007224 */ /* 0x002fc600078e0017 */
[----:B------:R-:W-:Y:S04]  /*ef80*/  STL [R1+0x18a0], R16 ;  /* 0x0018a01001007387 */ /* 0x000fe80000100800 */
[----:B------:R1:W-:Y:S04]  /*ef90*/  STL [R1+0x1894], R0 ;  /* 0x0018940001007387 */ /* 0x0003e80000100800 */
[----:B------:R-:W4:Y:S04]  /*efa0*/  LDL.LU.64 R28, [R1+0x11b8] ;  /* 0x0011b800011c7983 */ /* 0x000f280000300a00 */
[----:B------:R-:W4:Y:S01]  /*efb0*/  LDL.LU.64 R30, [R1+0x11c0] ;  /* 0x0011c000011e7983 */ /* 0x000f220000300a00 */
[----:B-1----:R-:W-:-:S05]  /*efc0*/  IMAD.MOV.U32 R0, RZ, RZ, R17 ;  /* 0x000000ffff007224 */ /* 0x002fca00078e0011 */
[----:B------:R1:W-:Y:S04]  /*efd0*/  STL [R1+0x189c], R0 ;  /* 0x00189c0001007387 */ /* 0x0003e80000100800 */
[----:B------:R1:W-:Y:S04]  /*efe0*/  STL [R1+0x18a8], R8 ;  /* 0x0018a80801007387 */ /* 0x0003e80000100800 */
[----:B------:R-:W4:Y:S01]  /*eff0*/  LDL.LU.64 R24, [R1+0x11c8] ;  /* 0x0011c80001187983 */ /* 0x000f220000300a00 */
[----:B-1----:R-:W-:-:S03]  /*f000*/  IMAD.MOV.U32 R0, RZ, RZ, R9 ;  /* 0x000000ffff007224 */ /* 0x002fc600078e0009 */
[----:B------:R-:W4:Y:S04]  /*f010*/  LDL.LU.64 R26, [R1+0x11d0] ;  /* 0x0011d000011a7983 */ /* 0x000f280000300a00 */
[----:B------:R1:W-:Y:S04]  /*f020*/  STL [R1+0x18a4], R0 ;  /* 0x0018a40001007387 */ /* 0x0003e80000100800 */
[----:B------:R-:W-:Y:S04]  /*f030*/  STL [R1+0x18b0], R18 ;  /* 0x0018b01201007387 */ /* 0x000fe80000100800 */
[----:B------:R-:W4:Y:S01]  /*f040*/  LDL.LU.64 R8, [R1+0x11d8] ;  /* 0x0011d80001087983 */ /* 0x000f220000300a00 */
[----:B-1----:R-:W-:-:S03]  /*f050*/  IMAD.MOV.U32 R0, RZ, RZ, R19 ;  /* 0x000000ffff007224 */ /* 0x002fc600078e0013 */
[----:B------:R-:W-:Y:S04]  /*f060*/  STL [R1+0x18b8], R12 ;  /* 0x0018b80c01007387 */ /* 0x000fe80000100800 */
[----:B------:R1:W-:Y:S04]  /*f070*/  STL [R1+0x18ac], R0 ;  /* 0x0018ac0001007387 */ /* 0x0003e80000100800 */
[----:B------:R-:W4:Y:S04]  /*f080*/  LDL.LU.64 R20, [R1+0x11e0] ;  /* 0x0011e00001147983 */ /* 0x000f280000300a00 */
[----:B------:R-:W4:Y:S01]  /*f090*/  LDL.LU.64 R22, [R1+0x11e8] ;  /* 0x0011e80001167983 */ /* 0x000f220000300a00 */
[----:B-1----:R-:W-:-:S05]  /*f0a0*/  IMAD.MOV.U32 R0, RZ, RZ, R13 ;  /* 0x000000ffff007224 */ /* 0x002fca00078e000d */
[----:B------:R1:W-:Y:S04]  /*f0b0*/  STL [R1+0x18b4], R0 ;  /* 0x0018b40001007387 */ /* 0x0003e80000100800 */
[----:B------:R-:W-:Y:S04]  /*f0c0*/  STL [R1+0x18c0], R14 ;  /* 0x0018c00e01007387 */ /* 0x000fe80000100800 */
[----:B------:R-:W4:Y:S01]  /*f0d0*/  LDL.LU.64 R16, [R1+0x11f0] ;  /* 0x0011f00001107983 */ /* 0x000f220000300a00 */
[----:B-1----:R-:W-:-:S03]  /*f0e0*/  IMAD.MOV.U32 R0, RZ, RZ, R15 ;  /* 0x000000ffff007224 */ /* 0x002fc600078e000f */
[----:B------:R-:W4:Y:S04]  /*f0f0*/  LDL.LU.64 R18, [R1+0x11f8] ;  /* 0x0011f80001127983 */ /* 0x000f280000300a00 */
[----:B------:R1:W-:Y:S04]  /*f100*/  STL [R1+0x18bc], R0 ;  /* 0x0018bc0001007387 */ /* 0x0003e80000100800 */
[----:B------:R-:W-:Y:S01]  /*f110*/  STL [R1+0x18c8], R10 ;  /* 0x0018c80a01007387 */ /* 0x000fe20000100800 */
[----:B-1----:R-:W-:-:S03]  /*f120*/  IMAD.MOV.U32 R0, RZ, RZ, R11 ;  /* 0x000000ffff007224 */ /* 0x002fc600078e000b */
[----:B------:R-:W4:Y:S04]  /*f130*/  LDL.LU.64 R12, [R1+0x1200] ;  /* 0x00120000010c7983 */ /* 0x000f280000300a00 */
[----:B------:R-:W4:Y:S04]  /*f140*/  LDL.LU.64 R14, [R1+0x1208] ;  /* 0x00120800010e7983 */ /* 0x000f280000300a00 */
[----:B------:R1:W-:Y:S02]  /*f150*/  STL [R1+0x18c4], R0 ;  /* 0x0018c40001007387 */ /* 0x0003e40000100800 */
[----:B-1----:R-:W-:-:S02]  /*f160*/  IMAD.MOV.U32 R0, RZ, RZ, R7 ;  /* 0x000000ffff007224 */ /* 0x002fc400078e0007 */
[----:B------:R1:W-:Y:S04]  /*f170*/  STL [R1+0x18d0], R6 ;  /* 0x0018d00601007387 */ /* 0x0003e80000100800 */
[----:B------:R-:W4:Y:S04]  /*f180*/  LDL.LU.64 R10, [R1+0x1210] ;  /* 0x00121000010a7983 */ /* 0x000f280000300a00 */
[----:B-1----:R-:W4:Y:S04]  /*f190*/  LDL.LU.64 R6, [R1+0x1218] ;  /* 0x0012180001067983 */ /* 0x002f280000300a00 */
[----:B------:R2:W-:Y:S02]  /*f1a0*/  STL [R1+0x18cc], R0 ;  /* 0x0018cc0001007387 */ /* 0x0005e40000100800 */
[----:B--2---:R-:W-:-:S02]  /*f1b0*/  IMAD.MOV.U32 R0, RZ, RZ, R5 ;  /* 0x000000ffff007224 */ /* 0x004fc400078e0005 */
[----:B------:R1:W-:Y:S04]  /*f1c0*/  STL [R1+0x18d8], R4 ;  /* 0x0018d80401007387 */ /* 0x0003e80000100800 */
[----:B---3--:R-:W-:Y:S04]  /*f1d0*/  STL [R1+0x18e0], R34 ;  /* 0x0018e02201007387 */ /* 0x008fe80000100800 */
[----:B------:R2:W-:Y:S04]  /*f1e0*/  STL [R1+0x18d4], R0 ;  /* 0x0018d40001007387 */ /* 0x0005e80000100800 */
[----:B-1----:R-:W3:Y:S01]  /*f1f0*/  LDL.LU.64 R4, [R1+0x1220] ;  /* 0x0012200001047983 */ /* 0x002ee20000300a00 */
[----:B--2---:R-:W-:-:S03]  /*f200*/  IMAD.MOV.U32 R0, RZ, RZ, R35 ;  /* 0x000000ffff007224 */ /* 0x004fc600078e0023 */
[----:B----4-:R-:W-:Y:S04]  /*f210*/  STL [R1+0x18e8], R28 ;  /* 0x0018e81c01007387 */ /* 0x010fe80000100800 */
[----:B------:R1:W-:Y:S04]  /*f220*/  STL [R1+0x18dc], R0 ;  /* 0x0018dc0001007387 */ /* 0x0003e80000100800 */
[----:B------:R-:W-:Y:S01]  /*f230*/  STL [R1+0x18f0], R30 ;  /* 0x0018f01e01007387 */ /* 0x000fe20000100800 */
[----:B-1----:R-:W-:-:S05]  /*f240*/  IMAD.MOV.U32 R0, RZ, RZ, R29 ;  /* 0x000000ffff007224 */ /* 0x002fca00078e001d */
        /* <DEDUP_REMOVED lines=9> */
[----:B------:R1:W-:Y:S02]  /*f2e0*/  STL [R1+0x18fc], R0 ;  /* 0x0018fc0001007387 */ /* 0x0003e40000100800 */
[----:B-1----:R-:W-:Y:S02]  /*f2f0*/  IMAD.MOV.U32 R0, RZ, RZ, R9 ;  /* 0x000000ffff007224 */ /* 0x002fe400078e0009 */
[----:B------:R-:W2:Y:S04]  /*f300*/  LDL.LU.64 R8, [R1+0xe90] ;  /* 0x000e900001087983 */ /* 0x000ea80000300a00 */
[----:B------:R1:W-:Y:S04]  /*f310*/  STL [R1+0x1904], R0 ;  /* 0x0019040001007387 */ /* 0x0003e80000100800 */
[----:B------:R-:W-:Y:S01]  /*f320*/  STL [R1+0x1910], R20 ;  /* 0x0019101401007387 */ /* 0x000fe20000100800 */
[----:B-1----:R-:W-:-:S03]  /*f330*/  IMAD.MOV.U32 R0, RZ, RZ, R21 ;  /* 0x000000ffff007224 */ /* 0x002fc600078e0015 */
[----:B------:R-:W-:Y:S04]  /*f340*/  STL [R1+0x1918], R22 ;  /* 0x0019181601007387 */ /* 0x000fe80000100800 */
        /* <DEDUP_REMOVED lines=14> */
[----:B------:R1:W-:Y:S04]  /*f430*/  STL [R1+0x1940], R10 ;  /* 0x0019400a01007387 */ /* 0x0003e80000100800 */
[----:B------:R4:W-:Y:S04]  /*f440*/  STL [R1+0x1934], R0 ;  /* 0x0019340001007387 */ /* 0x0009e80000100800 */
[----:B------:R-:W-:Y:S04]  /*f450*/  STL [R1+0x1948], R6 ;  /* 0x0019480601007387 */ /* 0x000fe80000100800 */
[----:B-1----:R-:W1:Y:S01]  /*f460*/  S2R R10, SR_TID.X ;  /* 0x00000000000a7919 */ /* 0x002e620000002100 */
[----:B----4-:R-:W-:-:S05]  /*f470*/  IMAD.MOV.U32 R0, RZ, RZ, R11 ;  /* 0x000000ffff007224 */ /* 0x010fca00078e000b */
[----:B------:R4:W-:Y:S02]  /*f480*/  STL [R1+0x193c], R0 ;  /* 0x00193c0001007387 */ /* 0x0009e40000100800 */
[----:B----4-:R-:W-:Y:S02]  /*f490*/  IMAD.MOV.U32 R0, RZ, RZ, R7 ;  /* 0x000000ffff007224 */ /* 0x010fe400078e0007 */
[----:B------:R-:W4:Y:S04]  /*f4a0*/  S2R R7, SR_TID.X ;  /* 0x0000000000077919 */ /* 0x000f280000002100 */
[----:B------:R3:W-:Y:S01]  /*f4b0*/  STL [R1+0x1944], R0 ;  /* 0x0019440001007387 */ /* 0x0007e20000100800 */
[C---:B-1----:R-:W-:Y:S02]  /*f4c0*/  IMAD.SHL.U32 R6, R10.reuse, 0x2, RZ ;  /* 0x000000020a067824 */ /* 0x042fe400078e00ff */
[----:B---3--:R-:W-:Y:S01]  /*f4d0*/  IMAD.MOV.U32 R0, RZ, RZ, R5 ;  /* 0x000000ffff007224 */ /* 0x008fe200078e0005 */
[----:B------:R1:W-:Y:S04]  /*f4e0*/  STL [R1+0x1950], R4 ;  /* 0x0019500401007387 */ /* 0x0003e80000100800 */
[----:B------:R-:W-:Y:S04]  /*f4f0*/  STL [R1+0x194c], R0 ;  /* 0x00194c0001007387 */ /* 0x000fe80000100800 */
[----:B------:R-:W-:Y:S01]  /*f500*/  STL [R1+0x1958], R2 ;  /* 0x0019580201007387 */ /* 0x000fe20000100800 */
[----:B-1----:R-:W-:-:S03]  /*f510*/  LOP3.LUT R5, R10, 0x7, RZ, 0xc0, !PT ;  /* 0x000000070a057812 */ /* 0x002fc600078ec0ff */
[----:B------:R1:W-:Y:S01]  /*f520*/  STL [R1+0x1954], R3 ;  /* 0x0019540301007387 */ /* 0x0003e20000100800 */
[----:B----4-:R-:W-:Y:S01]  /*f530*/  LOP3.LUT R7, R7, 0x60, RZ, 0xc0, !PT ;  /* 0x0000006007077812 */ /* 0x010fe200078ec0ff */
[----:B-1----:R-:W-:-:S04]  /*f540*/  IMAD.SHL.U32 R3, R5, 0x10, RZ ;  /* 0x0000001005037824 */ /* 0x002fc800078e00ff */
[----:B------:R-:W-:Y:S01]  /*f550*/  IMAD R4, R5, 0x4, R7 ;  /* 0x0000000405047824 */ /* 0x000fe200078e0207 */
[----:B------:R-:W-:Y:S01]  /*f560*/  LOP3.LUT R3, R3, 0x30, R6, 0x78, !PT ;  /* 0x0000003003037812 */ /* 0x000fe200078e7806 */
[----:B--2---:R-:W-:Y:S01]  /*f570*/  IMAD.MOV.U32 R0, RZ, RZ, R9 ;  /* 0x000000ffff007224 */ /* 0x004fe200078e0009 */
[----:B------:R-:W-:Y:S04]  /*f580*/  STL [R1+0x1960], R8 ;  /* 0x0019600801007387 */ /* 0x000fe80000100800 */
[----:B------:R1:W-:Y:S04]  /*f590*/  STL [R1+0x195c], R0 ;  /* 0x00195c0001007387 */ /* 0x0003e80000100800 */
[----:B------:R-:W-:Y:S01]  /*f5a0*/  STL [R1+0x1770], R170 ;  /* 0x001770aa01007387 */ /* 0x000fe20000100800 */
[----:B-1----:R-:W-:-:S03]  /*f5b0*/  IMAD.U32 R0, R4, 0x20, R3 ;  /* 0x0000002004007824 */ /* 0x002fc600078e0003 */
[----:B------:R-:W-:Y:S04]  /*f5c0*/  STL [R1+0x1768], R171 ;  /* 0x001768ab01007387 */ /* 0x000fe80000100800 */
        /* <DEDUP_REMOVED lines=56> */
[----:B------:R-:W2:Y:S04]  /*f950*/  LDL.LU.64 R54, [R1+0x608] ;  /* 0x0006080001367983 */ /* 0x000ea80000300a00 */
[----:B------:R-:W-:Y:S04]  /*f960*/  STL [R1+0x1438], R225 ;  /* 0x001438e101007387 */ /* 0x000fe80000100800 */
[----:B------:R-:W-:Y:S04]  /*f970*/  STL [R1+0x1444], R226 ;  /* 0x001444e201007387 */ /* 0x000fe80000100800 */
[----:B------:R-:W-:Y:S04]  /*f980*/  STL [R1+0x1440], R227 ;  /* 0x001440e301007387 */ /* 0x000fe80000100800 */
[----:B------:R-:W-:Y:S04]  /*f990*/  STL [R1+0x144c], R228 ;  /* 0x00144ce401007387 */ /* 0x000fe80000100800 */
[----:B------:R-:W-:Y:S04]  /*f9a0*/  STL [R1+0x1448], R229 ;  /* 0x001448e501007387 */ /* 0x000fe80000100800 */
[----:B------:R-:W-:Y:S04]  /*f9b0*/  STL [R1+0x1454], R230 ;  /* 0x001454e601007387 */ /* 0x000fe80000100800 */
[----:B------:R-:W3:Y:S04]  /*f9c0*/  LDL.LU.64 R52, [R1+0x648] ;  /* 0x0006480001347983 */ /* 0x000ee80000300a00 */
[----:B------:R-:W4:Y:S04]  /*f9d0*/  LDL.LU.64 R46, [R1+0x6b8] ;  /* 0x0006b800012e7983 */ /* 0x000f280000300a00 */
[----:B------:R-:W2:Y:S01]  /*f9e0*/  LDL.LU.64 R50, [R1+0x678] ;  /* 0x0006780001327983 */ /* 0x000ea20000300a00 */
[----:B------:R-:W-:-:S05]  /*f9f0*/  IMAD.MOV.U32 R11, RZ, RZ, 0x1f ;  /* 0x0000001fff0b7424 */ /* 0x000fca00078e00ff */
[----:B------:R-:W-:Y:S01]  /*fa00*/  IADD3 R11, R11, c[0x0][0x180], RZ ;  /* 0x000060000b0b7a10 */ /* 0x000fe20007ffe0ff */
[----:B------:R-:W-:Y:S03]  /*fa10*/  STL [R1+0x1450], R231 ;  /* 0x001450e701007387 */ /* 0x000fe60000100800 */
[----:B------:R-:W-:Y:S01]  /*fa20*/  SHF.R.S32.HI R2, RZ, 0x1f, R11 ;  /* 0x0000001fff027819 */ /* 0x000fe2000001140b */
[----:B------:R-:W-:Y:S01]  /*fa30*/  STL [R1+0x145c], R232 ;  /* 0x00145ce801007387 */ /* 0x000fe20000100800 */
[C---:B------:R-:W-:Y:S02]  /*fa40*/  LOP3.LUT R7, R10.reuse, 0x3, RZ, 0xc0, !PT ;  /* 0x000000030a077812 */ /* 0x040fe400078ec0ff */
[----:B------:R-:W-:Y:S01]  /*fa50*/  LOP3.LUT R5, R10, 0x1c, RZ, 0xc0, !PT ;  /* 0x0000001c0a057812 */ /* 0x000fe200078ec0ff */
[----:B------:R-:W3:Y:S01]  /*fa60*/  LDL.LU.64 R42, [R1+0x6c8] ;  /* 0x0006c800012a7983 */ /* 0x000ee20000300a00 */
[----:B------:R-:W-:-:S03]  /*fa70*/  LEA.HI R6, R2, R11, RZ, 0x5 ;  /* 0x0000000b02067211 */ /* 0x000fc600078f28ff */
[----:B------:R-:W3:Y:S04]  /*fa80*/  LDL.LU.64 R10, [R1+0x858] ;  /* 0x00085800010a7983 */ /* 0x000ee80000300a00 */
        /* <DEDUP_REMOVED lines=15> */
[----:B------:R-:W-:Y:S04]  /*fb80*/  STL [R1+0x1458], R233 ;  /* 0x001458e901007387 */ /* 0x000fe80000100800 */
[----:B------:R-:W-:Y:S04]  /*fb90*/  STL [R1+0x1464], R234 ;  /* 0x001464ea01007387 */ /* 0x000fe80000100800 */
[----:B------:R-:W-:Y:S04]  /*fba0*/  STL [R1+0x1460], R235 ;  /* 0x001460eb01007387 */ /* 0x000fe80000100800 */
[----:B------:R-:W3:Y:S04]  /*fbb0*/  LDL.LU.64 R44, [R1+0x658] ;  /* 0x00065800012c7983 */ /* 0x000ee80000300a00 */
[----:B------:R-:W3:Y:S04]  /*fbc0*/  LDL.LU.64 R48, [R1+0x6a8] ;  /* 0x0006a80001307983 */ /* 0x000ee80000300a00 */
[----:B------:R-:W-:Y:S04]  /*fbd0*/  STL [R1+0x146c], R236 ;  /* 0x00146cec01007387 */ /* 0x000fe80000100800 */
[----:B------:R-:W3:Y:S04]  /*fbe0*/  LDL.LU.64 R40, [R1+0x6d8] ;  /* 0x0006d80001287983 */ /* 0x000ee80000300a00 */
[----:B------:R-:W3:Y:S04]  /*fbf0*/  LDL.LU.64 R56, [R1+0x638] ;  /* 0x0006380001387983 */ /* 0x000ee80000300a00 */
[----:B------:R-:W4:Y:S04]  /*fc00*/  LDL.LU.64 R60, [R1+0x600] ;  /* 0x00060000013c7983 */ /* 0x000f280000300a00 */
[----:B------:R-:W-:Y:S04]  /*fc10*/  STL [R1+0x1468], R237 ;  /* 0x001468ed01007387 */ /* 0x000fe80000100800 */
[----:B------:R-:W-:Y:S04]  /*fc20*/  STL [R1+0x1474], R238 ;  /* 0x001474ee01007387 */ /* 0x000fe80000100800 */
[----:B------:R-:W-:Y:S01]  /*fc30*/  STL [R1+0x1470], R239 ;  /* 0x001470ef01007387 */ /* 0x000fe20000100800 */
[----:B--2---:R-:W-:-:S02]  /*fc40*/  IMAD.MOV.U32 R58, RZ, RZ, R50 ;  /* 0x000000ffff3a7224 */ /* 0x004fc400078e0032 */
[----:B------:R-:W-:Y:S02]  /*fc50*/  IMAD.MOV.U32 R59, RZ, RZ, R51 ;  /* 0x000000ffff3b7224 */ /* 0x000fe400078e0033 */
[----:B------:R-:W2:Y:S04]  /*fc60*/  LDL.LU.64 R50, [R1+0x630] ;  /* 0x0006300001327983 */ /* 0x000ea80000300a00 */
[----:B------:R-:W-:Y:S04]  /*fc70*/  STL [R1+0x147c], R240 ;  /* 0x00147cf001007387 */ /* 0x000fe80000100800 */
[----:B------:R-:W-:Y:S04]  /*fc80*/  STL [R1+0x1478], R241 ;  /* 0x001478f101007387 */ /* 0x000fe80000100800 */
[----:B------:R-:W-:Y:S04]  /*fc90*/  STL [R1+0x1484], R242 ;  /* 0x001484f201007387 */ /* 0x000fe80000100800 */
[----:B------:R-:W-:Y:S01]  /*fca0*/  STL [R1+0x1480], R243 ;  /* 0x001480f301007387 */ /* 0x000fe20000100800 */
[----:B---3--:R-:W-:-:S02]  /*fcb0*/  IMAD.MOV.U32 R62, RZ, RZ, R56 ;  /* 0x000000ffff3e7224 */ /* 0x008fc400078e0038 */
[----:B------:R-:W-:Y:S01]  /*fcc0*/  IMAD.MOV.U32 R63, RZ, RZ, R57 ;  /* 0x000000ffff3f7224 */ /* 0x000fe200078e0039 */
[----:B----4-:R-:W-:Y:S01]  /*fcd0*/  STL [R1+0x148c], R60 ;  /* 0x00148c3c01007387 */ /* 0x010fe20000100800 */
[----:B------:R-:W-:-:S03]  /*fce0*/  IMAD.MOV.U32 R3, RZ, RZ, R61 ;  /* 0x000000ffff037224 */ /* 0x000fc600078e003d */
[----:B------:R-:W3:Y:S04]  /*fcf0*/  LDL.LU.64 R56, [R1+0x640] ;  /* 0x0006400001387983 */ /* 0x000ee80000300a00 */
[----:B------:R-:W-:Y:S04]  /*fd00*/  STL [R1+0x1494], R54 ;  /* 0x0014943601007387 */ /* 0x000fe80000100800 */
[----:B------:R1:W-:Y:S02]  /*fd10*/  STL [R1+0x1488], R3 ;  /* 0x0014880301007387 */ /* 0x0003e40000100800 */
[----:B-1----:R-:W-:-:S02]  /*fd20*/  IMAD.MOV.U32 R3, RZ, RZ, R55 ;  /* 0x000000ffff037224 */ /* 0x002fc400078e0037 */
[----:B------:R-:W3:Y:S04]  /*fd30*/  LDL.LU.64 R54, [R1+0x650] ;  /* 0x0006500001367983 */ /* 0x000ee80000300a00 */
[----:B------:R2:W-:Y:S02]  /*fd40*/  STL [R1+0x1490], R3 ;  /* 0x0014900301007387 */ /* 0x0005e40000100800 */
[----:B--2---:R-:W-:Y:S02]  /*fd50*/  IMAD.MOV.U32 R3, RZ, RZ, R51 ;  /* 0x000000ffff037224 */ /* 0x004fe400078e0033 */
[----:B------:R1:W-:Y:S04]  /*fd60*/  STL [R1+0x149c], R50 ;  /* 0x00149c3201007387 */ /* 0x0003e80000100800 */
[----:B------:R2:W-:Y:S04]  /*fd70*/  STL [R1+0x1498], R3 ;  /* 0x0014980301007387 */ /* 0x0005e80000100800 */
[----:B------:R-:W-:Y:S01]  /*fd80*/  STL [R1+0x14a4], R62 ;  /* 0x0014a43e01007387 */ /* 0x000fe20000100800 */
[----:B-1----:R-:W-:-:S02]  /*fd90*/  IMAD.MOV.U32 R50, RZ, RZ, R40 ;  /* 0x000000ffff327224 */ /* 0x002fc400078e0028 */
[----:B------:R-:W-:Y:S02]  /*fda0*/  IMAD.MOV.U32 R51, RZ, RZ, R41 ;  /* 0x000000ffff337224 */ /* 0x000fe400078e0029 */
[----:B------:R-:W4:Y:S01]  /*fdb0*/  LDL.LU.64 R40, [R1+0x670] ;  /* 0x0006700001287983 */ /* 0x000f220000300a00 */
[----:B--2---:R-:W-:-:S05]  /*fdc0*/  IMAD.MOV.U32 R3, RZ, RZ, R63 ;  /* 0x000000ffff037224 */ /* 0x004fca00078e003f */
[----:B------:R3:W-:Y:S02]  /*fdd0*/  STL [R1+0x14a0], R3 ;  /* 0x0014a00301007387 */ /* 0x0007e40000100800 */
[----:B---3--:R-:W-:Y:S02]  /*fde0*/  IMAD.MOV.U32 R3, RZ, RZ, R57 ;  /* 0x000000ffff037224 */ /* 0x008fe400078e0039 */
[----:B------:R-:W-:Y:S04]  /*fdf0*/  STL [R1+0x14ac], R56 ;  /* 0x0014ac3801007387 */ /* 0x000fe80000100800 */
[----:B------:R-:W-:Y:S04]  /*fe00*/  STL [R1+0x14b4], R52 ;  /* 0x0014b43401007387 */ /* 0x000fe80000100800 */
[----:B------:R1:W-:Y:S02]  /*fe10*/  STL [R1+0x14a8], R3 ;  /* 0x0014a80301007387 */ /* 0x0003e40000100800 */
[----:B-1----:R-:W-:-:S02]  /*fe20*/  IMAD.MOV.U32 R3, RZ, RZ, R53 ;  /* 0x000000ffff037224 */ /* 0x002fc400078e0035 */
[----:B------:R-:W-:Y:S04]  /*fe30*/  STL [R1+0x14bc], R54 ;  /* 0x0014bc3601007387 */ /* 0x000fe80000100800 */
[----:B------:R1:W-:Y:S04]  /*fe40*/  STL [R1+0x14b0], R3 ;  /* 0x0014b00301007387 */ /* 0x0003e80000100800 */
[----:B------:R-:W2:Y:S01]  /*fe50*/  LDL.LU.64 R52, [R1+0x6a0] ;  /* 0x0006a00001347983 */ /* 0x000ea20000300a00 */
[----:B-1----:R-:W-:Y:S02]  /*fe60*/  IMAD.MOV.U32 R3, RZ, RZ, R55 ;  /* 0x000000ffff037224 */ /* 0x002fe400078e0037 */
[----:B------:R-:W-:-:S02]  /*fe70*/  IMAD.MOV.U32 R54, RZ, RZ, R50 ;  /* 0x000000ffff367224 */ /* 0x000fc400078e0032 */
[----:B------:R-:W-:Y:S01]  /*fe80*/  IMAD.MOV.U32 R55, RZ, RZ, R51 ;  /* 0x000000ffff377224 */ /* 0x000fe200078e0033 */
[----:B------:R1:W-:Y:S04]  /*fe90*/  STL [R1+0x14b8], R3 ;  /* 0x0014b80301007387 */ /* 0x0003e80000100800 */
[----:B------:R3:W-:Y:S04]  /*fea0*/  STL [R1+0x14c4], R44 ;  /* 0x0014c42c01007387 */ /* 0x0007e80000100800 */
[----:B------:R-:W2:Y:S01]  /*feb0*/  LDL.LU.64 R50, [R1+0x6b0] ;  /* 0x0006b00001327983 */ /* 0x000ea20000300a00 */
[----:B-1----:R-:W-:-:S05]  /*fec0*/  IMAD.MOV.U32 R3, RZ, RZ, R45 ;  /* 0x000000ffff037224 */ /* 0x002fca00078e002d */
[----:B------:R1:W-:Y:S01]  /*fed0*/  STL [R1+0x14c0], R3 ;  /* 0x0014c00301007387 */ /* 0x0003e20000100800 */
[----:B---3--:R-:W-:Y:S02]  /*fee0*/  IMAD.MOV.U32 R44, RZ, RZ, R46 ;  /* 0x000000ffff2c7224 */ /* 0x008fe400078e002e */
[----:B------:R-:W-:Y:S01]  /*fef0*/  IMAD.MOV.U32 R45, RZ, RZ, R47 ;  /* 0x000000ffff2d7224 */ /* 0x000fe200078e002f */
[----:B----4-:R3:W-:Y:S04]  /*ff00*/  STL [R1+0x14cc], R40 ;  /* 0x0014cc2801007387 */ /* 0x0107e80000100800 */
[----:B------:R-:W4:Y:S01]  /*ff10*/  LDL.LU.64 R46, [R1+0x6c0] ;  /* 0x0006c000012e7983 */ /* 0x000f220000300a00 */
[----:B-1----:R-:W-:Y:S02]  /*ff20*/  IMAD.MOV.U32 R3, RZ, RZ, R41 ;  /* 0x000000ffff037224 */ /* 0x002fe400078e0029 */
[----:B---3--:R-:W-:-:S02]  /*ff30*/  IMAD.MOV.U32 R40, RZ, RZ, R42 ;  /* 0x000000ffff287224 */ /* 0x008fc400078e002a */
[----:B------:R-:W-:Y:S02]  /*ff40*/  IMAD.MOV.U32 R41, RZ, RZ, R43 ;  /* 0x000000ffff297224 */ /* 0x000fe400078e002b */
[----:B------:R-:W-:Y:S02]  /*ff50*/  IMAD.MOV.U32 R42, RZ, RZ, R36 ;  /* 0x000000ffff2a7224 */ /* 0x000fe400078e0024 */
[----:B------:R-:W-:Y:S01]  /*ff60*/  IMAD.MOV.U32 R43, RZ, RZ, R37 ;  /* 0x000000ffff2b7224 */ /* 0x000fe200078e0025 */
[----:B------:R1:W-:Y:S01]  /*ff70*/  STL [R1+0x14c8], R3 ;  /* 0x0014c80301007387 */ /* 0x0003e20000100800 */
[----:B------:R-:W-:Y:S02]  /*ff80*/  IMAD.MOV.U32 R36, RZ, RZ, R32 ;  /* 0x000000ffff247224 */ /* 0x000fe400078e0020 */
[----:B------:R-:W-:Y:S01]  /*ff90*/  IMAD.MOV.U32 R37, RZ, RZ, R33 ;  /* 0x000000ffff257224 */ /* 0x000fe200078e0021 */
[----:B------:R3:W-:Y:S01]  /*ffa0*/  STL [R1+0x14d4], R58 ;  /* 0x0014d43a01007387 */ /* 0x0007e20000100800 */
[----:B------:R-:W-:-:S02]  /*ffb0*/  IMAD.MOV.U32 R32, RZ, RZ, R34 ;  /* 0x000000ffff207224 */ /* 0x000fc400078e0022 */
[----:B------:R-:W-:Y:S02]  /*ffc0*/  IMAD.MOV.U32 R33, RZ, RZ, R35 ;  /* 0x000000ffff217224 */ /* 0x000fe400078e0023 */
[----:B------:R-:W-:Y:S02]  /*ffd0*/  IMAD.MOV.U32 R34, RZ, RZ, R22 ;  /* 0x000000ffff227224 */ /* 0x000fe400078e0016 */
[----:B------:R-:W-:Y:S02]  /*ffe0*/  IMAD.MOV.U32 R35, RZ, RZ, R23 ;  /* 0x000000ffff237224 */ /* 0x000fe400078e0017 */
[----:B------:R-:W4:Y:S04]  /*fff0*/  LDL.LU.64 R22, [R1+0x6d0] ;  /* 0x0006d00001167983 */ /* 0x000f280000300a00 */
[----:B------:R-:W4:Y:S01]  /*10000*/  LDL.LU.64 R62, [R1+0x6e0] ;  /* 0x0006e000013e7983 */ /* 0x000f220000300a00 */
[----:B-1----:R-:W-:-:S02]  /*10010*/  IMAD.MOV.U32 R3, RZ, RZ, R59 ;  /* 0x000000ffff037224 */ /* 0x002fc400078e003b */
[----:B------:R-:W-:Y:S02]  /*10020*/  IMAD.MOV.U32 R66, RZ, RZ, R54 ;  /* 0x000000ffff427224 */ /* 0x000fe400078e0036 */
[----:B------:R-:W-:Y:S02]  /*10030*/  IMAD.MOV.U32 R67, RZ, RZ, R55 ;  /* 0x000000ffff437224 */ /* 0x000fe400078e0037 */
[----:B------:R-:W-:Y:S02]  /*10040*/  IMAD.MOV.U32 R60, RZ, RZ, R42 ;  /* 0x000000ffff3c7224 */ /* 0x000fe400078e002a */
[----:B------:R-:W-:Y:S02]  /*10050*/  IMAD.MOV.U32 R61, RZ, RZ, R43 ;  /* 0x000000ffff3d7224 */ /* 0x000fe400078e002b */
[----:B---3--:R-:W-:Y:S02]  /*10060*/  IMAD.MOV.U32 R58, RZ, RZ, R32 ;  /* 0x000000ffff3a7224 */ /* 0x008fe400078e0020 */
[----:B------:R-:W-:Y:S01]  /*10070*/  IMAD.MOV.U32 R59, RZ, RZ, R33 ;  /* 0x000000ffff3b7224 */ /* 0x000fe200078e0021 */
[----:B--2---:R-:W-:Y:S04]  /*10080*/  STL [R1+0x14dc], R52 ;  /* 0x0014dc3401007387 */ /* 0x004fe80000100800 */
        /* <DEDUP_REMOVED lines=11> */
[----:B------:R-:W-:Y:S02]  /*10140*/  IMAD.MOV.U32 R50, RZ, RZ, R36 ;  /* 0x000000ffff327224 */ /* 0x000fe400078e0024 */
[----:B------:R-:W-:Y:S01]  /*10150*/  IMAD.MOV.U32 R51, RZ, RZ, R37 ;  /* 0x000000ffff337224 */ /* 0x000fe200078e0025 */
[----:B----4-:R-:W-:Y:S04]  /*10160*/  STL [R1+0x14fc], R46 ;  /* 0x0014fc2e01007387 */ /* 0x010fe80000100800 */
[----:B------:R1:W-:Y:S04]  /*10170*/  STL [R1+0x14f0], R3 ;  /* 0x0014f00301007387 */ /* 0x0003e80000100800 */
[----:B------:R-:W-:Y:S01]  /*10180*/  STL [R1+0x1504], R40 ;  /* 0x0015042801007387 */ /* 0x000fe20000100800 */
[----:B-1----:R-:W-:-:S05]  /*10190*/  IMAD.MOV.U32 R3, RZ, RZ, R47 ;  /* 0x000000ffff037224 */ /* 0x002fca00078e002f */
[----:B------:R1:W-:Y:S02]  /*101a0*/  STL [R1+0x14f8], R3 ;  /* 0x0014f80301007387 */ /* 0x0003e40000100800 */
[----:B-1----:R-:W-:-:S05]  /*101b0*/  IMAD.MOV.U32 R3, RZ, RZ, R41 ;  /* 0x000000ffff037224 */ /* 0x002fca00078e0029 */
[----:B------:R1:W-:Y:S04]  /*101c0*/  STL [R1+0x1500], R3 ;  /* 0x0015000301007387 */ /* 0x0003e80000100800 */
[----:B------:R2:W-:Y:S04]  /*101d0*/  STL [R1+0x150c], R22 ;  /* 0x00150c1601007387 */ /* 0x0005e80000100800 */
[----:B------:R-:W3:Y:S01]  /*101e0*/  LDL.LU.64 R52, [R1+0x6f8] ;  /* 0x0006f80001347983 */ /* 0x000ee20000300a00 */
[----:B-1----:R-:W-:-:S03]  /*101f0*/  IMAD.MOV.U32 R3, RZ, RZ, R23 ;  /* 0x000000ffff037224 */ /* 0x002fc600078e0017 */
[----:B--2---:R-:W2:Y:S04]  /*10200*/  LDL.LU.64 R22, [R1+0x7c0] ;  /* 0x0007c00001167983 */ /* 0x004ea80000300a00 */
[----:B------:R1:W-:Y:S04]  /*10210*/  STL [R1+0x1508], R3 ;  /* 0x0015080301007387 */ /* 0x0003e80000100800 */
[----:B------:R-:W4:Y:S01]  /*10220*/  LDL.LU.64 R44, [R1+0x798] ;  /* 0x00079800012c7983 */ /* 0x000f220000300a00 */
[----:B------:R-:W-:-:S03]  /*10230*/  IMAD.MOV.U32 R46, RZ, RZ, R34 ;  /* 0x000000ffff2e7224 */ /* 0x000fc600078e0022 */
[----:B------:R-:W-:Y:S01]  /*10240*/  STL [R1+0x1514], R66 ;  /* 0x0015144201007387 */ /* 0x000fe20000100800 */
[----:B------:R-:W-:-:S03]  /*10250*/  IMAD.MOV.U32 R47, RZ, RZ, R35 ;  /* 0x000000ffff2f7224 */ /* 0x000fc600078e0023 */
[----:B------:R-:W2:Y:S04]  /*10260*/  LDL.LU.64 R36, [R1+0x800] ;  /* 0x0008000001247983 */ /* 0x000ea80000300a00 */
[----:B------:R-:W2:Y:S04]  /*10270*/  LDL.LU.64 R48, [R1+0x708] ;  /* 0x0007080001307983 */ /* 0x000ea80000300a00 */
[----:B------:R-:W2:Y:S04]  /*10280*/  LDL.LU.64 R42, [R1+0x7a8] ;  /* 0x0007a800012a7983 */ /* 0x000ea80000300a00 */
[----:B------:R-:W2:Y:S04]  /*10290*/  LDL.LU.64 R34, [R1+0x738] ;  /* 0x0007380001227983 */ /* 0x000ea80000300a00 */
[----:B------:R-:W2:Y:S04]  /*102a0*/  LDL.LU.64 R54, [R1+0x778] ;  /* 0x0007780001367983 */ /* 0x000ea80000300a00 */
[----:B------:R-:W2:Y:S04]  /*102b0*/  LDL.LU.64 R40, [R1+0x7e8] ;  /* 0x0007e80001287983 */ /* 0x000ea80000300a00 */
[----:B------:R-:W2:Y:S04]  /*102c0*/  LDL.LU.64 R32, [R1+0x7b8] ;  /* 0x0007b80001207983 */ /* 0x000ea80000300a00 */
[----:B------:R-:W2:Y:S01]  /*102d0*/  LDL.LU.64 R56, [R1+0x6f0] ;  /* 0x0006f00001387983 */ /* 0x000ea20000300a00 */
[----:B-1----:R-:W-:-:S05]  /*102e0*/  IMAD.MOV.U32 R3, RZ, RZ, R67 ;  /* 0x000000ffff037224 */ /* 0x002fca00078e0043 */
[----:B------:R1:W-:Y:S04]  /*102f0*/  STL [R1+0x1510], R3 ;  /* 0x0015100301007387 */ /* 0x0003e80000100800 */
[----:B------:R1:W-:Y:S02]  /*10300*/  STL [R1+0x151c], R62 ;  /* 0x00151c3e01007387 */ /* 0x0003e40000100800 */
[----:B-1----:R-:W-:-:S05]  /*10310*/  IMAD.MOV.U32 R3, RZ, RZ, R63 ;  /* 0x000000ffff037224 */ /* 0x002fca00078e003f */
[----:B------:R1:W-:Y:S04]  /*10320*/  STL [R1+0x1518], R3 ;  /* 0x0015180301007387 */ /* 0x0003e80000100800 */
[----:B------:R-:W-:Y:S04]  /*10330*/  STL [R1+0x1524], R60 ;  /* 0x0015243c01007387 */ /* 0x000fe80000100800 */
[----:B------:R-:W4:Y:S01]  /*10340*/  LDL.LU.64 R62, [R1+0x700] ;  /* 0x00070000013e7983 */ /* 0x000f220000300a00 */
[----:B-1----:R-:W-:-:S05]  /*10350*/  IMAD.MOV.U32 R3, RZ, RZ, R61 ;  /* 0x000000ffff037224 */ /* 0x002fca00078e003d */
[----:B------:R2:W-:Y:S02]  /*10360*/  STL [R1+0x1520], R3 ;  /* 0x0015200301007387 */ /* 0x0005e40000100800 */
[----:B--2---:R-:W-:Y:S02]  /*10370*/  IMAD.MOV.U32 R3, RZ, RZ, R57 ;  /* 0x000000ffff037224 */ /* 0x004fe400078e0039 */
[----:B------:R1:W-:Y:S04]  /*10380*/  STL [R1+0x152c], R56 ;  /* 0x00152c3801007387 */ /* 0x0003e80000100800 */
[----:B------:R3:W-:Y:S04]  /*10390*/  STL [R1+0x1528], R3 ;  /* 0x0015280301007387 */ /* 0x0007e80000100800 */
[----:B-1----:R-:W2:Y:S01]  /*103a0*/  LDL.LU.64 R56, [R1+0x710] ;  /* 0x0007100001387983 */ /* 0x002ea20000300a00 */
[----:B---3--:R-:W-:-:S03]  /*103b0*/  IMAD.MOV.U32 R3, RZ, RZ, R53 ;  /* 0x000000ffff037224 */ /* 0x008fc600078e0035 */
[----:B------:R1:W-:Y:S04]  /*103c0*/  STL [R1+0x1534], R52 ;  /* 0x0015343401007387 */ /* 0x0003e80000100800 */
[----:B------:R3:W-:Y:S04]  /*103d0*/  STL [R1+0x1530], R3 ;  /* 0x0015300301007387 */ /* 0x0007e80000100800 */
[----:B----4-:R-:W-:Y:S04]  /*103e0*/  STL [R1+0x153c], R62 ;  /* 0x00153c3e01007387 */ /* 0x010fe80000100800 */
[----:B-1----:R-:W4:Y:S01]  /*103f0*/  LDL.LU.64 R52, [R1+0x730] ;  /* 0x0007300001347983 */ /* 0x002f220000300a00 */
[----:B---3--:R-:W-:-:S05]  /*10400*/  IMAD.MOV.U32 R3, RZ, RZ, R63 ;  /* 0x000000ffff037224 */ /* 0x008fca00078e003f */
[----:B------:R1:W-:Y:S04]  /*10410*/  STL [R1+0x1538], R3 ;  /* 0x0015380301007387 */ /* 0x0003e80000100800 */
[----:B------:R3:W-:Y:S01]  /*10420*/  STL [R1+0x1544], R48 ;  /* 0x0015443001007387 */ /* 0x0007e20000100800 */
[----:B-1----:R-:W-:-:S05]  /*10430*/  IMAD.MOV.U32 R3, RZ, RZ, R49 ;  /* 0x000000ffff037224 */ /* 0x002fca00078e0031 */
[----:B------:R2:W-:Y:S01]  /*10440*/  STL [R1+0x1540], R3 ;  /* 0x0015400301007387 */ /* 0x0005e20000100800 */
[----:B---3--:R-:W-:Y:S02]  /*10450*/  IMAD.MOV.U32 R48, RZ, RZ, R50 ;  /* 0x000000ffff307224 */ /* 0x008fe400078e0032 */
[----:B------:R-:W-:Y:S02]  /*10460*/  IMAD.MOV.U32 R49, RZ, RZ, R51 ;  /* 0x000000ffff317224 */ /* 0x000fe400078e0033 */
[----:B------:R-:W3:Y:S01]  /*10470*/  LDL.LU.64 R50, [R1+0x760] ;  /* 0x0007600001327983 */ /* 0x000ee20000300a00 */
[----:B--2---:R-:W-:-:S03]  /*10480*/  IMAD.MOV.U32 R3, RZ, RZ, R57 ;  /* 0x000000ffff037224 */ /* 0x004fc600078e0039 */
[----:B------:R-:W-:Y:S04]  /*10490*/  STL [R1+0x154c], R56 ;  /* 0x00154c3801007387 */ /* 0x000fe80000100800 */
[----:B------:R-:W-:Y:S04]  /*104a0*/  STL [R1+0x1554], R58 ;  /* 0x0015543a01007387 */ /* 0x000fe80000100800 */
[----:B------:R1:W-:Y:S02]  /*104b0*/  STL [R1+0x1548], R3 ;  /* 0x0015480301007387 */ /* 0x0003e40000100800 */
[----:B-1----:R-:W-:-:S02]  /*104c0*/  IMAD.MOV.U32 R3, RZ, RZ, R59 ;  /* 0x000000ffff037224 */ /* 0x002fc400078e003b */
[----:B------:R-:W2:Y:S04]  /*104d0*/  LDL.LU.64 R58, [R1+0x770] ;  /* 0x00077000013a7983 */ /* 0x000ea80000300a00 */
[----:B------:R1:W-:Y:S04]  /*104e0*/  STL [R1+0x1550], R3 ;  /* 0x0015500301007387 */ /* 0x0003e80000100800 */
[----:B----4-:R-:W-:Y:S01]  /*104f0*/  STL [R1+0x155c], R52 ;  /* 0x00155c3401007387 */ /* 0x010fe20000100800 */
[----:B-1----:R-:W-:-:S05]  /*10500*/  IMAD.MOV.U32 R3, RZ, RZ, R53 ;  /* 0x000000ffff037224 */ /* 0x002fca00078e0035 */
[----:B------:R1:W-:Y:S04]  /*10510*/  STL [R1+0x1558], R3 ;  /* 0x0015580301007387 */ /* 0x0003e80000100800 */
[----:B------:R4:W-:Y:S01]  /*10520*/  STL [R1+0x1564], R34 ;  /* 0x0015642201007387 */ /* 0x0009e20000100800 */
[----:B-1----:R-:W-:Y:S02]  /*10530*/  IMAD.MOV.U32 R3, RZ, RZ, R35 ;  /* 0x000000ffff037224 */ /* 0x002fe400078e0023 */
[----:B----4-:R-:W-:Y:S02]  /*10540*/  IMAD.MOV.U32 R34, RZ, RZ, R28 ;  /* 0x000000ffff227224 */ /* 0x010fe400078e001c */
[----:B------:R-:W-:Y:S02]  /*10550*/  IMAD.MOV.U32 R35, RZ, RZ, R29 ;  /* 0x000000ffff237224 */ /* 0x000fe400078e001d */
[----:B------:R-:W-:-:S02]  /*10560*/  IMAD.MOV.U32 R28, RZ, RZ, R30 ;  /* 0x000000ffff1c7224 */ /* 0x000fc400078e001e */
[----:B------:R-:W-:Y:S02]  /*10570*/  IMAD.MOV.U32 R29, RZ, RZ, R31 ;  /* 0x000000ffff1d7224 */ /* 0x000fe400078e001f */
[----:B------:R-:W-:Y:S02]  /*10580*/  IMAD.MOV.U32 R30, RZ, RZ, R24 ;  /* 0x000000ffff1e7224 */ /* 0x000fe400078e0018 */
[----:B------:R-:W-:Y:S02]  /*10590*/  IMAD.MOV.U32 R31, RZ, RZ, R25 ;  /* 0x000000ffff1f7224 */ /* 0x000fe400078e0019 */
[----:B------:R-:W-:Y:S02]  /*105a0*/  IMAD.MOV.U32 R24, RZ, RZ, R26 ;  /* 0x000000ffff187224 */ /* 0x000fe400078e001a */
[----:B------:R-:W-:Y:S01]  /*105b0*/  IMAD.MOV.U32 R25, RZ, RZ, R27 ;  /* 0x000000ffff197224 */ /* 0x000fe200078e001b */
[----:B------:R3:W-:Y:S01]  /*105c0*/  STL [R1+0x1560], R3 ;  /* 0x0015600301007387 */ /* 0x0007e20000100800 */
[----:B------:R-:W-:-:S02]  /*105d0*/  IMAD.MOV.U32 R26, RZ, RZ, R20 ;  /* 0x000000ffff1a7224 */ /* 0x000fc400078e0014 */
[----:B------:R-:W-:Y:S02]  /*105e0*/  IMAD.MOV.U32 R27, RZ, RZ, R21 ;  /* 0x000000ffff1b7224 */ /* 0x000fe400078e0015 */
[----:B------:R-:W-:Y:S02]  /*105f0*/  IMAD.MOV.U32 R20, RZ, RZ, R18 ;  /* 0x000000ffff147224 */ /* 0x000fe400078e0012 */
[----:B------:R-:W-:Y:S02]  /*10600*/  IMAD.MOV.U32 R21, RZ, RZ, R19 ;  /* 0x000000ffff157224 */ /* 0x000fe400078e0013 */
[----:B------:R-:W4:Y:S01]  /*10610*/  LDL.LU.64 R18, [R1+0x780] ;  /* 0x0007800001127983 */ /* 0x000f220000300a00 */
[----:B---3--:R-:W-:Y:S02]  /*10620*/  IMAD.MOV.U32 R3, RZ, RZ, R51 ;  /* 0x000000ffff037224 */ /* 0x008fe400078e0033 */
[----:B------:R-:W-:Y:S01]  /*10630*/  IMAD.MOV.U32 R52, RZ, RZ, R54 ;  /* 0x000000ffff347224 */ /* 0x000fe200078e0036 */
[----:B------:R1:W-:Y:S01]  /*10640*/  STL [R1+0x156c], R50 ;  /* 0x00156c3201007387 */ /* 0x0003e20000100800 */
[----:B------:R-:W-:-:S02]  /*10650*/  IMAD.MOV.U32 R53, RZ, RZ, R55 ;  /* 0x000000ffff357224 */ /* 0x000fc400078e0037 */
[----:B------:R-:W-:Y:S01]  /*10660*/  IMAD.MOV.U32 R54, RZ, RZ, R48 ;  /* 0x000000ffff367224 */ /* 0x000fe200078e0030 */
[----:B------:R-:W-:Y:S01]  /*10670*/  STL [R1+0x1574], R46 ;  /* 0x0015742e01007387 */ /* 0x000fe20000100800 */
[----:B------:R-:W-:-:S03]  /*10680*/  IMAD.MOV.U32 R55, RZ, RZ, R49 ;  /* 0x000000ffff377224 */ /* 0x000fc600078e0031 */
[----:B------:R3:W-:Y:S04]  /*10690*/  STL [R1+0x1568], R3 ;  /* 0x0015680301007387 */ /* 0x0007e80000100800 */
[----:B------:R-:W4:Y:S01]  /*106a0*/  LDL.LU.64 R48, [R1+0x790] ;  /* 0x0007900001307983 */ /* 0x000f220000300a00 */
[----:B-1----:R-:W-:Y:S02]  /*106b0*/  IMAD.MOV.U32 R50, RZ, RZ, R44 ;  /* 0x000000ffff327224 */ /* 0x002fe400078e002c */
[----:B------:R-:W-:Y:S02]  /*106c0*/  IMAD.MOV.U32 R51, RZ, RZ, R45 ;  /* 0x000000ffff337224 */ /* 0x000fe400078e002d */
[----:B------:R-:W4:Y:S01]  /*106d0*/  LDL.LU.64 R44, [R1+0x7a0] ;  /* 0x0007a000012c7983 */ /* 0x000f220000300a00 */
[----:B---3--:R-:W-:-:S02]  /*106e0*/  IMAD.MOV.U32 R3, RZ, RZ, R47 ;  /* 0x000000ffff037224 */ /* 0x008fc400078e002f */
[----:B------:R-:W-:Y:S02]  /*106f0*/  IMAD.MOV.U32 R46, RZ, RZ, R42 ;  /* 0x000000ffff2e7224 */ /* 0x000fe400078e002a */
[----:B------:R-:W-:Y:S01]  /*10700*/  IMAD.MOV.U32 R47, RZ, RZ, R43 ;  /* 0x000000ffff2f7224 */ /* 0x000fe200078e002b */
[----:B------:R1:W-:Y:S04]  /*10710*/  STL [R1+0x1570], R3 ;  /* 0x0015700301007387 */ /* 0x0003e80000100800 */
[----:B--2---:R-:W-:Y:S04]  /*10720*/  STL [R1+0x157c], R58 ;  /* 0x00157c3a01007387 */ /* 0x004fe80000100800 */
[----:B------:R-:W2:Y:S01]  /*10730*/  LDL.LU.64 R42, [R1+0x7b0] ;  /* 0x0007b000012a7983 */ /* 0x000ea20000300a00 */
[----:B-1----:R-:W-:-:S05]  /*10740*/  IMAD.MOV.U32 R3, RZ, RZ, R59 ;  /* 0x000000ffff037224 */ /* 0x002fca00078e003b */
[----:B------:R1:W-:Y:S04]  /*10750*/  STL [R1+0x1578], R3 ;  /* 0x0015780301007387 */ /* 0x0003e80000100800 */
[----:B------:R-:W-:Y:S01]  /*10760*/  STL [R1+0x1584], R52 ;  /* 0x0015843401007387 */ /* 0x000fe20000100800 */
[----:B-1----:R-:W-:-:S05]  /*10770*/  IMAD.MOV.U32 R3, RZ, RZ, R53 ;  /* 0x000000ffff037224 */ /* 0x002fca00078e0035 */
[----:B------:R4:W-:Y:S02]  /*10780*/  STL [R1+0x1580], R3 ;  /* 0x0015800301007387 */ /* 0x0009e40000100800 */
[----:B----4-:R-:W-:Y:S02]  /*10790*/  IMAD.MOV.U32 R3, RZ, RZ, R19 ;  /* 0x000000ffff037224 */ /* 0x010fe400078e0013 */
[----:B------:R1:W-:Y:S04]  /*107a0*/  STL [R1+0x158c], R18 ;  /* 0x00158c1201007387 */ /* 0x0003e80000100800 */
[----:B------:R3:W-:Y:S04]  /*107b0*/  STL [R1+0x1588], R3 ;  /* 0x0015880301007387 */ /* 0x0007e80000100800 */
[----:B------:R-:W-:Y:S01]  /*107c0*/  STL [R1+0x1594], R54 ;  /* 0x0015943601007387 */ /* 0x000fe20000100800 */
[----:B-1----:R-:W-:-:S02]  /*107d0*/  IMAD.MOV.U32 R18, RZ, RZ, R12 ;  /* 0x000000ffff127224 */ /* 0x002fc400078e000c */
[----:B------:R-:W-:Y:S02]  /*107e0*/  IMAD.MOV.U32 R19, RZ, RZ, R13 ;  /* 0x000000ffff137224 */ /* 0x000fe400078e000d */
[----:B------:R-:W-:Y:S02]  /*107f0*/  IMAD.MOV.U32 R12, RZ, RZ, R8 ;  /* 0x000000ffff0c7224 */ /* 0x000fe400078e0008 */
[----:B------:R-:W-:Y:S02]  /*10800*/  IMAD.MOV.U32 R13, RZ, RZ, R9 ;  /* 0x000000ffff0d7224 */ /* 0x000fe400078e0009 */
[----:B------:R-:W-:Y:S02]  /*10810*/  IMAD.MOV.U32 R8, RZ, RZ, R10 ;  /* 0x000000ffff087224 */ /* 0x000fe400078e000a */
[----:B------:R-:W-:Y:S02]  /*10820*/  IMAD.MOV.U32 R9, RZ, RZ, R11 ;  /* 0x000000ffff097224 */ /* 0x000fe400078e000b */
[----:B------:R-:W4:Y:S01]  /*10830*/  LDL.LU.64 R10, [R1+0x7e0] ;  /* 0x0007e000010a7983 */ /* 0x000f220000300a00 */
[----:B---3--:R-:W-:-:S03]  /*10840*/  IMAD.MOV.U32 R3, RZ, RZ, R55 ;  /* 0x000000ffff037224 */ /* 0x008fc600078e0037 */
        /* <DEDUP_REMOVED lines=13> */
[----:B------:R-:W-:Y:S02]  /*10920*/  IMAD.MOV.U32 R49, RZ, RZ, R41 ;  /* 0x000000ffff317224 */ /* 0x000fe400078e0029 */
[----:B------:R-:W-:Y:S02]  /*10930*/  IMAD.MOV.U32 R40, RZ, RZ, R28 ;  /* 0x000000ffff287224 */ /* 0x000fe400078e001c */
[----:B------:R-:W-:-:S02]  /*10940*/  IMAD.MOV.U32 R41, RZ, RZ, R29 ;  /* 0x000000ffff297224 */ /* 0x000fc400078e001d */
[----:B------:R-:W-:Y:S02]  /*10950*/  IMAD.MOV.U32 R44, RZ, RZ, R38 ;  /* 0x000000ffff2c7224 */ /* 0x000fe400078e0026 */
[----:B------:R-:W-:Y:S02]  /*10960*/  IMAD.MOV.U32 R45, RZ, RZ, R39 ;  /* 0x000000ffff2d7224 */ /* 0x000fe400078e0027 */
        /* <DEDUP_REMOVED lines=13> */
[----:B------:R-:W-:Y:S01]  /*10a40*/  IMAD.MOV.U32 R31, RZ, RZ, R9 ;  /* 0x000000ffff1f7224 */ /* 0x000fe200078e0009 */
[----:B--2---:R-:W-:Y:S04]  /*10a50*/  STL [R1+0x15bc], R42 ;  /* 0x0015bc2a01007387 */ /* 0x004fe80000100800 */
[----:B------:R1:W-:Y:S02]  /*10a60*/  STL [R1+0x15b0], R3 ;  /* 0x0015b00301007387 */ /* 0x0003e40000100800 */
[----:B-1----:R-:W-:-:S05]  /*10a70*/  IMAD.MOV.U32 R3, RZ, RZ, R43 ;  /* 0x000000ffff037224 */ /* 0x002fca00078e002b */
[----:B------:R1:W-:Y:S04]  /*10a80*/  STL [R1+0x15b8], R3 ;  /* 0x0015b80301007387 */ /* 0x0003e80000100800 */
[----:B------:R-:W-:Y:S01]  /*10a90*/  STL [R1+0x15c4], R32 ;  /* 0x0015c42001007387 */ /* 0x000fe20000100800 */
[----:B-1----:R-:W-:-:S05]  /*10aa0*/  IMAD.MOV.U32 R3, RZ, RZ, R33 ;  /* 0x000000ffff037224 */ /* 0x002fca00078e0021 */
[----:B------:R1:W-:Y:S04]  /*10ab0*/  STL [R1+0x15c0], R3 ;  /* 0x0015c00301007387 */ /* 0x0003e80000100800 */
[----:B------:R-:W-:Y:S01]  /*10ac0*/  STL [R1+0x15cc], R22 ;  /* 0x0015cc1601007387 */ /* 0x000fe20000100800 */
[----:B-1----:R-:W-:-:S03]  /*10ad0*/  IMAD.MOV.U32 R3, RZ, RZ, R23 ;  /* 0x000000ffff037224 */ /* 0x002fc600078e0017 */
[----:B------:R-:W-:Y:S04]  /*10ae0*/  STL [R1+0x15d4], R14 ;  /* 0x0015d40e01007387 */ /* 0x000fe80000100800 */
[----:B------:R1:W-:Y:S01]  /*10af0*/  STL [R1+0x15c8], R3 ;  /* 0x0015c80301007387 */ /* 0x0003e20000100800 */
[----:B------:R-:W-:Y:S02]  /*10b00*/  IMAD.MOV.U32 R42, RZ, RZ, R24 ;  /* 0x000000ffff2a7224 */ /* 0x000fe400078e0018 */
[----:B------:R-:W-:Y:S02]  /*10b10*/  IMAD.MOV.U32 R43, RZ, RZ, R25 ;  /* 0x000000ffff2b7224 */ /* 0x000fe400078e0019 */
[----:B-1----:R-:W-:-:S05]  /*10b20*/  IMAD.MOV.U32 R3, RZ, RZ, R15 ;  /* 0x000000ffff037224 */ /* 0x002fca00078e000f */
[----:B------:R1:W-:Y:S01]  /*10b30*/  STL [R1+0x15d0], R3 ;  /* 0x0015d00301007387 */ /* 0x0003e20000100800 */
[----:B------:R-:W-:Y:S02]  /*10b40*/  IMAD.MOV.U32 R32, RZ, RZ, R18 ;  /* 0x000000ffff207224 */ /* 0x000fe400078e0012 */
[----:B------:R-:W-:Y:S01]  /*10b50*/  IMAD.MOV.U32 R33, RZ, RZ, R19 ;  /* 0x000000ffff217224 */ /* 0x000fe200078e0013 */
[----:B----4-:R2:W-:Y:S01]  /*10b60*/  STL [R1+0x15dc], R10 ;  /* 0x0015dc0a01007387 */ /* 0x0105e20000100800 */
[----:B-1----:R-:W-:-:S03]  /*10b70*/  IMAD.MOV.U32 R3, RZ, RZ, R11 ;  /* 0x000000ffff037224 */ /* 0x002fc600078e000b */
[----:B------:R-:W3:Y:S04]  /*10b80*/  LDL.LU.64 R24, [R1+0x870] ;  /* 0x0008700001187983 */ /* 0x000ee80000300a00 */
[----:B------:R-:W4:Y:S04]  /*10b90*/  LDL.LU.64 R22, [R1+0x8a0] ;  /* 0x0008a00001167983 */ /* 0x000f280000300a00 */
[----:B------:R-:W4:Y:S04]  /*10ba0*/  LDL.LU.64 R26, [R1+0x8e0] ;  /* 0x0008e000011a7983 */ /* 0x000f280000300a00 */
[----:B------:R-:W4:Y:S04]  /*10bb0*/  LDL.LU.64 R20, [R1+0x8d0] ;  /* 0x0008d00001147983 */ /* 0x000f280000300a00 */
[----:B------:R-:W4:Y:S04]  /*10bc0*/  LDL.LU.64 R18, [R1+0x8d8] ;  /* 0x0008d80001127983 */ /* 0x000f280000300a00 */
[----:B------:R1:W-:Y:S04]  /*10bd0*/  STL [R1+0x15d8], R3 ;  /* 0x0015d80301007387 */ /* 0x0003e80000100800 */
[----:B------:R-:W4:Y:S04]  /*10be0*/  LDL.LU.64 R12, [R1+0x8e8] ;  /* 0x0008e800010c7983 */ /* 0x000f280000300a00 */
[----:B------:R-:W4:Y:S04]  /*10bf0*/  LDL.LU.64 R14, [R1+0x950] ;  /* 0x00095000010e7983 */ /* 0x000f280000300a00 */
[----:B------:R-:W4:Y:S04]  /*10c00*/  LDL.LU.64 R8, [R1+0x958] ;  /* 0x0009580001087983 */ /* 0x000f280000300a00 */
[----:B--2---:R-:W2:Y:S01]  /*10c10*/  LDL.LU.64 R10, [R1+0x840] ;  /* 0x00084000010a7983 */ /* 0x004ea20000300a00 */
[----:B-1----:R-:W-:-:S03]  /*10c20*/  IMAD.MOV.U32 R3, RZ, RZ, R49 ;  /* 0x000000ffff037224 */ /* 0x002fc600078e0031 */
[----:B------:R-:W-:Y:S04]  /*10c30*/  STL [R1+0x15e4], R48 ;  /* 0x0015e43001007387 */ /* 0x000fe80000100800 */
        /* <DEDUP_REMOVED lines=20> */
[----:B-1----:R-:W-:-:S05]  /*10d80*/  IMAD.MOV.U32 R3, RZ, RZ, R29 ;  /* 0x000000ffff037224 */ /* 0x002fca00078e001d */
[----:B------:R1:W-:Y:S01]  /*10d90*/  STL [R1+0x1618], R3 ;  /* 0x0016180301007387 */ /* 0x0003e20000100800 */
[----:B------:R-:W-:-:S03]  /*10da0*/  IMAD.MOV.U32 R36, RZ, RZ, R32 ;  /* 0x000000ffff247224 */ /* 0x000fc600078e0020 */
[----:B------:R-:W-:Y:S01]  /*10db0*/  STL [R1+0x1624], R16 ;  /* 0x0016241001007387 */ /* 0x000fe20000100800 */
[----:B-1----:R-:W-:Y:S02]  /*10dc0*/  IMAD.MOV.U32 R3, RZ, RZ, R17 ;  /* 0x000000ffff037224 */ /* 0x002fe400078e0011 */
[----:B------:R-:W-:-:S03]  /*10dd0*/  IMAD.MOV.U32 R37, RZ, RZ, R33 ;  /* 0x000000ffff257224 */ /* 0x000fc600078e0021 */
[----:B------:R1:W-:Y:S01]  /*10de0*/  STL [R1+0x1620], R3 ;  /* 0x0016200301007387 */ /* 0x0003e20000100800 */
[----:B------:R-:W-:Y:S02]  /*10df0*/  IMAD.MOV.U32 R58, RZ, RZ, R34 ;  /* 0x000000ffff3a7224 */ /* 0x000fe400078e0022 */
[----:B------:R-:W-:Y:S02]  /*10e00*/  IMAD.MOV.U32 R59, RZ, RZ, R35 ;  /* 0x000000ffff3b7224 */ /* 0x000fe400078e0023 */
[----:B------:R-:W-:Y:S02]  /*10e10*/  IMAD.MOV.U32 R56, RZ, RZ, R42 ;  /* 0x000000ffff387224 */ /* 0x000fe400078e002a */
[----:B------:R-:W-:Y:S02]  /*10e20*/  IMAD.MOV.U32 R57, RZ, RZ, R43 ;  /* 0x000000ffff397224 */ /* 0x000fe400078e002b */
[----:B------:R-:W-:Y:S02]  /*10e30*/  IMAD.MOV.U32 R52, RZ, RZ, R30 ;  /* 0x000000ffff347224 */ /* 0x000fe400078e001e */
[----:B------:R-:W-:-:S02]  /*10e40*/  IMAD.MOV.U32 R53, RZ, RZ, R31 ;  /* 0x000000ffff357224 */ /* 0x000fc400078e001f */
[----:B---3--:R-:W-:Y:S02]  /*10e50*/  IMAD.MOV.U32 R54, RZ, RZ, R24 ;  /* 0x000000ffff367224 */ /* 0x008fe400078e0018 */
[----:B------:R-:W-:Y:S02]  /*10e60*/  IMAD.MOV.U32 R55, RZ, RZ, R25 ;  /* 0x000000ffff377224 */ /* 0x000fe400078e0019 */
[----:B----4-:R-:W-:Y:S02]  /*10e70*/  IMAD.MOV.U32 R48, RZ, RZ, R26 ;  /* 0x000000ffff307224 */ /* 0x010fe400078e001a */
[----:B------:R-:W-:Y:S02]  /*10e80*/  IMAD.MOV.U32 R49, RZ, RZ, R27 ;  /* 0x000000ffff317224 */ /* 0x000fe400078e001b */
[----:B------:R-:W-:Y:S02]  /*10e90*/  IMAD.MOV.U32 R50, RZ, RZ, R20 ;  /* 0x000000ffff327224 */ /* 0x000fe400078e0014 */
[----:B------:R-:W-:-:S02]  /*10ea0*/  IMAD.MOV.U32 R51, RZ, RZ, R21 ;  /* 0x000000ffff337224 */ /* 0x000fc400078e0015 */
[----:B------:R-:W-:Y:S02]  /*10eb0*/  IMAD.MOV.U32 R44, RZ, RZ, R18 ;  /* 0x000000ffff2c7224 */ /* 0x000fe400078e0012 */
[----:B------:R-:W-:Y:S02]  /*10ec0*/  IMAD.MOV.U32 R45, RZ, RZ, R19 ;  /* 0x000000ffff2d7224 */ /* 0x000fe400078e0013 */
[----:B------:R-:W-:Y:S01]  /*10ed0*/  IMAD.MOV.U32 R42, RZ, RZ, R8 ;  /* 0x000000ffff2a7224 */ /* 0x000fe200078e0008 */
[----:B--2---:R2:W-:Y:S01]  /*10ee0*/  STL [R1+0x162c], R10 ;  /* 0x00162c0a01007387 */ /* 0x0045e20000100800 */
[----:B------:R-:W-:-:S03]  /*10ef0*/  IMAD.MOV.U32 R43, RZ, RZ, R9 ;  /* 0x000000ffff2b7224 */ /* 0x000fc600078e0009 */
[----:B------:R-:W3:Y:S01]  /*10f00*/  LDL.LU.64 R38, [R1+0x998] ;  /* 0x0009980001267983 */ /* 0x000ee20000300a00 */
[----:B-1----:R-:W-:-:S03]  /*10f10*/  IMAD.MOV.U32 R3, RZ, RZ, R11 ;  /* 0x000000ffff037224 */ /* 0x002fc600078e000b */
[----:B------:R-:W4:Y:S04]  /*10f20*/  LDL.LU.64 R32, [R1+0x960] ;  /* 0x0009600001207983 */ /* 0x000f280000300a00 */
[----:B------:R-:W4:Y:S04]  /*10f30*/  LDL.LU.64 R34, [R1+0x9a0] ;  /* 0x0009a00001227983 */ /* 0x000f280000300a00 */
[----:B------:R-:W4:Y:S04]  /*10f40*/  LDL.LU.64 R16, [R1+0x930] ;  /* 0x0009300001107983 */ /* 0x000f280000300a00 */
[----:B------:R-:W4:Y:S04]  /*10f50*/  LDL.LU.64 R8, [R1+0x9f8] ;  /* 0x0009f80001087983 */ /* 0x000f280000300a00 */
[----:B------:R-:W4:Y:S04]  /*10f60*/  LDL.LU.64 R28, [R1+0x968] ;  /* 0x00096800011c7983 */ /* 0x000f280000300a00 */
[----:B------:R-:W4:Y:S04]  /*10f70*/  LDL.LU.64 R30, [R1+0x9a8] ;  /* 0x0009a800011e7983 */ /* 0x000f280000300a00 */
[----:B------:R-:W4:Y:S04]  /*10f80*/  LDL.LU.64 R24, [R1+0x9b0] ;  /* 0x0009b00001187983 */ /* 0x000f280000300a00 */
[----:B------:R1:W-:Y:S01]  /*10f90*/  STL [R1+0x1628], R3 ;  /* 0x0016280301007387 */ /* 0x0003e20000100800 */
[----:B------:R-:W-:-:S03]  /*10fa0*/  IMAD.MOV.U32 R40, RZ, RZ, R12 ;  /* 0x000000ffff287224 */ /* 0x000fc600078e000c */
[----:B------:R-:W4:Y:S01]  /*10fb0*/  LDL.LU.64 R26, [R1+0x970] ;  /* 0x00097000011a7983 */ /* 0x000f220000300a00 */
[----:B------:R-:W-:-:S03]  /*10fc0*/  IMAD.MOV.U32 R41, RZ, RZ, R13 ;  /* 0x000000ffff297224 */ /* 0x000fc600078e000d */
[----:B------:R-:W4:Y:S01]  /*10fd0*/  LDL.LU.64 R20, [R1+0x9b8] ;  /* 0x0009b80001147983 */ /* 0x000f220000300a00 */
[----:B------:R-:W-:-:S03]  /*10fe0*/  IMAD.MOV.U32 R46, RZ, RZ, R14 ;  /* 0x000000ffff2e7224 */ /* 0x000fc600078e000e */
[----:B------:R-:W-:Y:S01]  /*10ff0*/  STL [R1+0x1634], R56 ;  /* 0x0016343801007387 */ /* 0x000fe20000100800 */
[----:B------:R-:W-:-:S03]  /*11000*/  IMAD.MOV.U32 R47, RZ, RZ, R15 ;  /* 0x000000ffff2f7224 */ /* 0x000fc600078e000f */
[----:B------:R-:W4:Y:S04]  /*11010*/  LDL.LU.64 R18, [R1+0x9d0] ;  /* 0x0009d00001127983 */ /* 0x000f280000300a00 */
[----:B------:R-:W4:Y:S04]  /*11020*/  LDL.LU.64 R12, [R1+0x978] ;  /* 0x00097800010c7983 */ /* 0x000f280000300a00 */
[----:B------:R-:W4:Y:S04]  /*11030*/  LDL.LU.64 R14, [R1+0x9c0] ;  /* 0x0009c000010e7983 */ /* 0x000f280000300a00 */
[----:B--2---:R-:W2:Y:S01]  /*11040*/  LDL.LU.64 R10, [R1+0x8a8] ;  /* 0x0008a800010a7983 */ /* 0x004ea20000300a00 */
        /* <DEDUP_REMOVED lines=10> */
[----:B------:R1:W-:Y:S04]  /*110f0*/  STL [R1+0x1648], R3 ;  /* 0x0016480301007387 */ /* 0x0003e80000100800 */
[----:B------:R-:W-:Y:S01]  /*11100*/  STL [R1+0x1654], R36 ;  /* 0x0016542401007387 */ /* 0x000fe20000100800 */
[----:B-1----:R-:W-:-:S05]  /*11110*/  IMAD.MOV.U32 R3, RZ, RZ, R37 ;  /* 0x000000ffff037224 */ /* 0x002fca00078e0025 */
[----:B------:R1:W-:Y:S01]  /*11120*/  STL [R1+0x1650], R3 ;  /* 0x0016500301007387 */ /* 0x0003e20000100800 */
[----:B------:R-:W-:Y:S02]  /*11130*/  IMAD.MOV.U32 R54, RZ, RZ, R46 ;  /* 0x000000ffff367224 */ /* 0x000fe400078e002e */
[----:B------:R-:W-:Y:S01]  /*11140*/  IMAD.MOV.U32 R55, RZ, RZ, R47 ;  /* 0x000000ffff377224 */ /* 0x000fe200078e002f */
        /* <DEDUP_REMOVED lines=10> */
[----:B------:R-:W-:Y:S02]  /*111f0*/  IMAD.MOV.U32 R57, RZ, RZ, R51 ;  /* 0x000000ffff397224 */ /* 0x000fe400078e0033 */
[----:B---3--:R-:W-:Y:S02]  /*11200*/  IMAD.MOV.U32 R42, RZ, RZ, R38 ;  /* 0x000000ffff2a7224 */ /* 0x008fe400078e0026 */
[----:B------:R-:W-:Y:S02]  /*11210*/  IMAD.MOV.U32 R43, RZ, RZ, R39 ;  /* 0x000000ffff2b7224 */ /* 0x000fe400078e0027 */
[----:B----4-:R-:W-:Y:S02]  /*11220*/  IMAD.MOV.U32 R50, RZ, RZ, R32 ;  /* 0x000000ffff327224 */ /* 0x010fe400078e0020 */
        /* <DEDUP_REMOVED lines=16> */
[----:B------:R-:W-:Y:S01]  /*11330*/  IMAD.MOV.U32 R31, RZ, RZ, R13 ;  /* 0x000000ffff1f7224 */ /* 0x000fe200078e000d */
[----:B--2---:R2:W-:Y:S01]  /*11340*/  STL [R1+0x1664], R10 ;  /* 0x0016640a01007387 */ /* 0x0045e20000100800 */
[----:B-1----:R-:W-:-:S03]  /*11350*/  IMAD.MOV.U32 R3, RZ, RZ, R11 ;  /* 0x000000ffff037224 */ /* 0x002fc600078e000b */
[----:B------:R-:W3:Y:S04]  /*11360*/  LDL.LU.64 R26, [R1+0x9f0] ;  /* 0x0009f000011a7983 */ /* 0x000ee80000300a00 */
[----:B------:R-:W4:Y:S01]  /*11370*/  LDL.LU.64 R22, [R1+0x980] ;  /* 0x0009800001167983 */ /* 0x000f220000300a00 */
[----:B------:R-:W-:-:S03]  /*11380*/  IMAD.MOV.U32 R24, RZ, RZ, R14 ;  /* 0x000000ffff187224 */ /* 0x000fc600078e000e */
[----:B------:R-:W4:Y:S01]  /*11390*/  LDL.LU.64 R20, [R1+0x9c8] ;  /* 0x0009c80001147983 */ /* 0x000f220000300a00 */
[----:B------:R-:W-:-:S03]  /*113a0*/  IMAD.MOV.U32 R25, RZ, RZ, R15 ;  /* 0x000000ffff197224 */ /* 0x000fc600078e000f */
[----:B------:R-:W4:Y:S04]  /*113b0*/  LDL.LU.64 R18, [R1+0xa00] ;  /* 0x000a000001127983 */ /* 0x000f280000300a00 */
[----:B------:R1:W-:Y:S04]  /*113c0*/  STL [R1+0x1660], R3 ;  /* 0x0016600301007387 */ /* 0x0003e80000100800 */
[----:B------:R-:W4:Y:S04]  /*113d0*/  LDL.LU.64 R12, [R1+0x988] ;  /* 0x00098800010c7983 */ /* 0x000f280000300a00 */
[----:B------:R-:W4:Y:S04]  /*113e0*/  LDL.LU.64 R14, [R1+0x9d8] ;  /* 0x0009d800010e7983 */ /* 0x000f280000300a00 */
[----:B--2---:R-:W2:Y:S01]  /*113f0*/  LDL.LU.64 R10, [R1+0x938] ;  /* 0x00093800010a7983 */ /* 0x004ea20000300a00 */
[----:B-1----:R-:W-:-:S03]  /*11400*/  IMAD.MOV.U32 R3, RZ, RZ, R57 ;  /* 0x000000ffff037224 */ /* 0x002fc600078e0039 */
[----:B------:R-:W-:Y:S04]  /*11410*/  STL [R1+0x166c], R56 ;  /* 0x00166c3801007387 */ /* 0x000fe80000100800 */
[----:B------:R-:W-:Y:S04]  /*11420*/  STL [R1+0x1674], R58 ;  /* 0x0016743a01007387 */ /* 0x000fe80000100800 */
[----:B------:R1:W-:Y:S02]  /*11430*/  STL [R1+0x1668], R3 ;  /* 0x0016680301007387 */ /* 0x0003e40000100800 */
[----:B-1----:R-:W-:-:S05]  /*11440*/  IMAD.MOV.U32 R3, RZ, RZ, R59 ;  /* 0x000000ffff037224 */ /* 0x002fca00078e003b */
[----:B------:R1:W-:Y:S04]  /*11450*/  STL [R1+0x1670], R3 ;  /* 0x0016700301007387 */ /* 0x0003e80000100800 */
[----:B------:R-:W-:Y:S01]  /*11460*/  STL [R1+0x167c], R52 ;  /* 0x00167c3401007387 */ /* 0x000fe20000100800 */
[----:B-1----:R-:W-:-:S05]  /*11470*/  IMAD.MOV.U32 R3, RZ, RZ, R53 ;  /* 0x000000ffff037224 */ /* 0x002fca00078e0035 */
[----:B------:R1:W-:Y:S04]  /*11480*/  STL [R1+0x1678], R3 ;  /* 0x0016780301007387 */ /* 0x0003e80000100800 */
[----:B------:R1:W-:Y:S02]  /*11490*/  STL [R1+0x1684], R40 ;  /* 0x0016842801007387 */ /* 0x0003e40000100800 */
[----:B-1----:R-:W-:-:S05]  /*114a0*/  IMAD.MOV.U32 R3, RZ, RZ, R41 ;  /* 0x000000ffff037224 */ /* 0x002fca00078e0029 */
[----:B------:R1:W-:Y:S01]  /*114b0*/  STL [R1+0x1680], R3 ;  /* 0x0016800301007387 */ /* 0x0003e20000100800 */
[----:B------:R-:W-:Y:S02]  /*114c0*/  IMAD.MOV.U32 R40, RZ, RZ, R30 ;  /* 0x000000ffff287224 */ /* 0x000fe400078e001e */
[----:B------:R-:W-:Y:S01]  /*114d0*/  IMAD.MOV.U32 R41, RZ, RZ, R31 ;  /* 0x000000ffff297224 */ /* 0x000fe200078e001f */
[----:B------:R3:W-:Y:S01]  /*114e0*/  STL [R1+0x168c], R16 ;  /* 0x00168c1001007387 */ /* 0x0007e20000100800 */
[----:B------:R-:W-:Y:S02]  /*114f0*/  IMAD.MOV.U32 R30, RZ, RZ, R24 ;  /* 0x000000ffff1e7224 */ /* 0x000fe400078e0018 */
[----:B-1----:R-:W-:Y:S02]  /*11500*/  IMAD.MOV.U32 R3, RZ, RZ, R17 ;  /* 0x000000ffff037224 */ /* 0x002fe400078e0011 */
[----:B------:R-:W-:-:S03]  /*11510*/  IMAD.MOV.U32 R31, RZ, RZ, R25 ;  /* 0x000000ffff1f7224 */ /* 0x000fc600078e0019 */
[----:B------:R2:W-:Y:S01]  /*11520*/  STL [R1+0x1688], R3 ;  /* 0x0016880301007387 */ /* 0x0005e20000100800 */
[----:B---3--:R-:W-:Y:S02]  /*11530*/  IMAD.MOV.U32 R24, RZ, RZ, R26 ;  /* 0x000000ffff187224 */ /* 0x008fe400078e001a */
[----:B------:R-:W-:Y:S02]  /*11540*/  IMAD.MOV.U32 R25, RZ, RZ, R27 ;  /* 0x000000ffff197224 */ /* 0x000fe400078e001b */
[----:B----4-:R-:W-:Y:S02]  /*11550*/  IMAD.MOV.U32 R26, RZ, RZ, R20 ;  /* 0x000000ffff1a7224 */ /* 0x010fe400078e0014 */
[----:B------:R-:W-:Y:S02]  /*11560*/  IMAD.MOV.U32 R27, RZ, RZ, R21 ;  /* 0x000000ffff1b7224 */ /* 0x000fe400078e0015 */
[----:B------:R-:W-:Y:S02]  /*11570*/  IMAD.MOV.U32 R20, RZ, RZ, R18 ;  /* 0x000000ffff147224 */ /* 0x000fe400078e0012 */
[----:B------:R-:W-:-:S02]  /*11580*/  IMAD.MOV.U32 R21, RZ, RZ, R19 ;  /* 0x000000ffff157224 */ /* 0x000fc400078e0013 */
[----:B------:R-:W-:Y:S02]  /*11590*/  IMAD.MOV.U32 R16, RZ, RZ, R14 ;  /* 0x000000ffff107224 */ /* 0x000fe400078e000e */
[----:B--2---:R-:W-:Y:S01]  /*115a0*/  IMAD.MOV.U32 R3, RZ, RZ, R11 ;  /* 0x000000ffff037224 */ /* 0x004fe200078e000b */
[----:B------:R1:W-:Y:S01]  /*115b0*/  STL [R1+0x1694], R10 ;  /* 0x0016940a01007387 */ /* 0x0003e20000100800 */
[----:B------:R-:W-:-:S03]  /*115c0*/  IMAD.MOV.U32 R17, RZ, RZ, R15 ;  /* 0x000000ffff117224 */ /* 0x000fc600078e000f */
[----:B------:R-:W2:Y:S04]  /*115d0*/  LDL.LU.64 R18, [R1+0xa08] ;  /* 0x000a080001127983 */ /* 0x000ea80000300a00 */
[----:B------:R-:W3:Y:S04]  /*115e0*/  LDL.LU.64 R14, [R1+0x9e8] ;  /* 0x0009e800010e7983 */ /* 0x000ee80000300a00 */
[----:B------:R4:W-:Y:S04]  /*115f0*/  STL [R1+0x1690], R3 ;  /* 0x0016900301007387 */ /* 0x0009e80000100800 */
[----:B-1----:R-:W3:Y:S01]  /*11600*/  LDL.LU.64 R10, [R1+0x990] ;  /* 0x00099000010a7983 */ /* 0x002ee20000300a00 */
[----:B----4-:R-:W-:-:S03]  /*11610*/  IMAD.MOV.U32 R3, RZ, RZ, R55 ;  /* 0x000000ffff037224 */ /* 0x010fc600078e0037 */
        /* <DEDUP_REMOVED lines=20> */
[----:B------:R4:W-:Y:S01]  /*11760*/  STL [R1+0x16d4], R12 ;  /* 0x0016d40c01007387 */ /* 0x0009e20000100800 */
[----:B-1----:R-:W-:-:S05]  /*11770*/  IMAD.MOV.U32 R3, RZ, RZ, R13 ;  /* 0x000000ffff037224 */ /* 0x002fca00078e000d */
[----:B------:R1:W-:Y:S01]  /*11780*/  STL [R1+0x16d0], R3 ;  /* 0x0016d00301007387 */ /* 0x0003e20000100800 */
[----:B------:R-:W-:Y:S02]  /*11790*/  IMAD.MOV.U32 R22, RZ, RZ, R16 ;  /* 0x000000ffff167224 */ /* 0x000fe400078e0010 */
[----:B------:R-:W-:Y:S02]  /*117a0*/  IMAD.MOV.U32 R23, RZ, RZ, R17 ;  /* 0x000000ffff177224 */ /* 0x000fe400078e0011 */
[----:B--2---:R-:W-:Y:S02]  /*117b0*/  IMAD.MOV.U32 R16, RZ, RZ, R18 ;  /* 0x000000ffff107224 */ /* 0x004fe400078e0012 */
[----:B------:R-:W-:Y:S02]  /*117c0*/  IMAD.MOV.U32 R17, RZ, RZ, R19 ;  /* 0x000000ffff117224 */ /* 0x000fe400078e0013 */
[----:B---3--:R-:W-:Y:S02]  /*117d0*/  IMAD.MOV.U32 R18, RZ, RZ, R14 ;  /* 0x000000ffff127224 */ /* 0x008fe400078e000e */
[----:B------:R-:W-:Y:S01]  /*117e0*/  IMAD.MOV.U32 R19, RZ, RZ, R15 ;  /* 0x000000ffff137224 */ /* 0x000fe200078e000f */
[----:B------:R2:W-:Y:S04]  /*117f0*/  STL [R1+0x16dc], R10 ;  /* 0x0016dc0a01007387 */ /* 0x0005e80000100800 */
[----:B----4-:R-:W3:Y:S01]  /*11800*/  LDL.LU.64 R12, [R1+0xa10] ;  /* 0x000a1000010c7983 */ /* 0x010ee20000300a00 */
[----:B-1----:R-:W-:-:S03]  /*11810*/  IMAD.MOV.U32 R3, RZ, RZ, R11 ;  /* 0x000000ffff037224 */ /* 0x002fc600078e000b */
[----:B------:R-:W4:Y:S04]  /*11820*/  LDL.LU.64 R14, [R1+0x9e0] ;  /* 0x0009e000010e7983 */ /* 0x000f280000300a00 */
[----:B------:R1:W-:Y:S04]  /*11830*/  STL [R1+0x16d8], R3 ;  /* 0x0016d80301007387 */ /* 0x0003e80000100800 */
[----:B------:R-:W-:Y:S04]  /*11840*/  STL [R1+0x16e4], R42 ;  /* 0x0016e42a01007387 */ /* 0x000fe80000100800 */
        /* <DEDUP_REMOVED lines=38> */
[----:B---3--:R-:W-:Y:S04]  /*11ab0*/  STL [R1+0x174c], R12 ;  /* 0x00174c0c01007387 */ /* 0x008fe80000100800 */
[----:B------:R1:W-:Y:S04]  /*11ac0*/  STL [R1+0x1740], R3 ;  /* 0x0017400301007387 */ /* 0x0003e80000100800 */
[----:B----4-:R-:W-:Y:S01]  /*11ad0*/  STL [R1+0x1754], R14 ;  /* 0x0017540e01007387 */ /* 0x010fe20000100800 */
[----:B-1----:R-:W-:-:S05]  /*11ae0*/  IMAD.MOV.U32 R3, RZ, RZ, R13 ;  /* 0x000000ffff037224 */ /* 0x002fca00078e000d */
[----:B------:R1:W-:Y:S04]  /*11af0*/  STL [R1+0x1748], R3 ;  /* 0x0017480301007387 */ /* 0x0003e80000100800 */
[----:B--2---:R-:W-:Y:S01]  /*11b00*/  STL [R1+0x175c], R10 ;  /* 0x00175c0a01007387 */ /* 0x004fe20000100800 */
[----:B-1----:R-:W-:-:S05]  /*11b10*/  IMAD.MOV.U32 R3, RZ, RZ, R15 ;  /* 0x000000ffff037224 */ /* 0x002fca00078e000f */
[----:B------:R1:W-:Y:S02]  /*11b20*/  STL [R1+0x1750], R3 ;  /* 0x0017500301007387 */ /* 0x0003e40000100800 */
[----:B-1----:R-:W-:-:S05]  /*11b30*/  IMAD.MOV.U32 R3, RZ, RZ, R11 ;  /* 0x000000ffff037224 */ /* 0x002fca00078e000b */
[----:B------:R1:W-:Y:S04]  /*11b40*/  STL [R1+0x1758], R3 ;  /* 0x0017580301007387 */ /* 0x0003e80000100800 */
[----:B------:R-:W-:Y:S01]  /*11b50*/  STL [R1+0x1764], R8 ;  /* 0x0017640801007387 */ /* 0x000fe20000100800 */
[----:B-1----:R-:W-:-:S05]  /*11b60*/  IMAD.MOV.U32 R3, RZ, RZ, R9 ;  /* 0x000000ffff037224 */ /* 0x002fca00078e0009 */
[----:B------:R1:W-:Y:S04]  /*11b70*/  STL [R1+0x1760], R3 ;  /* 0x0017600301007387 */ /* 0x0003e80000100800 */
        /* <DEDUP_REMOVED lines=802> */
[----:B------:R2:W-:Y:S01]  /*14da0*/  STL [R1+0xfa4], RZ ;  /* 0x000fa4ff01007387 */ /* 0x0005e20000100800 */
[----:B------:R-:W-:-:S03]  /*14db0*/  IMAD.MOV.U32 R170, RZ, RZ, 0x1f ;  /* 0x0000001fffaa7424 */ /* 0x000fc600078e00ff */
[----:B------:R2:W-:Y:S04]  /*14dc0*/  STL [R1+0xfa8], RZ ;  /* 0x000fa8ff01007387 */ /* 0x0005e80000100800 */
[----:B------:R2:W-:Y:S04]  /*14dd0*/  STL [R1+0xfac], RZ ;  /* 0x000facff01007387 */ /* 0x0005e80000100800 */
[----:B------:R2:W-:Y:S04]  /*14de0*/  STL [R1+0xf80], RZ ;  /* 0x000f80ff01007387 */ /* 0x0005e80000100800 */
[----:B------:R2:W-:Y:S04]  /*14df0*/  STL [R1+0xf84], RZ ;  /* 0x000f84ff01007387 */ /* 0x0005e80000100800 */
[----:B------:R2:W-:Y:S01]  /*14e00*/  STL [R1+0xf88], RZ ;  /* 0x000f88ff01007387 */ /* 0x0005e20000100800 */
[----:B------:R-:W-:-:S03]  /*14e10*/  IADD3 R170, R170, c[0x0][0x180], RZ ;  /* 0x00006000aaaa7a10 */ /* 0x000fc60007ffe0ff */
[----:B------:R2:W-:Y:S04]  /*14e20*/  STL [R1+0xf8c], RZ ;  /* 0x000f8cff01007387 */ /* 0x0005e80000100800 */
[----:B------:R2:W-:Y:S04]  /*14e30*/  STL [R1+0xf50], RZ ;  /* 0x000f50ff01007387 */ /* 0x0005e80000100800 */
[----:B------:R2:W-:Y:S04]  /*14e40*/  STL [R1+0xf54], RZ ;  /* 0x000f54ff01007387 */ /* 0x0005e80000100800 */
[----:B------:R2:W-:Y:S01]  /*14e50*/  STL [R1+0xf58], RZ ;  /* 0x000f58ff01007387 */ /* 0x0005e20000100800 */
[----:B------:R-:W-:-:S03]  /*14e60*/  SHF.R.S32.HI R171, RZ, 0x1f, R170 ;  /* 0x0000001fffab7819 */ /* 0x000fc600000114aa */
[----:B------:R2:W-:Y:S04]  /*14e70*/  STL [R1+0xf5c], RZ ;  /* 0x000f5cff01007387 */ /* 0x0005e80000100800 */
[----:B------:R2:W-:Y:S04]  /*14e80*/  STL [R1+0xf10], RZ ;  /* 0x000f10ff01007387 */ /* 0x0005e80000100800 */
[----:B------:R2:W-:Y:S04]  /*14e90*/  STL [R1+0xf14], RZ ;  /* 0x000f14ff01007387 */ /* 0x0005e80000100800 */
[----:B------:R2:W-:Y:S01]  /*14ea0*/  STL [R1+0xf18], RZ ;  /* 0x000f18ff01007387 */ /* 0x0005e20000100800 */
[----:B------:R-:W-:-:S03]  /*14eb0*/  LEA.HI R171, R171, R170, RZ, 0x5 ;  /* 0x000000aaabab7211 */ /* 0x000fc600078f28ff */
[----:B------:R2:W-:Y:S04]  /*14ec0*/  STL [R1+0xf1c], RZ ;  /* 0x000f1cff01007387 */ /* 0x0005e80000100800 */
[----:B------:R2:W-:Y:S04]  /*14ed0*/  STL [R1+0xee0], RZ ;  /* 0x000ee0ff01007387 */ /* 0x0005e80000100800 */
[----:B------:R2:W-:Y:S04]  /*14ee0*/  STL [R1+0xee4], RZ ;  /* 0x000ee4ff01007387 */ /* 0x0005e80000100800 */
[----:B------:R2:W-:Y:S01]  /*14ef0*/  STL [R1+0xee8], RZ ;  /* 0x000ee8ff01007387 */ /* 0x0005e20000100800 */
[----:B------:R-:W-:-:S03]  /*14f00*/  SHF.R.S32.HI R169, RZ, 0x5, R171 ;  /* 0x00000005ffa97819 */ /* 0x000fc600000114ab */
[----:B------:R2:W-:Y:S01]  /*14f10*/  STL [R1+0xeec], RZ ;  /* 0x000eecff01007387 */ /* 0x0005e20000100800 */
[----:B------:R-:W-:-:S03]  /*14f20*/  IMAD.MOV.U32 R171, RZ, RZ, R0 ;  /* 0x000000ffffab7224 */ /* 0x000fc600078e0000 */
[----:B------:R2:W-:Y:S04]  /*14f30*/  STL [R1+0xec0], RZ ;  /* 0x000ec0ff01007387 */ /* 0x0005e80000100800 */
[----:B------:R2:W-:Y:S04]  /*14f40*/  STL [R1+0xec4], RZ ;  /* 0x000ec4ff01007387 */ /* 0x0005e80000100800 */
[----:B------:R2:W-:Y:S04]  /*14f50*/  STL [R1+0xec8], RZ ;  /* 0x000ec8ff01007387 */ /* 0x0005e80000100800 */
[----:B------:R2:W-:Y:S04]  /*14f60*/  STL [R1+0xecc], RZ ;  /* 0x000eccff01007387 */ /* 0x0005e80000100800 */
[----:B------:R2:W5:Y:S04]  /*14f70*/  LDL.LU R0, [R1+0x1988] ;  /* 0x0019880001007983 */ /* 0x0005680000300800 */
[----:B------:R2:W-:Y:S04]  /*14f80*/  STL [R1+0xea0], RZ ;  /* 0x000ea0ff01007387 */ /* 0x0005e80000100800 */
[----:B------:R2:W-:Y:S04]  /*14f90*/  STL [R1+0xea4], RZ ;  /* 0x000ea4ff01007387 */ /* 0x0005e80000100800 */
[----:B------:R2:W-:Y:S04]  /*14fa0*/  STL [R1+0xea8], RZ ;  /* 0x000ea8ff01007387 */ /* 0x0005e80000100800 */
[----:B------:R2:W-:Y:S04]  /*14fb0*/  STL [R1+0xeac], RZ ;  /* 0x000eacff01007387 */ /* 0x0005e80000100800 */
[----:B------:R2:W-:Y:S01]  /*14fc0*/  STL [R1+0xe70], RZ ;  /* 0x000e70ff01007387 */ /* 0x0005e20000100800 */
[----:B------:R-:W-:-:S03]  /*14fd0*/  IMAD.MOV.U32 R11, RZ, RZ, c[0x0][0x188] ;  /* 0x00006200ff0b7624 */ /* 0x000fc600078e00ff */
[----:B------:R2:W-:Y:S04]  /*14fe0*/  STL [R1+0xe74], RZ ;  /* 0x000e74ff01007387 */ /* 0x0005e80000100800 */
[----:B------:R2:W-:Y:S04]  /*14ff0*/  STL [R1+0xe78], RZ ;  /* 0x000e78ff01007387 */ /* 0x0005e80000100800 */
[----:B------:R2:W-:Y:S04]  /*15000*/  STL [R1+0xe7c], RZ ;  /* 0x000e7cff01007387 */ /* 0x0005e80000100800 */
[----:B------:R2:W-:Y:S01]  /*15010*/  STL [R1+0xe40], RZ ;  /* 0x000e40ff01007387 */ /* 0x0005e20000100800 */
[----:B------:R-:W-:-:S03]  /*15020*/  IMAD.SHL.U32 R168, R11, 0x20, RZ ;  /* 0x000000200ba87824 */ /* 0x000fc600078e00ff */
[----:B------:R2:W-:Y:S04]  /*15030*/  STL [R1+0xe44], RZ ;  /* 0x000e44ff01007387 */ /* 0x0005e80000100800 */
[----:B------:R2:W-:Y:S04]  /*15040*/  STL [R1+0xe48], RZ ;  /* 0x000e48ff01007387 */ /* 0x0005e80000100800 */
[----:B------:R2:W-:Y:S04]  /*15050*/  STL [R1+0xe4c], RZ ;  /* 0x000e4cff01007387 */ /* 0x0005e80000100800 */
[----:B------:R2:W-:Y:S04]  /*15060*/  STL [R1+0xe10], RZ ;  /* 0x000e10ff01007387 */ /* 0x0005e80000100800 */
[----:B------:R2:W-:Y:S01]  /*15070*/  STL [R1+0xe14], RZ ;  /* 0x000e14ff01007387 */ /* 0x0005e20000100800 */
[----:B------:R-:W-:-:S03]  /*15080*/  IMAD R2, R7, 0x420, R5 ;  /* 0x0000042007027824 */ /* 0x000fc600078e0205 */
[----:B------:R2:W-:Y:S01]  /*15090*/  STL [R1+0xe18], RZ ;  /* 0x000e18ff01007387 */ /* 0x0005e20000100800 */
[----:B-1----:R-:W-:-:S03]  /*150a0*/  SHF.R.S32.HI R3, RZ, 0x1f, R168 ;  /* 0x0000001fff037819 */ /* 0x002fc600000114a8 */
[----:B------:R2:W-:Y:S04]  /*150b0*/  STL [R1+0xe1c], RZ ;  /* 0x000e1cff01007387 */ /* 0x0005e80000100800 */
[----:B------:R2:W-:Y:S04]  /*150c0*/  STL [R1+0xaf0], RZ ;  /* 0x000af0ff01007387 */ /* 0x0005e80000100800 */
[----:B------:R2:W-:Y:S01]  /*150d0*/  STL [R1+0xaf4], RZ ;  /* 0x000af4ff01007387 */ /* 0x0005e20000100800 */
[----:B------:R-:W-:-:S03]  /*150e0*/  SHF.L.U64.HI R3, R168, 0x2, R3 ;  /* 0x00000002a8037819 */ /* 0x000fc60000010203 */
[----:B------:R2:W-:Y:S01]  /*150f0*/  STL [R1+0xaf8], RZ ;  /* 0x000af8ff01007387 */ /* 0x0005e20000100800 */
[----:B------:R-:W-:-:S03]  /*15100*/  LOP3.LUT R168, R2, 0x40, RZ, 0x3c, !PT ;  /* 0x0000004002a87812 */ /* 0x000fc600078e3cff */
[----:B------:R2:W-:Y:S01]  /*15110*/  STL [R1+0xafc], RZ ;  /* 0x000afcff01007387 */ /* 0x0005e20000100800 */
[----:B------:R-:W-:-:S03]  /*15120*/  LOP3.LUT R168, R171, 0x40, RZ, 0x3c, !PT ;  /* 0x00000040aba87812 */ /* 0x000fc600078e3cff */
        /* <DEDUP_REMOVED lines=8> */
[----:B------:R2:W-:Y:S01]  /*151b0*/  STL [R1+0x1978], R168 ;  /* 0x001978a801007387 */ /* 0x0005e20000100800 */
[----:B------:R-:W-:-:S02]  /*151c0*/  ULDC UR4, c[0x0][0x18c] ;  /* 0x0000630000047ab9 */ /* 0x000fc40000000800 */
[----:B------:R-:W-:Y:S01]  /*151d0*/  USHF.L.U32 UR4, UR4, 0x5, URZ ;  /* 0x0000000504047899 */ /* 0x000fe2000800063f */
[----:B------:R-:W-:Y:S01]  /*151e0*/  CS2R R248, SRZ ;  /* 0x0000000000f87805 */ /* 0x000fe2000001ff00 */
[----:B------:R-:W-:Y:S01]  /*151f0*/  CS2R R250, SRZ ;  /* 0x0000000000fa7805 */ /* 0x000fe2000001ff00 */
[----:B------:R-:W-:Y:S01]  /*15200*/  CS2R R244, SRZ ;  /* 0x0000000000f47805 */ /* 0x000fe2000001ff00 */
[----:B------:R-:W-:Y:S01]  /*15210*/  USHF.R.S32.HI UR5, URZ, 0x1f, UR4 ;  /* 0x0000001f3f057899 */ /* 0x000fe20008011404 */
        /* <DEDUP_REMOVED lines=83> */
[----:B------:R-:W-:-:S02]  /*15750*/  LOP3.LUT R172, R2, 0x20, RZ, 0x3c, !PT ;  /* 0x0000002002ac7812 */ /* 0x000fc400078e3cff */
[----:B------:R-:W-:Y:S02]  /*15760*/  LOP3.LUT R170, R2, 0x60, RZ, 0x3c, !PT ;  /* 0x0000006002aa7812 */ /* 0x000fe400078e3cff */
[----:B------:R-:W-:Y:S01]  /*15770*/  IADD3 R169, R169, -0x1, RZ ;  /* 0xffffffffa9a97810 */ /* 0x000fe20007ffe0ff */
[----:B------:R-:W-:Y:S02]  /*15780*/  USHF.L.U32 UR8, UR4, 0x2, URZ ;  /* 0x0000000204087899 */ /* 0x000fe4000800063f */
[----:B--2---:R-:W-:Y:S02]  /*15790*/  USHF.L.U64.HI UR5, UR4, 0x2, UR5 ;  /* 0x0000000204057899 */ /* 0x004fe40008010205 */
.L_x_1:
[----:B------:R-:W2:Y:S01]  /*157a0*/  LDL R176, [R1+0x918] ;  /* 0x0009180001b07983 */ /* 0x000ea20000100800 */
[----:B------:R-:W-:-:S04]  /*157b0*/  DEPBAR.LE SB0, 0x0 ;  /* 0x000080000000791a */ /* 0x000fc80000000000 */
[----:B------:R-:W-:Y:S04]  /*157c0*/  STL.64 [R1+0x2268], R58 ;  /* 0x0022683a01007387 */ /* 0x000fe80000100a00 */
[----:B------:R1:W-:Y:S04]  /*157d0*/  STL.64 [R1+0x2260], R56 ;  /* 0x0022603801007387 */ /* 0x0003e80000100a00 */
[----:B------:R-:W-:Y:S06]  /*157e0*/  BAR.SYNC.DEFER_BLOCKING 0x0 ;  /* 0x0000000000007b1d */ /* 0x000fec0000010000 */
[----:B-1----:R-:W3:Y:S04]  /*157f0*/  LDL.LU.64 R56, [R1+0x5b0] ;  /* 0x0005b00001387983 */ /* 0x002ee80000300a00 */
[----:B------:R-:W3:Y:S04]  /*15800*/  LDL.LU.64 R58, [R1+0x5b8] ;  /* 0x0005b800013a7983 */ /* 0x000ee80000300a00 */
[----:B------:R-:W-:Y:S04]  /*15810*/  STL.64 [R1+0x2258], R54 ;  /* 0x0022583601007387 */ /* 0x000fe80000100a00 */
[----:B------:R1:W-:Y:S01]  /*15820*/  STL.64 [R1+0x2250], R52 ;  /* 0x0022503401007387 */ /* 0x0003e20000100a00 */
[----:B------:R-:W-:-:S03]  /*15830*/  LOP3.LUT R240, R2, 0x20, RZ, 0x3c, !PT ;  /* 0x0000002002f07812 */ /* 0x000fc600078e3cff */
[----:B------:R-:W-:Y:S04]  /*15840*/  LDS R236, [R2+0x10000] ;  /* 0x0100000002ec7984 */ /* 0x000fe80000000800 */
[----:B------:R-:W-:Y:S04]  /*15850*/  LDS R238, [R2+0x11000] ;  /* 0x0110000002ee7984 */ /* 0x000fe80000000800 */
[----:B-1----:R-:W4:Y:S04]  /*15860*/  LDL.LU.64 R52, [R1+0x5d0] ;  /* 0x0005d00001347983 */ /* 0x002f280000300a00 */
[----:B------:R-:W4:Y:S04]  /*15870*/  LDL.LU.64 R54, [R1+0x5d8] ;  /* 0x0005d80001367983 */ /* 0x000f280000300a00 */
[----:B------:R-:W-:Y:S04]  /*15880*/  STL.64 [R1+0x2248], R50 ;  /* 0x0022483201007387 */ /* 0x000fe80000100a00 */
[----:B------:R1:W-:Y:S04]  /*15890*/  STL.64 [R1+0x2240], R48 ;  /* 0x0022403001007387 */ /* 0x0003e80000100a00 */
[----:B------:R-:W-:Y:S04]  /*158a0*/  LDS R237, [R240+0x10000] ;  /* 0x01000000f0ed7984 */ /* 0x000fe80000000800 */
[----:B------:R-:W-:Y:S04]  /*158b0*/  LDS R239, [R240+0x11000] ;  /* 0x01100000f0ef7984 */ /* 0x000fe80000000800 */
[----:B-1----:R-:W3:Y:S04]  /*158c0*/  LDL.LU.64 R48, [R1+0x5e0] ;  /* 0x0005e00001307983 */ /* 0x002ee80000300a00 */
[----:B------:R-:W3:Y:S01]  /*158d0*/  LDL.LU.64 R50, [R1+0x5e8] ;  /* 0x0005e80001327983 */ /* 0x000ee20000300a00 */
[----:B------:R-:W-:-:S03]  /*158e0*/  LOP3.LUT R241, R2, 0x40, RZ, 0x3c, !PT ;  /* 0x0000004002f17812 */ /* 0x000fc600078e3cff */
[----:B------:R-:W-:Y:S04]  /*158f0*/  STL.64 [R1+0x2238], R46 ;  /* 0x0022382e01007387 */ /* 0x000fe80000100a00 */
        /* <DEDUP_REMOVED lines=21> */
[----:B------:R-:W-:Y:S04]  /*15a50*/  STL [R1+0x1a00], R3 ;  /* 0x001a000301007387 */ /* 0x000fe80000100800 */
[----:B-----5:R-:W-:Y:S04]  /*15a60*/  STL [R1+0x19fc], R0 ;  /* 0x0019fc0001007387 */ /* 0x020fe80000100800 */
[----:B------:R1:W-:Y:S04]  /*15a70*/  STL [R1+0x19f8], R252 ;  /* 0x0019f8fc01007387 */ /* 0x0003e80000100800 */
[----:B------:R-:W-:Y:S04]  /*15a80*/  LDS R232, [R241+0x10000] ;  /* 0x01000000f1e87984 */ /* 0x000fe80000000800 */
[----:B------:R-:W-:Y:S01]  /*15a90*/  LDS R234, [R241+0x11000] ;  /* 0x01100000f1ea7984 */ /* 0x000fe20000000800 */
[----:B-1----:R-:W-:-:S05]  /*15aa0*/  LOP3.LUT R252, R2, 0x60, RZ, 0x3c, !PT ;  /* 0x0000006002fc7812 */ /* 0x002fca00078e3cff */
[----:B------:R-:W-:Y:S04]  /*15ab0*/  LDS R233, [R252+0x10000] ;  /* 0x01000000fce97984 */ /* 0x000fe80000000800 */
[----:B------:R-:W-:Y:S04]  /*15ac0*/  LDS R235, [R252+0x11000] ;  /* 0x01100000fceb7984 */ /* 0x000fe80000000800 */
[----:B--2---:R-:W1:Y:S04]  /*15ad0*/  LDSM.16.M88.4 R228, [R176] ;  /* 0x00000000b0e4783b */ /* 0x004e680000000200 */
[----:B------:R-:W2:Y:S04]  /*15ae0*/  LDSM.16.M88.4 R224, [R176+0x1000] ;  /* 0x00100000b0e0783b */ /* 0x000ea80000000200 */
[----:B------:R-:W1:Y:S04]  /*15af0*/  LDSM.16.M88.4 R172, [R176+0x2000] ;  /* 0x00200000b0ac783b */ /* 0x000e680000000200 */
[----:B------:R-:W1:Y:S04]  /*15b00*/  LDSM.16.M88.4 R168, [R176+0x3000] ;  /* 0x00300000b0a8783b */ /* 0x000e680000000200 */
[----:B------:R-:W1:Y:S04]  /*15b10*/  LDSM.16.M88.4 R220, [R176+0x4000] ;  /* 0x00400000b0dc783b */ /* 0x000e680000000200 */
[----:B------:R-:W1:Y:S04]  /*15b20*/  LDSM.16.M88.4 R216, [R176+0x5000] ;  /* 0x00500000b0d8783b */ /* 0x000e680000000200 */
[----:B------:R-:W1:Y:S04]  /*15b30*/  LDSM.16.M88.4 R212, [R176+0x6000] ;  /* 0x00600000b0d4783b */ /* 0x000e680000000200 */
[----:B------:R-:W2:Y:S04]  /*15b40*/  LDSM.16.M88.4 R208, [R176+0x7000] ;  /* 0x00700000b0d0783b */ /* 0x000ea80000000200 */
[----:B------:R-:W2:Y:S04]  /*15b50*/  LDSM.16.M88.4 R204, [R176+0x8000] ;  /* 0x00800000b0cc783b */ /* 0x000ea80000000200 */
[----:B------:R-:W4:Y:S04]  /*15b60*/  LDSM.16.M88.4 R200, [R176+0x9000] ;  /* 0x00900000b0c8783b */ /* 0x000f280000000200 */
[----:B------:R-:W4:Y:S04]  /*15b70*/  LDSM.16.M88.4 R196, [R176+0xa000] ;  /* 0x00a00000b0c4783b */ /* 0x000f280000000200 */
[----:B------:R-:W4:Y:S04]  /*15b80*/  LDSM.16.M88.4 R192, [R176+0xb000] ;  /* 0x00b00000b0c0783b */ /* 0x000f280000000200 */
[----:B------:R-:W4:Y:S04]  /*15b90*/  LDSM.16.M88.4 R188, [R176+0xc000] ;  /* 0x00c00000b0bc783b */ /* 0x000f280000000200 */
[----:B------:R-:W4:Y:S04]  /*15ba0*/  LDSM.16.M88.4 R184, [R176+0xd000] ;  /* 0x00d00000b0b8783b */ /* 0x000f280000000200 */
[----:B------:R-:W4:Y:S04]  /*15bb0*/  LDSM.16.M88.4 R180, [R176+0xe000] ;  /* 0x00e00000b0b4783b */ /* 0x000f280000000200 */
[----:B------:R-:W4:Y:S04]  /*15bc0*/  LDSM.16.M88.4 R176, [R176+0xf000] ;  /* 0x00f00000b0b0783b */ /* 0x000f280000000200 */
[----:B-1----:R-:W-:Y:S04]  /*15bd0*/  STL [R1+0x211c], R230 ;  /* 0x00211ce601007387 */ /* 0x002fe80000100800 */
[----:B------:R-:W-:Y:S04]  /*15be0*/  STL [R1+0x2118], R231 ;  /* 0x002118e701007387 */ /* 0x000fe80000100800 */
[----:B--2---:R-:W-:Y:S01]  /*15bf0*/  STL [R1+0x2124], R226 ;  /* 0x002124e201007387 */ /* 0x004fe20000100800 */
[C---:B---3--:R-:W-:Y:S03]  /*15c00*/  HMMA.1688.F32.TF32 R4, R236.reuse, R228, R48 ;  /* 0x000000e4ec04723c */ /* 0x048fe60000081030 */
        /* <DEDUP_REMOVED lines=15> */
[----:B----4-:R-:W-:Y:S04]  /*15d00*/  STL [R1+0x20e0], R202 ;  /* 0x0020e0ca01007387 */ /* 0x010fe80000100800 */
        /* <DEDUP_REMOVED lines=14> */
[----:B------:R-:W2:Y:S04]  /*15df0*/  LDL.LU.64 R14, [R1+0x5a8] ;  /* 0x0005a800010e7983 */ /* 0x000ea80000300a00 */
[----:B------:R-:W-:Y:S04]  /*15e00*/  STL.64 [R1+0x1300], R4 ;  /* 0x0013000401007387 */ /* 0x000fe80000100a00 */
[----:B------:R1:W-:Y:S04]  /*15e10*/  STL.64 [R1+0x1308], R6 ;  /* 0x0013080601007387 */ /* 0x0003e80000100a00 */
[----:B------:R-:W3:Y:S04]  /*15e20*/  LDL.LU.64 R8, [R1+0x580] ;  /* 0x0005800001087983 */ /* 0x000ee80000300a00 */
[----:B------:R-:W3:Y:S01]  /*15e30*/  LDL.LU.64 R10, [R1+0x588] ;  /* 0x00058800010a7983 */ /* 0x000ee20000300a00 */
[C---:B-1----:R-:W-:Y:S11]  /*15e40*/  HMMA.1688.F32.TF32 R4, R236.reuse, R224, R52 ;  /* 0x000000e0ec04723c */ /* 0x042ff60000081034 */
[----:B------:R-:W-:Y:S11]  /*15e50*/  @!UPT UIADD3 URZ, URZ, URZ, URZ ;  /* 0x0000003f3f3ff290 */ /* 0x000ff6000fffe03f */
[----:B------:R-:W-:Y:S02]  /*15e60*/  @!UPT UIADD3 URZ, URZ, URZ, URZ ;  /* 0x0000003f3f3ff290 */ /* 0x000fe4000fffe03f */
[----:B------:R-:W-:Y:S02]  /*15e70*/  IMAD.MOV.U32 R206, RZ, RZ, R4 ;  /* 0x000000ffffce7224 */ /* 0x000fe400078e0004 */
[----:B------:R-:W-:Y:S02]  /*15e80*/  IMAD.MOV.U32 R207, RZ, RZ, R5 ;  /* 0x000000ffffcf7224 */ /* 0x000fe400078e0005 */
[----:B------:R-:W-:Y:S02]  /*15e90*/  IMAD.MOV.U32 R210, RZ, RZ, R6 ;  /* 0x000000ffffd27224 */ /* 0x000fe400078e0006 */
[----:B------:R-:W-:Y:S02]  /*15ea0*/  IMAD.MOV.U32 R211, RZ, RZ, R7 ;  /* 0x000000ffffd37224 */ /* 0x000fe400078e0007 */
[----:B------:R-:W-:Y:S03]  /*15eb0*/  HMMA.1688.F32.TF32 R4, R236, R172, R56 ;  /* 0x000000acec04723c */ /* 0x000fe60000081038 */
[----:B------:R1:W-:Y:S04]  /*15ec0*/  STL [R1+0x216c], R211 ;  /* 0x00216cd301007387 */ /* 0x0003e80000100800 */
[----:B------:R4:W-:Y:S04]  /*15ed0*/  STL [R1+0x2168], R210 ;  /* 0x002168d201007387 */ /* 0x0009e80000100800 */
[----:B------:R1:W-:Y:S04]  /*15ee0*/  STL [R1+0x2164], R206 ;  /* 0x002164ce01007387 */ /* 0x0003e80000100800 */
[----:B------:R1:W-:Y:S09]  /*15ef0*/  STL [R1+0x2160], R207 ;  /* 0x002160cf01007387 */ /* 0x0003f20000100800 */
[----:B------:R-:W-:-:S02]  /*15f00*/  IMAD.MOV.U32 R214, RZ, RZ, R4 ;  /* 0x000000ffffd67224 */ /* 0x000fc400078e0004 */
[----:B------:R-:W-:Y:S02]  /*15f10*/  IMAD.MOV.U32 R215, RZ, RZ, R5 ;  /* 0x000000ffffd77224 */ /* 0x000fe400078e0005 */
[----:B------:R-:W-:Y:S01]  /*15f20*/  IMAD.MOV.U32 R218, RZ, RZ, R6 ;  /* 0x000000ffffda7224 */ /* 0x000fe200078e0006 */
[----:B------:R-:W4:Y:S01]  /*15f30*/  LDL.LU.64 R4, [R1+0x570] ;  /* 0x0005700001047983 */ /* 0x000f220000300a00 */
[----:B------:R-:W-:-:S03]  /*15f40*/  IMAD.MOV.U32 R219, RZ, RZ, R7 ;  /* 0x000000ffffdb7224 */ /* 0x000fc600078e0007 */
[----:B------:R-:W4:Y:S04]  /*15f50*/  LDL.LU.64 R6, [R1+0x578] ;  /* 0x0005780001067983 */ /* 0x000f280000300a00 */
[----:B------:R1:W-:Y:S04]  /*15f60*/  STL [R1+0x217c], R219 ;  /* 0x00217cdb01007387 */ /* 0x0003e80000100800 */
[----:B------:R1:W-:Y:S04]  /*15f70*/  STL [R1+0x2178], R218 ;  /* 0x002178da01007387 */ /* 0x0003e80000100800 */
[----:B------:R1:W-:Y:S04]  /*15f80*/  STL [R1+0x2174], R215 ;  /* 0x002174d701007387 */ /* 0x0003e80000100800 */
[----:B------:R1:W-:Y:S04]  /*15f90*/  STL [R1+0x2170], R214 ;  /* 0x002170d601007387 */ /* 0x0003e80000100800 */
[----:B------:R-:W4:Y:S04]  /*15fa0*/  LDL.LU.64 R28, [R1+0x560] ;  /* 0x00056000011c7983 */ /* 0x000f280000300a00 */
[----:B------:R-:W4:Y:S04]  /*15fb0*/  LDL.LU.64 R30, [R1+0x568] ;  /* 0x00056800011e7983 */ /* 0x000f280000300a00 */
[----:B------:R-:W4:Y:S04]  /*15fc0*/  LDL.LU.64 R24, [R1+0x550] ;  /* 0x0005500001187983 */ /* 0x000f280000300a00 */
[----:B------:R-:W4:Y:S04]  /*15fd0*/  LDL.LU.64 R26, [R1+0x558] ;  /* 0x00055800011a7983 */ /* 0x000f280000300a00 */
[----:B------:R-:W4:Y:S04]  /*15fe0*/  LDL.LU.64 R20, [R1+0x540] ;  /* 0x0005400001147983 */ /* 0x000f280000300a00 */
[----:B------:R-:W4:Y:S01]  /*15ff0*/  LDL.LU.64 R22, [R1+0x548] ;  /* 0x0005480001167983 */ /* 0x000f220000300a00 */
[C---:B--2---:R-:W-:Y:S11]  /*16000*/  HMMA.1688.F32.TF32 R12, R236.reuse, R168, R12 ;  /* 0x000000a8ec0c723c */ /* 0x044ff6000008100c */
[----:B------:R-:W-:Y:S11]  /*16010*/  @!UPT UIADD3 URZ, URZ, URZ, URZ ;  /* 0x0000003f3f3ff290 */ /* 0x000ff6000fffe03f */
[----:B------:R-:W-:Y:S02]  /*16020*/  @!UPT UIADD3 URZ, URZ, URZ, URZ ;  /* 0x0000003f3f3ff290 */ /* 0x000fe4000fffe03f */
[----:B------:R-:W-:Y:S02]  /*16030*/  IMAD.MOV.U32 R171, RZ, RZ, R15 ;  /* 0x000000ffffab7224 */ /* 0x000fe400078e000f */
[----:B------:R-:W-:Y:S02]  /*16040*/  IMAD.MOV.U32 R170, RZ, RZ, R14 ;  /* 0x000000ffffaa7224 */ /* 0x000fe400078e000e */
[----:B------:R-:W-:Y:S02]  /*16050*/  IMAD.MOV.U32 R223, RZ, RZ, R13 ;  /* 0x000000ffffdf7224 */ /* 0x000fe400078e000d */
[----:B------:R-:W-:Y:S01]  /*16060*/  IMAD.MOV.U32 R222, RZ, RZ, R12 ;  /* 0x000000ffffde7224 */ /* 0x000fe200078e000c */
[----:B------:R2:W-:Y:S04]  /*16070*/  STL [R1+0x218c], R171 ;  /* 0x00218cab01007387 */ /* 0x0005e80000100800 */
[----:B------:R1:W-:Y:S04]  /*16080*/  STL [R1+0x2188], R170 ;  /* 0x002188aa01007387 */ /* 0x0003e80000100800 */
[----:B------:R1:W-:Y:S01]  /*16090*/  STL [R1+0x2184], R223 ;  /* 0x002184df01007387 */ /* 0x0003e20000100800 */
[----:B---3--:R-:W-:Y:S03]  /*160a0*/  HMMA.1688.F32.TF32 R8, R236, R220, R8 ;  /* 0x000000dcec08723c */ /* 0x008fe60000081008 */
[----:B------:R2:W-:Y:S04]  /*160b0*/  STL [R1+0x2180], R222 ;  /* 0x002180de01007387 */ /* 0x0005e80000100800 */
[----:B------:R-:W3:Y:S04]  /*160c0*/  LDL.LU.64 R16, [R1+0x530] ;  /* 0x0005300001107983 */ /* 0x000ee80000300a00 */
[----:B------:R-:W3:Y:S04]  /*160d0*/  LDL.LU.64 R18, [R1+0x538] ;  /* 0x0005380001127983 */ /* 0x000ee80000300a00 */
[----:B------:R-:W3:Y:S04]  /*160e0*/  LDL.LU.64 R12, [R1+0x520] ;  /* 0x00052000010c7983 */ /* 0x000ee80000300a00 */
[----:B------:R-:W3:Y:S05]  /*160f0*/  LDL.LU.64 R14, [R1+0x528] ;  /* 0x00052800010e7983 */ /* 0x000eea0000300a00 */
[----:B------:R-:W-:-:S02]  /*16100*/  IMAD.MOV.U32 R174, RZ, RZ, R8 ;  /* 0x000000ffffae7224 */ /* 0x000fc400078e0008 */
[----:B------:R-:W-:Y:S02]  /*16110*/  IMAD.MOV.U32 R175, RZ, RZ, R9 ;  /* 0x000000ffffaf7224 */ /* 0x000fe400078e0009 */
[----:B------:R-:W-:Y:S01]  /*16120*/  IMAD.MOV.U32 R226, RZ, RZ, R10 ;  /* 0x000000ffffe27224 */ /* 0x000fe200078e000a */
[----:B------:R-:W3:Y:S01]  /*16130*/  LDL.LU.64 R8, [R1+0x510] ;  /* 0x0005100001087983 */ /* 0x000ee20000300a00 */
[----:B------:R-:W-:-:S03]  /*16140*/  IMAD.MOV.U32 R227, RZ, RZ, R11 ;  /* 0x000000ffffe37224 */ /* 0x000fc600078e000b */
[----:B------:R-:W3:Y:S01]  /*16150*/  LDL.LU.64 R10, [R1+0x518] ;  /* 0x00051800010a7983 */ /* 0x000ee20000300a00 */
[----:B----4-:R-:W-:Y:S11]  /*16160*/  HMMA.1688.F32.TF32 R4, R236, R216, R4 ;  /* 0x000000d8ec04723c */ /* 0x010ff60000081004 */
[----:B------:R-:W-:Y:S11]  /*16170*/  @!UPT UIADD3 URZ, URZ, URZ, URZ ;  /* 0x0000003f3f3ff290 */ /* 0x000ff6000fffe03f */
[----:B------:R-:W-:Y:S02]  /*16180*/  @!UPT UIADD3 URZ, URZ, URZ, URZ ;  /* 0x0000003f3f3ff290 */ /* 0x000fe4000fffe03f */
[----:B-1----:R-:W-:Y:S02]  /*16190*/  IMAD.MOV.U32 R211, RZ, RZ, R4 ;  /* 0x000000ffffd37224 */ /* 0x002fe400078e0004 */
[----:B------:R-:W-:Y:S02]  /*161a0*/  IMAD.MOV.U32 R210, RZ, RZ, R5 ;  /* 0x000000ffffd27224 */ /* 0x000fe400078e0005 */
[----:B------:R-:W-:Y:S01]  /*161b0*/  IMAD.MOV.U32 R206, RZ, RZ, R6 ;  /* 0x000000ffffce7224 */ /* 0x000fe200078e0006 */
[----:B------:R-:W4:Y:S01]  /*161c0*/  LDL.LU.64 R4, [R1+0x500] ;  /* 0x0005000001047983 */ /* 0x000f220000300a00 */
[----:B------:R-:W-:-:S03]  /*161d0*/  IMAD.MOV.U32 R207, RZ, RZ, R7 ;  /* 0x000000ffffcf7224 */ /* 0x000fc600078e0007 */
[----:B------:R-:W4:Y:S01]  /*161e0*/  LDL.LU.64 R6, [R1+0x508] ;  /* 0x0005080001067983 */ /* 0x000f220000300a00 */
[C---:B------:R-:W-:Y:S11]  /*161f0*/  HMMA.1688.F32.TF32 R20, R236.reuse, R204, R20 ;  /* 0x000000ccec14723c */ /* 0x040ff60000081014 */
[----:B------:R-:W-:Y:S11]  /*16200*/  @!UPT UIADD3 URZ, URZ, URZ, URZ ;  /* 0x0000003f3f3ff290 */ /* 0x000ff6000fffe03f */
[----:B------:R-:W-:Y:S02]  /*16210*/  @!UPT UIADD3 URZ, URZ, URZ, URZ ;  /* 0x0000003f3f3ff290 */ /* 0x000fe4000fffe03f */
[----:B------:R-:W-:Y:S02]  /*16220*/  IMAD.MOV.U32 R230, RZ, RZ, R20 ;  /* 0x000000ffffe67224 */ /* 0x000fe400078e0014 */
[----:B------:R-:W-:Y:S02]  /*16230*/  IMAD.MOV.U32 R231, RZ, RZ, R21 ;  /* 0x000000ffffe77224 */ /* 0x000fe400078e0015 */
[----:B------:R-:W-:Y:S02]  /*16240*/  IMAD.MOV.U32 R3, RZ, RZ, R22 ;  /* 0x000000ffff037224 */ /* 0x000fe400078e0016 */
[----:B------:R-:W-:Y:S01]  /*16250*/  IMAD.MOV.U32 R0, RZ, RZ, R23 ;  /* 0x000000ffff007224 */ /* 0x000fe200078e0017 */
[C---:B------:R-:W-:Y:S08]  /*16260*/  HMMA.1688.F32.TF32 R28, R236.reuse, R212, R28 ;  /* 0x000000d4ec1c723c */ /* 0x040ff0000008101c */
[----:B------:R-:W-:Y:S11]  /*16270*/  HMMA.1688.F32.TF32 R24, R236, R208, R24 ;  /* 0x000000d0ec18723c */ /* 0x000ff60000081018 */
[----:B------:R-:W-:Y:S05]  /*16280*/  @!UPT UIADD3 URZ, URZ, URZ, URZ ;  /* 0x0000003f3f3ff290 */ /* 0x000fea000fffe03f */
[----:B------:R-:W-:Y:S02]  /*16290*/  IMAD.MOV.U32 R219, RZ, RZ, R28 ;  /* 0x000000ffffdb7224 */ /* 0x000fe400078e001c */
[----:B------:R-:W-:Y:S02]  /*162a0*/  IMAD.MOV.U32 R218, RZ, RZ, R29 ;  /* 0x000000ffffda7224 */ /* 0x000fe400078e001d */
[----:B------:R-:W-:Y:S02]  /*162b0*/  IMAD.MOV.U32 R215, RZ, RZ, R30 ;  /* 0x000000ffffd77224 */ /* 0x000fe400078e001e */
[----:B------:R-:W-:Y:S02]  /*162c0*/  IMAD.MOV.U32 R214, RZ, RZ, R31 ;  /* 0x000000ffffd67224 */ /* 0x000fe400078e001f */
[----:B--2---:R-:W-:Y:S02]  /*162d0*/  IMAD.MOV.U32 R171, RZ, RZ, R24 ;  /* 0x000000ffffab7224 */ /* 0x004fe400078e0018 */
[----:B------:R-:W-:-:S02]  /*162e0*/  IMAD.MOV.U32 R170, RZ, RZ, R25 ;  /* 0x000000ffffaa7224 */ /* 0x000fc400078e0019 */
[----:B------:R-:W-:Y:S02]  /*162f0*/  IMAD.MOV.U32 R223, RZ, RZ, R26 ;  /* 0x000000ffffdf7224 */ /* 0x000fe400078e001a */
[----:B------:R-:W-:Y:S01]  /*16300*/  IMAD.MOV.U32 R222, RZ, RZ, R27 ;  /* 0x000000ffffde7224 */ /* 0x000fe200078e001b */
[C---:B---3--:R-:W-:Y:S08]  /*16310*/  HMMA.1688.F32.TF32 R16, R236.reuse, R200, R16 ;  /* 0x000000c8ec10723c */ /* 0x048ff00000081010 */
[C---:B------:R-:W-:Y:S11]  /*16320*/  HMMA.1688.F32.TF32 R12, R236.reuse, R196, R12 ;  /* 0x000000c4ec0c723c */ /* 0x040ff6000008100c */
[----:B------:R-:W-:Y:S04]  /*16330*/  @!UPT UIADD3 URZ, URZ, URZ, URZ ;  /* 0x0000003f3f3ff290 */ /* 0x000fe8000fffe03f */
[----:B------:R1:W-:Y:S01]  /*16340*/  STL.64 [R1+0x1270], R16 ;  /* 0x0012701001007387 */ /* 0x0003e20000100a00 */
[C---:B------:R-:W-:Y:S03]  /*16350*/  HMMA.1688.F32.TF32 R8, R236.reuse, R192, R8 ;  /* 0x000000c0ec08723c */ /* 0x040fe60000081008 */
[----:B------:R2:W-:Y:S04]  /*16360*/  STL.64 [R1+0x1278], R18 ;  /* 0x0012781201007387 */ /* 0x0005e80000100a00 */
[----:B------:R-:W3:Y:S04]  /*16370*/  LDL.LU.64 R20, [R1+0x4e0] ;  /* 0x0004e00001147983 */ /* 0x000ee80000300a00 */
[----:B------:R1:W-:Y:S04]  /*16380*/  STL.64 [R1+0x1260], R12 ;  /* 0x0012600c01007387 */ /* 0x0003e80000100a00 */
[----:B------:R1:W-:Y:S04]  /*16390*/  STL.64 [R1+0x1268], R14 ;  /* 0x0012680e01007387 */ /* 0x0003e80000100a00 */
[----:B------:R-:W3:Y:S04]  /*163a0*/  LDL.LU.64 R22, [R1+0x4e8] ;  /* 0x0004e80001167983 */ /* 0x000ee80000300a00 */
[----:B------:R2:W-:Y:S04]  /*163b0*/  STL.64 [R1+0x1250], R8 ;  /* 0x0012500801007387 */ /* 0x0005e80000100a00 */
[----:B------:R4:W-:Y:S04]  /*163c0*/  STL.64 [R1+0x1258], R10 ;  /* 0x0012580a01007387 */ /* 0x0009e80000100a00 */
[----:B-1----:R-:W3:Y:S04]  /*163d0*/  LDL.LU.64 R16, [R1+0x4d0] ;  /* 0x0004d00001107983 */ /* 0x002ee80000300a00 */
[----:B--2---:R-:W2:Y:S01]  /*163e0*/  LDL.LU.64 R18, [R1+0x4d8] ;  /* 0x0004d80001127983 */ /* 0x004ea20000300a00 */
[C---:B----4-:R-:W-:Y:S11]  /*163f0*/  HMMA.1688.F32.TF32 R4, R236.reuse, R188, R4 ;  /* 0x000000bcec04723c */ /* 0x050ff60000081004 */
[----:B------:R-:W-:Y:S11]  /*16400*/  @!UPT UIADD3 URZ, URZ, URZ, URZ ;  /* 0x0000003f3f3ff290 */ /* 0x000ff6000fffe03f */
[----:B------:R-:W-:Y:S01]  /*16410*/  @!UPT UIADD3 URZ, URZ, URZ, URZ ;  /* 0x0000003f3f3ff290 */ /* 0x000fe2000fffe03f */
[----:B------:R1:W-:Y:S04]  /*16420*/  STL.64 [R1+0x1240], R4 ;  /* 0x0012400401007387 */ /* 0x0003e80000100a00 */
[----:B------:R4:W-:Y:S04]  /*16430*/  STL.64 [R1+0x1248], R6 ;  /* 0x0012480601007387 */ /* 0x0009e80000100a00 */
[----:B------:R-:W2:Y:S04]  /*16440*/  LDL.LU.64 R36, [R1+0x4c0] ;  /* 0x0004c00001247983 */ /* 0x000ea80000300a00 */
        /* <DEDUP_REMOVED lines=11> */
[----:B-1----:R-:W2:Y:S04]  /*16500*/  LDL.LU.64 R4, [R1+0x450] ;  /* 0x0004500001047983 */ /* 0x002ea80000300a00 */
[----:B----4-:R-:W4:Y:S01]  /*16510*/  LDL.LU.64 R6, [R1+0x458] ;  /* 0x0004580001067983 */ /* 0x010f220000300a00 */
[C---:B---3--:R-:W-:Y:S03]  /*16520*/  HMMA.1688.F32.TF32 R40, R236.reuse, R184, R20 ;  /* 0x000000b8ec28723c */ /* 0x048fe60000081014 */
[----:B------:R-:W3:Y:S04]  /*16530*/  LDL.LU.64 R20, [R1+0x440] ;  /* 0x0004400001147983 */ /* 0x000ee80000300a00 */
[----:B------:R-:W3:Y:S11]  /*16540*/  LDL.LU.64 R22, [R1+0x448] ;  /* 0x0004480001167983 */ /* 0x000ef60000300a00 */
[----:B------:R-:W-:Y:S05]  /*16550*/  @!UPT UIADD3 URZ, URZ, URZ, URZ ;  /* 0x0000003f3f3ff290 */ /* 0x000fea000fffe03f */
[----:B------:R-:W-:Y:S04]  /*16560*/  STL.64 [R1+0x1230], R40 ;  /* 0x0012302801007387 */ /* 0x000fe80000100a00 */
[----:B------:R2:W-:Y:S02]  /*16570*/  STL.64 [R1+0x1238], R42 ;  /* 0x0012382a01007387 */ /* 0x0005e40000100a00 */
[C---:B--2---:R-:W-:Y:S02]  /*16580*/  HMMA.1688.F32.TF32 R40, R236.reuse, R180, R16 ;  /* 0x000000b4ec28723c */ /* 0x044fe40000081010 */
[----:B------:R-:W2:Y:S04]  /*16590*/  LDL.LU.64 R16, [R1+0x430] ;  /* 0x0004300001107983 */ /* 0x000ea80000300a00 */
[----:B------:R-:W2:Y:S11]  /*165a0*/  LDL.LU.64 R18, [R1+0x438] ;  /* 0x0004380001127983 */ /* 0x000eb60000300a00 */
[----:B------:R-:W-:Y:S06]  /*165b0*/  @!UPT UIADD3 URZ, URZ, URZ, URZ ;  /* 0x0000003f3f3ff290 */ /* 0x000fec000fffe03f */
[----:B------:R-:W-:Y:S04]  /*165c0*/  STL.64 [R1+0x1220], R40 ;  /* 0x0012202801007387 */ /* 0x000fe80000100a00 */
[----:B------:R1:W-:Y:S02]  /*165d0*/  STL.64 [R1+0x1228], R42 ;  /* 0x0012282a01007387 */ /* 0x0003e40000100a00 */
[----:B-1----:R-:W-:Y:S02]  /*165e0*/  HMMA.1688.F32.TF32 R40, R236, R176, R36 ;  /* 0x000000b0ec28723c */ /* 0x002fe40000081024 */
[----:B------:R-:W-:Y:S04]  /*165f0*/  LDS R236, [R2+0x10080] ;  /* 0x0100800002ec7984 */ /* 0x000fe80000000800 */
[----:B------:R-:W-:Y:S02]  /*16600*/  LDS R238, [R2+0x11080] ;  /* 0x0110800002ee7984 */ /* 0x000fe40000000800 */
[C---:B------:R-:W-:Y:S02]  /*16610*/  HMMA.1688.F32.TF32 R36, R232.reuse, R228, R32 ;  /* 0x000000e4e824723c */ /* 0x040fe40000081020 */
[----:B------:R-:W-:Y:S04]  /*16620*/  LDS R237, [R240+0x10080] ;  /* 0x01008000f0ed7984 */ /* 0x000fe80000000800 */
[----:B------:R-:W1:Y:S02]  /*16630*/  LDS R239, [R240+0x11080] ;  /* 0x01108000f0ef7984 */ /* 0x000e640000000800 */
[C---:B------:R-:W-:Y:S07]  /*16640*/  HMMA.1688.F32.TF32 R32, R232.reuse, R224, R12 ;  /* 0x000000e0e820723c */ /* 0x040fee000008100c */
[----:B------:R-:W-:Y:S04]  /*16650*/  STL.64 [R1+0x1210], R40 ;  /* 0x0012102801007387 */ /* 0x000fe80000100a00 */
[----:B------:R-:W-:Y:S04]  /*16660*/  STL.64 [R1+0x1218], R42 ;  /* 0x0012182a01007387 */ /* 0x000fe80000100a00 */
[----:B------:R-:W2:Y:S04]  /*16670*/  LDL.LU.64 R12, [R1+0x420] ;  /* 0x00042000010c7983 */ /* 0x000ea80000300a00 */
[----:B------:R-:W-:Y:S04]  /*16680*/  STL.64 [R1+0x1200], R36 ;  /* 0x0012002401007387 */ /* 0x000fe80000100a00 */
[----:B------:R-:W-:Y:S04]  /*16690*/  STL.64 [R1+0x1208], R38 ;  /* 0x0012082601007387 */ /* 0x000fe80000100a00 */
[----:B------:R-:W2:Y:S04]  /*166a0*/  LDL.LU.64 R14, [R1+0x428] ;  /* 0x00042800010e7983 */ /* 0x000ea80000300a00 */
[----:B------:R-:W-:Y:S04]  /*166b0*/  STL.64 [R1+0x11f0], R32 ;  /* 0x0011f02001007387 */ /* 0x000fe80000100a00 */
[----:B------:R1:W-:Y:S02]  /*166c0*/  STL.64 [R1+0x11f8], R34 ;  /* 0x0011f82201007387 */ /* 0x0003e40000100a00 */
[C---:B-1----:R-:W-:Y:S02]  /*166d0*/  HMMA.1688.F32.TF32 R32, R232.reuse, R172, R8 ;  /* 0x000000ace820723c */ /* 0x042fe40000081008 */
[----:B------:R-:W2:Y:S04]  /*166e0*/  LDL.LU.64 R8, [R1+0x410] ;  /* 0x0004100001087983 */ /* 0x000ea80000300a00 */
[----:B------:R-:W2:Y:S11]  /*166f0*/  LDL.LU.64 R10, [R1+0x418] ;  /* 0x00041800010a7983 */ /* 0x000eb60000300a00 */
[----:B------:R-:W-:Y:S06]  /*16700*/  @!UPT UIADD3 URZ, URZ, URZ, URZ ;  /* 0x0000003f3f3ff290 */ /* 0x000fec000fffe03f */
[----:B------:R-:W-:Y:S04]  /*16710*/  STL.64 [R1+0x11e0], R32 ;  /* 0x0011e02001007387 */ /* 0x000fe80000100a00 */
[----:B------:R1:W-:Y:S02]  /*16720*/  STL.64 [R1+0x11e8], R34 ;  /* 0x0011e82201007387 */ /* 0x0003e40000100a00 */
[C---:B-1----:R-:W-:Y:S08]  /*16730*/  HMMA.1688.F32.TF32 R32, R232.reuse, R168, R28 ;  /* 0x000000a8e820723c */ /* 0x042ff0000008101c */
[C---:B------:R-:W-:Y:S08]  /*16740*/  HMMA.1688.F32.TF32 R28, R232.reuse, R220, R24 ;  /* 0x000000dce81c723c */ /* 0x040ff00000081018 */
[C---:B----4-:R-:W-:Y:S07]  /*16750*/  HMMA.1688.F32.TF32 R24, R232.reuse, R216, R4 ;  /* 0x000000d8e818723c */ /* 0x050fee0000081004 */
[----:B------:R-:W-:Y:S04]  /*16760*/  STL.64 [R1+0x11d0], R32 ;  /* 0x0011d02001007387 */ /* 0x000fe80000100a00 */
[----:B------:R-:W-:Y:S04]  /*16770*/  STL.64 [R1+0x11d8], R34 ;  /* 0x0011d82201007387 */ /* 0x000fe80000100a00 */
[----:B------:R-:W4:Y:S04]  /*16780*/  LDL.LU.64 R4, [R1+0x400] ;  /* 0x0004000001047983 */ /* 0x000f280000300a00 */
[----:B------:R-:W-:Y:S04]  /*16790*/  STL.64 [R1+0x11c0], R28 ;  /* 0x0011c01c01007387 */ /* 0x000fe80000100a00 */
[----:B------:R-:W-:Y:S04]  /*167a0*/  STL.64 [R1+0x11c8], R30 ;  /* 0x0011c81e01007387 */ /* 0x000fe80000100a00 */
[----:B------:R-:W4:Y:S04]  /*167b0*/  LDL.LU.64 R6, [R1+0x408] ;  /* 0x0004080001067983 */ /* 0x000f280000300a00 */
[----:B------:R-:W-:Y:S04]  /*167c0*/  STL.64 [R1+0x11b0], R24 ;  /* 0x0011b01801007387 */ /* 0x000fe80000100a00 */
[----:B------:R3:W-:Y:S02]  /*167d0*/  STL.64 [R1+0x11b8], R26 ;  /* 0x0011b81a01007387 */ /* 0x0007e40000100a00 */
[C---:B---3--:R-:W-:Y:S02]  /*167e0*/  HMMA.1688.F32.TF32 R24, R232.reuse, R212, R20 ;  /* 0x000000d4e818723c */ /* 0x048fe40000081014 */
[----:B------:R-:W3:Y:S04]  /*167f0*/  LDL.LU.64 R20, [R1+0x3f0] ;  /* 0x0003f00001147983 */ /* 0x000ee80000300a00 */
[----:B------:R-:W3:Y:S02]  /*16800*/  LDL.LU.64 R22, [R1+0x3f8] ;  /* 0x0003f80001167983 */ /* 0x000ee40000300a00 */
[C---:B--2---:R-:W-:Y:S11]  /*16810*/  HMMA.1688.F32.TF32 R16, R232.reuse, R208, R16 ;  /* 0x000000d0e810723c */ /* 0x044ff60000081010 */
[----:B------:R-:W-:Y:S04]  /*16820*/  @!UPT UIADD3 URZ, URZ, URZ, URZ ;  /* 0x0000003f3f3ff290 */ /* 0x000fe8000fffe03f */
[----:B------:R-:W-:Y:S04]  /*16830*/  STL.64 [R1+0x11a0], R24 ;  /* 0x0011a01801007387 */ /* 0x000fe80000100a00 */
[----:B------:R-:W-:Y:S05]  /*16840*/  STL.64 [R1+0x11a8], R26 ;  /* 0x0011a81a01007387 */ /* 0x000fea0000100a00 */
[----:B------:R-:W-:Y:S02]  /*16850*/  IMAD.MOV.U32 R186, RZ, RZ, R19 ;  /* 0x000000ffffba7224 */ /* 0x000fe400078e0013 */
[----:B------:R-:W-:Y:S01]  /*16860*/  IMAD.MOV.U32 R178, RZ, RZ, R18 ;  /* 0x000000ffffb27224 */ /* 0x000fe200078e0012 */
[----:B------:R1:W-:Y:S04]  /*16870*/  STL.64 [R1+0x1190], R16 ;  /* 0x0011901001007387 */ /* 0x0003e80000100a00 */
[----:B------:R-:W-:Y:S04]  /*16880*/  STL [R1+0x20f4], R186 ;  /* 0x0020f4ba01007387 */ /* 0x000fe80000100800 */
[----:B------:R2:W-:Y:S04]  /*16890*/  STL [R1+0x20f0], R178 ;  /* 0x0020f0b201007387 */ /* 0x0005e80000100800 */
[----:B-1----:R-:W3:Y:S04]  /*168a0*/  LDL.LU.64 R16, [R1+0x3e0] ;  /* 0x0003e00001107983 */ /* 0x002ee80000300a00 */
[----:B------:R-:W3:Y:S01]  /*168b0*/  LDL.LU.64 R18, [R1+0x3e8] ;  /* 0x0003e80001127983 */ /* 0x000ee20000300a00 */
[C---:B------:R-:W-:Y:S08]  /*168c0*/  HMMA.1688.F32.TF32 R12, R232.reuse, R204, R12 ;  /* 0x000000cce80c723c */ /* 0x040ff0000008100c */
[C---:B------:R-:W-:Y:S11]  /*168d0*/  HMMA.1688.F32.TF32 R8, R232.reuse, R200, R8 ;  /* 0x000000c8e808723c */ /* 0x040ff60000081008 */
[----:B------:R-:W-:Y:S04]  /*168e0*/  @!UPT UIADD3 URZ, URZ, URZ, URZ ;  /* 0x0000003f3f3ff290 */ /* 0x000fe8000fffe03f */
[----:B------:R1:W-:Y:S04]  /*168f0*/  STL.64 [R1+0x1180], R12 ;  /* 0x0011800c01007387 */ /* 0x0003e80000100a00 */
[----:B------:R1:W-:Y:S05]  /*16900*/  STL.64 [R1+0x1188], R14 ;  /* 0x0011880e01007387 */ /* 0x0003ea0000100a00 */
[----:B--2---:R-:W-:Y:S02]  /*16910*/  IMAD.MOV.U32 R178, RZ, RZ, R11 ;  /* 0x000000ffffb27224 */ /* 0x004fe400078e000b */
[----:B------:R-:W-:Y:S01]  /*16920*/  IMAD.MOV.U32 R186, RZ, RZ, R10 ;  /* 0x000000ffffba7224 */ /* 0x000fe200078e000a */
[----:B------:R2:W-:Y:S04]  /*16930*/  STL.64 [R1+0x1170], R8 ;  /* 0x0011700801007387 */ /* 0x0005e80000100a00 */
[----:B------:R-:W-:Y:S04]  /*16940*/  STL [R1+0x20fc], R178 ;  /* 0x0020fcb201007387 */ /* 0x000fe80000100800 */
[----:B------:R-:W-:Y:S04]  /*16950*/  STL [R1+0x20f8], R186 ;  /* 0x0020f8ba01007387 */ /* 0x000fe80000100800 */
[----:B-1----:R-:W3:Y:S04]  /*16960*/  LDL.LU.64 R12, [R1+0x3c0] ;  /* 0x0003c000010c7983 */ /* 0x002ee80000300a00 */
[----:B------:R-:W3:Y:S01]  /*16970*/  LDL.LU.64 R14, [R1+0x3c8] ;  /* 0x0003c800010e7983 */ /* 0x000ee20000300a00 */
[C---:B----4-:R-:W-:Y:S11]  /*16980*/  HMMA.1688.F32.TF32 R4, R232.reuse, R196, R4 ;  /* 0x000000c4e804723c */ /* 0x050ff60000081004 */
[----:B------:R-:W-:Y:S11]  /*16990*/  @!UPT UIADD3 URZ, URZ, URZ, URZ ;  /* 0x0000003f3f3ff290 */ /* 0x000ff6000fffe03f */
[----:B------:R-:W-:Y:S01]  /*169a0*/  @!UPT UIADD3 URZ, URZ, URZ, URZ ;  /* 0x0000003f3f3ff290 */ /* 0x000fe2000fffe03f */
[----:B------:R1:W-:Y:S04]  /*169b0*/  STL.64 [R1+0x1160], R4 ;  /* 0x0011600401007387 */ /* 0x0003e80000100a00 */
[----:B------:R4:W-:Y:S04]  /*169c0*/  STL.64 [R1+0x1168], R6 ;  /* 0x0011680601007387 */ /* 0x0009e80000100a00 */
[----:B--2---:R-:W2:Y:S04]  /*169d0*/  LDL.LU.64 R8, [R1+0x3b0] ;  /* 0x0003b00001087983 */ /* 0x004ea80000300a00 */
[----:B------:R-:W2:Y:S04]  /*169e0*/  LDL.LU.64 R10, [R1+0x3b8] ;  /* 0x0003b800010a7983 */ /* 0x000ea80000300a00 */
[----:B-1----:R-:W2:Y:S04]  /*169f0*/  LDL.LU.64 R4, [R1+0x3a0] ;  /* 0x0003a00001047983 */ /* 0x002ea80000300a00 */
[----:B----4-:R-:W4:Y:S01]  /*16a00*/  LDL.LU.64 R6, [R1+0x3a8] ;  /* 0x0003a80001067983 */ /* 0x010f220000300a00 */
[C---:B---3--:R-:W-:Y:S11]  /*16a10*/  HMMA.1688.F32.TF32 R20, R232.reuse, R192, R20 ;  /* 0x000000c0e814723c */ /* 0x048ff60000081014 */
        /* <DEDUP_REMOVED lines=8> */
[----:B------:R1:W-:Y:S04]  /*16aa0*/  STL [R1+0x2104], R202 ;  /* 0x002104ca01007387 */ /* 0x0003e80000100800 */
[----:B------:R1:W-:Y:S01]  /*16ab0*/  STL [R1+0x2100], R190 ;  /* 0x002100be01007387 */ /* 0x0003e20000100800 */
[C---:B------:R-:W-:Y:S11]  /*16ac0*/  HMMA.1688.F32.TF32 R16, R232.reuse, R188, R16 ;  /* 0x000000bce810723c */ /* 0x040ff60000081010 */
[----:B------:R-:W-:Y:S11]  /*16ad0*/  @!UPT UIADD3 URZ, URZ, URZ, URZ ;  /* 0x0000003f3f3ff290 */ /* 0x000ff6000fffe03f */
[----:B------:R-:W-:Y:S02]  /*16ae0*/  @!UPT UIADD3 URZ, URZ, URZ, URZ ;  /* 0x0000003f3f3ff290 */ /* 0x000fe4000fffe03f */
[----:B------:R-:W-:Y:S02]  /*16af0*/  IMAD.MOV.U32 R186, RZ, RZ, R19 ;  /* 0x000000ffffba7224 */ /* 0x000fe400078e0013 */
[----:B------:R-:W-:Y:S01]  /*16b00*/  IMAD.MOV.U32 R178, RZ, RZ, R18 ;  /* 0x000000ffffb27224 */ /* 0x000fe200078e0012 */
[----:B------:R1:W-:Y:S04]  /*16b10*/  STL.64 [R1+0x1140], R16 ;  /* 0x0011401001007387 */ /* 0x0003e80000100a00 */
[----:B------:R1:W-:Y:S04]  /*16b20*/  STL [R1+0x2114], R186 ;  /* 0x002114ba01007387 */ /* 0x0003e80000100800 */
[----:B------:R1:W-:Y:S01]  /*16b30*/  STL [R1+0x2110], R178 ;  /* 0x002110b201007387 */ /* 0x0003e20000100800 */
[C---:B------:R-:W-:Y:S11]  /*16b40*/  HMMA.1688.F32.TF32 R12, R232.reuse, R184, R12 ;  /* 0x000000b8e80c723c */ /* 0x040ff6000008100c */
[----:B------:R-:W-:Y:S11]  /*16b50*/  @!UPT UIADD3 URZ, URZ, URZ, URZ ;  /* 0x0000003f3f3ff290 */ /* 0x000ff6000fffe03f */
[----:B------:R-:W-:Y:S02]  /*16b60*/  @!UPT UIADD3 URZ, URZ, URZ, URZ ;  /* 0x0000003f3f3ff290 */ /* 0x000fe4000fffe03f */
[----:B-1----:R-:W-:Y:S02]  /*16b70*/  IMAD.MOV.U32 R191, RZ, RZ, R12 ;  /* 0x000000ffffbf7224 */ /* 0x002fe400078e000c */
[----:B---3--:R-:W-:Y:S01]  /*16b80*/  IMAD.MOV.U32 R203, RZ, RZ, R13 ;  /* 0x000000ffffcb7224 */ /* 0x008fe200078e000d */
[C---:B--2---:R-:W-:Y:S08]  /*16b90*/  HMMA.1688.F32.TF32 R8, R232.reuse, R180, R8 ;  /* 0x000000b4e808723c */ /* 0x044ff00000081008 */
[----:B----4-:R-:W-:Y:S01]  /*16ba0*/  HMMA.1688.F32.TF32 R4, R232, R176, R4 ;  /* 0x000000b0e804723c */ /* 0x010fe20000081004 */
[----:B------:R-:W-:Y:S01]  /*16bb0*/  IMAD.MOV.U32 R202, RZ, RZ, R14 ;  /* 0x000000ffffca7224 */ /* 0x000fe200078e000e */
[----:B------:R-:W-:Y:S01]  /*16bc0*/  LDS R232, [R241+0x10080] ;  /* 0x01008000f1e87984 */ /* 0x000fe20000000800 */
[----:B------:R-:W-:-:S03]  /*16bd0*/  IMAD.MOV.U32 R190, RZ, RZ, R15 ;  /* 0x000000ffffbe7224 */ /* 0x000fc600078e000f */
[----:B------:R-:W-:Y:S04]  /*16be0*/  LDS R234, [R241+0x11080] ;  /* 0x01108000f1ea7984 */ /* 0x000fe80000000800 */
[----:B------:R-:W-:Y:S04]  /*16bf0*/  LDS R233, [R252+0x10080] ;  /* 0x01008000fce97984 */ /* 0x000fe80000000800 */
[----:B------:R-:W1:Y:S04]  /*16c00*/  LDS R235, [R252+0x11080] ;  /* 0x01108000fceb7984 */ /* 0x000e680000000800 */
[----:B------:R2:W-:Y:S04]  /*16c10*/  STL.64 [R1+0xfe0], R8 ;  /* 0x000fe00801007387 */ /* 0x0005e80000100a00 */
[----:B------:R-:W3:Y:S04]  /*16c20*/  LDL.LU.64 R52, [R1+0x390] ;  /* 0x0003900001347983 */ /* 0x000ee80000300a00 */
[----:B------:R-:W3:Y:S04]  /*16c30*/  LDL.LU.64 R54, [R1+0x398] ;  /* 0x0003980001367983 */ /* 0x000ee80000300a00 */
[----:B------:R-:W4:Y:S04]  /*16c40*/  LDL.LU.64 R48, [R1+0x380] ;  /* 0x0003800001307983 */ /* 0x000f280000300a00 */
[----:B------:R-:W4:Y:S04]  /*16c50*/  LDL.LU.64 R50, [R1+0x388] ;  /* 0x0003880001327983 */ /* 0x000f280000300a00 */
        /* <DEDUP_REMOVED lines=15> */
[----:B------:R-:W3:Y:S01]  /*16d50*/  LDL.LU.64 R18, [R1+0x308] ;  /* 0x0003080001127983 */ /* 0x000ee20000300a00 */
[----:B------:R-:W-:-:S03]  /*16d60*/  IMAD.MOV.U32 R186, RZ, RZ, R10 ;  /* 0x000000ffffba7224 */ /* 0x000fc600078e000a */
[----:B------:R-:W3:Y:S01]  /*16d70*/  LDL.LU.64 R12, [R1+0x2f0] ;  /* 0x0002f000010c7983 */ /* 0x000ee20000300a00 */
[----:B------:R-:W-:-:S03]  /*16d80*/  IMAD.MOV.U32 R178, RZ, RZ, R11 ;  /* 0x000000ffffb27224 */ /* 0x000fc600078e000b */
[----:B------:R-:W3:Y:S01]  /*16d90*/  LDL.LU.64 R14, [R1+0x2f8] ;  /* 0x0002f800010e7983 */ /* 0x000ee20000300a00 */
[----:B------:R-:W-:-:S03]  /*16da0*/  IMAD.MOV.U32 R194, RZ, RZ, R4 ;  /* 0x000000ffffc27224 */ /* 0x000fc600078e0004 */
[----:B--2---:R-:W2:Y:S01]  /*16db0*/  LDL.LU.64 R8, [R1+0x120] ;  /* 0x0001200001087983 */ /* 0x004ea20000300a00 */
[----:B------:R-:W-:-:S03]  /*16dc0*/  IMAD.MOV.U32 R195, RZ, RZ, R5 ;  /* 0x000000ffffc37224 */ /* 0x000fc600078e0005 */
[----:B------:R-:W2:Y:S01]  /*16dd0*/  LDL.LU.64 R10, [R1+0x128] ;  /* 0x00012800010a7983 */ /* 0x000ea20000300a00 */
[----:B------:R-:W-:Y:S02]  /*16de0*/  IMAD.MOV.U32 R198, RZ, RZ, R6 ;  /* 0x000000ffffc67224 */ /* 0x000fe400078e0006 */
[----:B------:R-:W-:Y:S01]  /*16df0*/  IMAD.MOV.U32 R199, RZ, RZ, R7 ;  /* 0x000000ffffc77224 */ /* 0x000fe200078e0007 */
[----:B------:R-:W2:Y:S04]  /*16e00*/  LDL.LU.64 R4, [R1+0x110] ;  /* 0x0001100001047983 */ /* 0x000ea80000300a00 */
[----:B------:R-:W2:Y:S01]  /*16e10*/  LDL.LU.64 R6, [R1+0x118] ;  /* 0x0001180001067983 */ /* 0x000ea20000300a00 */
[C---:B----4-:R-:W-:Y:S08]  /*16e20*/  HMMA.1688.F32.TF32 R48, R236.reuse, R224, R48 ;  /* 0x000000e0ec30723c */ /* 0x050ff00000081030 */
[C---:B---3--:R-:W-:Y:S08]  /*16e30*/  HMMA.1688.F32.TF32 R44, R236.reuse, R172, R44 ;  /* 0x000000acec2c723c */ /* 0x048ff0000008102c */
[C---:B------:R-:W-:Y:S08]  /*16e40*/  HMMA.1688.F32.TF32 R40, R236.reuse, R168, R40 ;  /* 0x000000a8ec28723c */ /* 0x040ff00000081028 */
[C---:B------:R-:W-:Y:S08]  /*16e50*/  HMMA.1688.F32.TF32 R36, R236.reuse, R220, R36 ;  /* 0x000000dcec24723c */ /* 0x040ff00000081024 */
[C---:B------:R-:W-:Y:S08]  /*16e60*/  HMMA.1688.F32.TF32 R32, R236.reuse, R216, R32 ;  /* 0x000000d8ec20723c */ /* 0x040ff00000081020 */
[C---:B------:R-:W-:Y:S08]  /*16e70*/  HMMA.1688.F32.TF32 R28, R236.reuse, R212, R28 ;  /* 0x000000d4ec1c723c */ /* 0x040ff0000008101c */
[C---:B------:R-:W-:Y:S08]  /*16e80*/  HMMA.1688.F32.TF32 R24, R236.reuse, R208, R24 ;  /* 0x000000d0ec18723c */ /* 0x040ff00000081018 */
[C---:B------:R-:W-:Y:S01]  /*16e90*/  HMMA.1688.F32.TF32 R20, R236.reuse, R204, R20 ;  /* 0x000000ccec14723c */ /* 0x040fe20000081014 */
[----:B------:R3:W-:Y:S07]  /*16ea0*/  STL.64 [R1+0xf30], R48 ;  /* 0x000f303001007387 */ /* 0x0007ee0000100a00 */
[C---:B------:R-:W-:Y:S01]  /*16eb0*/  HMMA.1688.F32.TF32 R16, R236.reuse, R200, R16 ;  /* 0x000000c8ec10723c */ /* 0x040fe20000081010 */
[----:B------:R4:W-:Y:S07]  /*16ec0*/  STL.64 [R1+0xf38], R50 ;  /* 0x000f383201007387 */ /* 0x0009ee0000100a00 */
[C---:B------:R-:W-:Y:S01]  /*16ed0*/  HMMA.1688.F32.TF32 R52, R236.reuse, R228, R52 ;  /* 0x000000e4ec34723c */ /* 0x040fe20000081034 */
[----:B------:R-:W-:Y:S07]  /*16ee0*/  STL.64 [R1+0xf00], R44 ;  /* 0x000f002c01007387 */ /* 0x000fee0000100a00 */
[C---:B------:R-:W-:Y:S01]  /*16ef0*/  HMMA.1688.F32.TF32 R12, R236.reuse, R196, R12 ;  /* 0x000000c4ec0c723c */ /* 0x040fe2000008100c */
[----:B------:R-:W-:Y:S07]  /*16f00*/  STL.64 [R1+0xf08], R46 ;  /* 0x000f082e01007387 */ /* 0x000fee0000100a00 */
[C---:B--2---:R-:W-:Y:S01]  /*16f10*/  HMMA.1688.F32.TF32 R8, R236.reuse, R192, R8 ;  /* 0x000000c0ec08723c */ /* 0x044fe20000081008 */
[----:B------:R-:W-:Y:S07]  /*16f20*/  STL.64 [R1+0xe90], R40 ;  /* 0x000e902801007387 */ /* 0x000fee0000100a00 */
[----:B------:R-:W-:Y:S01]  /*16f30*/  HMMA.1688.F32.TF32 R4, R236, R188, R4 ;  /* 0x000000bcec04723c */ /* 0x000fe20000081004 */
        /* <DEDUP_REMOVED lines=10> */
[----:B------:R-:W-:Y:S01]  /*16fe0*/  STL.64 [R1+0xa68], R22 ;  /* 0x000a681601007387 */ /* 0x000fe20000100a00 */
[----:B------:R-:W-:-:S03]  /*16ff0*/  IMAD.MOV.U32 R187, RZ, RZ, R52 ;  /* 0x000000ffffbb7224 */ /* 0x000fc600078e0034 */
[----:B------:R-:W-:Y:S01]  /*17000*/  STL.64 [R1+0xa50], R16 ;  /* 0x000a501001007387 */ /* 0x000fe20000100a00 */
[----:B------:R-:W-:-:S03]  /*17010*/  IMAD.MOV.U32 R182, RZ, RZ, R53 ;  /* 0x000000ffffb67224 */ /* 0x000fc600078e0035 */
[----:B------:R-:W-:Y:S04]  /*17020*/  STL.64 [R1+0xa58], R18 ;  /* 0x000a581201007387 */ /* 0x000fe80000100a00 */
[----:B------:R-:W-:Y:S01]  /*17030*/  STL.64 [R1+0xa40], R12 ;  /* 0x000a400c01007387 */ /* 0x000fe20000100a00 */
[----:B------:R-:W-:-:S03]  /*17040*/  IMAD.MOV.U32 R183, RZ, RZ, R54 ;  /* 0x000000ffffb77224 */ /* 0x000fc600078e0036 */
[----:B------:R-:W-:Y:S01]  /*17050*/  STL.64 [R1+0xa48], R14 ;  /* 0x000a480e01007387 */ /* 0x000fe20000100a00 */
[----:B------:R-:W-:-:S03]  /*17060*/  IMAD.MOV.U32 R179, RZ, RZ, R55 ;  /* 0x000000ffffb37224 */ /* 0x000fc600078e0037 */
[----:B------:R-:W2:Y:S04]  /*17070*/  LDL.LU.64 R52, [R1+0x100] ;  /* 0x0001000001347983 */ /* 0x000ea80000300a00 */
[----:B------:R1:W-:Y:S04]  /*17080*/  STL.64 [R1+0xa30], R8 ;  /* 0x000a300801007387 */ /* 0x0003e80000100a00 */
[----:B------:R1:W-:Y:S04]  /*17090*/  STL.64 [R1+0xa38], R10 ;  /* 0x000a380a01007387 */ /* 0x0003e80000100a00 */
[----:B------:R-:W2:Y:S04]  /*170a0*/  LDL.LU.64 R54, [R1+0x108] ;  /* 0x0001080001367983 */ /* 0x000ea80000300a00 */
[----:B------:R1:W-:Y:S04]  /*170b0*/  STL.64 [R1+0xa20], R4 ;  /* 0x000a200401007387 */ /* 0x0003e80000100a00 */
[----:B------:R1:W-:Y:S04]  /*170c0*/  STL.64 [R1+0xa28], R6 ;  /* 0x000a280601007387 */ /* 0x0003e80000100a00 */
[----:B---3--:R-:W3:Y:S04]  /*170d0*/  LDL.LU.64 R48, [R1+0xf0] ;  /* 0x0000f00001307983 */ /* 0x008ee80000300a00 */
[----:B----4-:R-:W3:Y:S04]  /*170e0*/  LDL.LU.64 R50, [R1+0xf8] ;  /* 0x0000f80001327983 */ /* 0x010ee80000300a00 */
[----:B-1----:R-:W4:Y:S04]  /*170f0*/  LDL.LU.64 R8, [R1+0xa0] ;  /* 0x0000a00001087983 */ /* 0x002f280000300a00 */
[----:B------:R-:W4:Y:S04]  /*17100*/  LDL.LU.64 R10, [R1+0xa8] ;  /* 0x0000a800010a7983 */ /* 0x000f280000300a00 */
        /* <DEDUP_REMOVED lines=18> */
[----:B------:R-:W4:Y:S04]  /*17230*/  LDL.LU.64 R12, [R1] ;  /* 0x00000000010c7983 */ /* 0x000f280000300a00 */
[----:B------:R-:W4:Y:S01]  /*17240*/  LDL.LU.64 R14, [R1+0x8] ;  /* 0x00000800010e7983 */ /* 0x000f220000300a00 */
[C---:B--2---:R-:W-:Y:S08]  /*17250*/  HMMA.1688.F32.TF32 R56, R236.reuse, R184, R52 ;  /* 0x000000b8ec38723c */ /* 0x044ff00000081034 */
[C---:B---3--:R-:W-:Y:S08]  /*17260*/  HMMA.1688.F32.TF32 R52, R236.reuse, R180, R48 ;  /* 0x000000b4ec34723c */ /* 0x048ff00000081030 */
[----:B----4-:R-:W-:Y:S08]  /*17270*/  HMMA.1688.F32.TF32 R48, R236, R176, R8 ;  /* 0x000000b0ec30723c */ /* 0x010ff00000081008 */
[C---:B------:R-:W-:Y:S01]  /*17280*/  HMMA.1688.F32.TF32 R4, R232.reuse, R228, R4 ;  /* 0x000000e4e804723c */ /* 0x040fe20000081004 */
[----:B------:R-:W-:Y:S04]  /*17290*/  STL.64 [R1+0xa10], R56 ;  /* 0x000a103801007387 */ /* 0x000fe80000100a00 */
[----:B------:R-:W-:Y:S04]  /*172a0*/  STL.64 [R1+0xa18], R58 ;  /* 0x000a183a01007387 */ /* 0x000fe80000100a00 */
[----:B------:R-:W-:Y:S04]  /*172b0*/  STL.64 [R1+0xa00], R52 ;  /* 0x000a003401007387 */ /* 0x000fe80000100a00 */
[----:B------:R-:W-:Y:S04]  /*172c0*/  STL.64 [R1+0xa08], R54 ;  /* 0x000a083601007387 */ /* 0x000fe80000100a00 */
[----:B------:R-:W2:Y:S04]  /*172d0*/  LDL.LU.64 R8, [R1+0xe0] ;  /* 0x0000e00001087983 */ /* 0x000ea80000300a00 */
[----:B------:R-:W-:Y:S04]  /*172e0*/  STL.64 [R1+0x9f0], R48 ;  /* 0x0009f03001007387 */ /* 0x000fe80000100a00 */
[----:B------:R-:W-:Y:S04]  /*172f0*/  STL.64 [R1+0x9f8], R50 ;  /* 0x0009f83201007387 */ /* 0x000fe80000100a00 */
[----:B------:R-:W2:Y:S04]  /*17300*/  LDL.LU.64 R10, [R1+0xe8] ;  /* 0x0000e800010a7983 */ /* 0x000ea80000300a00 */
[----:B------:R1:W-:Y:S04]  /*17310*/  STL.64 [R1+0x9e0], R4 ;  /* 0x0009e00401007387 */ /* 0x0003e80000100a00 */
[----:B------:R3:W-:Y:S04]  /*17320*/  STL.64 [R1+0x9e8], R6 ;  /* 0x0009e80601007387 */ /* 0x0007e80000100a00 */
[----:B------:R-:W-:Y:S04]  /*17330*/  LDS R236, [R2+0x10100] ;  /* 0x0101000002ec7984 */ /* 0x000fe80000000800 */
[----:B-1----:R-:W4:Y:S04]  /*17340*/  LDL.LU.64 R4, [R1+0xd0] ;  /* 0x0000d00001047983 */ /* 0x002f280000300a00 */
[----:B---3--:R-:W4:Y:S01]  /*17350*/  LDL.LU.64 R6, [R1+0xd8] ;  /* 0x0000d80001067983 */ /* 0x008f220000300a00 */
[C---:B------:R-:W-:Y:S03]  /*17360*/  HMMA.1688.F32.TF32 R52, R232.reuse, R224, R44 ;  /* 0x000000e0e834723c */ /* 0x040fe6000008102c */
[----:B------:R-:W-:Y:S04]  /*17370*/  LDS R238, [R2+0x11100] ;  /* 0x0111000002ee7984 */ /* 0x000fe80000000800 */
[----:B------:R-:W-:Y:S01]  /*17380*/  LDS R237, [R240+0x10100] ;  /* 0x01010000f0ed7984 */ /* 0x000fe20000000800 */
[C---:B------:R-:W-:Y:S03]  /*17390*/  HMMA.1688.F32.TF32 R48, R232.reuse, R172, R40 ;  /* 0x000000ace830723c */ /* 0x040fe60000081028 */
[----:B------:R-:W1:Y:S05]  /*173a0*/  LDS R239, [R240+0x11100] ;  /* 0x01110000f0ef7984 */ /* 0x000e6a0000000800 */
        /* <DEDUP_REMOVED lines=10> */
[----:B------:R1:W-:Y:S07]  /*17450*/  STL.64 [R1+0x9c0], R48 ;  /* 0x0009c03001007387 */ /* 0x0003ee0000100a00 */
[C---:B------:R-:W-:Y:S01]  /*17460*/  HMMA.1688.F32.TF32 R12, R232.reuse, R192, R244 ;  /* 0x000000c0e80c723c */ /* 0x040fe200000810f4 */
[----:B------:R1:W-:Y:S04]  /*17470*/  STL.64 [R1+0x9c8], R50 ;  /* 0x0009c83201007387 */ /* 0x0003e80000100a00 */
        /* <DEDUP_REMOVED lines=18> */
[----:B---3--:R-:W3:Y:S01]  /*175a0*/  LDL.LU.64 R52, [R1+0xc0] ;  /* 0x0000c00001347983 */ /* 0x008ee20000300a00 */
[C---:B--2---:R-:W-:Y:S08]  /*175b0*/  HMMA.1688.F32.TF32 R8, R232.reuse, R188, R8 ;  /* 0x000000bce808723c */ /* 0x044ff00000081008 */
[C---:B----4-:R-:W-:Y:S11]  /*175c0*/  HMMA.1688.F32.TF32 R4, R232.reuse, R184, R4 ;  /* 0x000000b8e804723c */ /* 0x050ff60000081004 */
[----:B------:R-:W-:Y:S04]  /*175d0*/  @!UPT UIADD3 URZ, URZ, URZ, URZ ;  /* 0x0000003f3f3ff290 */ /* 0x000fe8000fffe03f */
[----:B------:R2:W-:Y:S04]  /*175e0*/  STL.64 [R1+0x8d0], R8 ;  /* 0x0008d00801007387 */ /* 0x0005e80000100a00 */
[----:B------:R4:W-:Y:S04]  /*175f0*/  STL.64 [R1+0x8d8], R10 ;  /* 0x0008d80a01007387 */ /* 0x0009e80000100a00 */
[----:B-1----:R-:W3:Y:S04]  /*17600*/  LDL.LU.64 R54, [R1+0xc8] ;  /* 0x0000c80001367983 */ /* 0x002ee80000300a00 */
[----:B------:R1:W-:Y:S04]  /*17610*/  STL.64 [R1+0x8a0], R4 ;  /* 0x0008a00401007387 */ /* 0x0003e80000100a00 */
[----:B------:R1:W-:Y:S04]  /*17620*/  STL.64 [R1+0x8a8], R6 ;  /* 0x0008a80601007387 */ /* 0x0003e80000100a00 */
        /* <DEDUP_REMOVED lines=20> */
[----:B--2---:R-:W2:Y:S04]  /*17770*/  LDL.LU.64 R8, [R1+0x250] ;  /* 0x0002500001087983 */ /* 0x004ea80000300a00 */
[----:B----4-:R-:W2:Y:S04]  /*17780*/  LDL.LU.64 R10, [R1+0x258] ;  /* 0x00025800010a7983 */ /* 0x010ea80000300a00 */
[----:B-1----:R-:W4:Y:S04]  /*17790*/  LDL.LU.64 R4, [R1+0x240] ;  /* 0x0002400001047983 */ /* 0x002f280000300a00 */
[----:B------:R-:W4:Y:S01]  /*177a0*/  LDL.LU.64 R6, [R1+0x248] ;  /* 0x0002480001067983 */ /* 0x000f220000300a00 */
[C---:B---3--:R-:W-:Y:S08]  /*177b0*/  HMMA.1688.F32.TF32 R52, R232.reuse, R180, R52 ;  /* 0x000000b4e834723c */ /* 0x048ff00000081034 */
[----:B------:R-:W-:Y:S08]  /*177c0*/  HMMA.1688.F32.TF32 R48, R232, R176, R48 ;  /* 0x000000b0e830723c */ /* 0x000ff00000081030 */
        /* <DEDUP_REMOVED lines=12> */
[----:B------:R1:W-:Y:S07]  /*17890*/  STL.64 [R1+0x858], R50 ;  /* 0x0008583201007387 */ /* 0x0003ee0000100a00 */
[C---:B--2---:R-:W-:Y:S01]  /*178a0*/  HMMA.1688.F32.TF32 R8, R236.reuse, R200, R8 ;  /* 0x000000c8ec08723c */ /* 0x044fe20000081008 */
[----:B------:R2:W-:Y:S04]  /*178b0*/  STL.64 [R1+0x840], R44 ;  /* 0x0008402c01007387 */ /* 0x0005e80000100a00 */
[----:B------:R1:W-:Y:S03]  /*178c0*/  STL.64 [R1+0x848], R46 ;  /* 0x0008482e01007387 */ /* 0x0003e60000100a00 */
[C---:B----4-:R-:W-:Y:S01]  /*178d0*/  HMMA.1688.F32.TF32 R4, R236.reuse, R196, R4 ;  /* 0x000000c4ec04723c */ /* 0x050fe20000081004 */
        /* <DEDUP_REMOVED lines=16> */
[----:B------:R-:W4:Y:S04]  /*179e0*/  LDL.LU.64 R56, [R1+0x230] ;  /* 0x0002300001387983 */ /* 0x000f280000300a00 */
[----:B------:R1:W-:Y:S04]  /*179f0*/  STL.64 [R1+0x790], R8 ;  /* 0x0007900801007387 */ /* 0x0003e80000100a00 */
[----:B------:R1:W-:Y:S04]  /*17a00*/  STL.64 [R1+0x798], R10 ;  /* 0x0007980a01007387 */ /* 0x0003e80000100a00 */
[----:B------:R-:W4:Y:S04]  /*17a10*/  LDL.LU.64 R58, [R1+0x238] ;  /* 0x00023800013a7983 */ /* 0x000f280000300a00 */
[----:B------:R2:W-:Y:S04]  /*17a20*/  STL.64 [R1+0x780], R4 ;  /* 0x0007800401007387 */ /* 0x0005e80000100a00 */
[----:B------:R2:W-:Y:S04]  /*17a30*/  STL.64 [R1+0x788], R6 ;  /* 0x0007880601007387 */ /* 0x0005e80000100a00 */
[----:B-1----:R-:W4:Y:S04]  /*17a40*/  LDL.LU.64 R52, [R1+0x220] ;  /* 0x0002200001347983 */ /* 0x002f280000300a00 */
[----:B---3--:R-:W3:Y:S04]  /*17a50*/  LDL.LU.64 R54, [R1+0x228] ;  /* 0x0002280001367983 */ /* 0x008ee80000300a00 */
[----:B------:R-:W3:Y:S04]  /*17a60*/  LDL.LU.64 R48, [R1+0x210] ;  /* 0x0002100001307983 */ /* 0x000ee80000300a00 */
[----:B------:R-:W3:Y:S04]  /*17a70*/  LDL.LU.64 R50, [R1+0x218] ;  /* 0x0002180001327983 */ /* 0x000ee80000300a00 */
[----:B--2---:R-:W2:Y:S04]  /*17a80*/  LDL.LU.64 R44, [R1+0x200] ;  /* 0x00020000012c7983 */ /* 0x004ea80000300a00 */
        /* <DEDUP_REMOVED lines=25> */
[----:B------:R-:W-:Y:S04]  /*17c20*/  LDS R232, [R241+0x10100] ;  /* 0x01010000f1e87984 */ /* 0x000fe80000000800 */
[----:B------:R-:W-:Y:S04]  /*17c30*/  LDS R234, [R241+0x11100] ;  /* 0x01110000f1ea7984 */ /* 0x000fe80000000800 */
[----:B------:R-:W-:Y:S04]  /*17c40*/  LDS R233, [R252+0x10100] ;  /* 0x01010000fce97984 */ /* 0x000fe80000000800 */
[----:B------:R-:W1:Y:S01]  /*17c50*/  LDS R235, [R252+0x11100] ;  /* 0x01110000fceb7984 */ /* 0x000e620000000800 */
[C---:B----4-:R-:W-:Y:S08]  /*17c60*/  HMMA.1688.F32.TF32 R56, R236.reuse, R192, R56 ;  /* 0x000000c0ec38723c */ /* 0x050ff00000081038 */
[C---:B---3--:R-:W-:Y:S08]  /*17c70*/  HMMA.1688.F32.TF32 R52, R236.reuse, R188, R52 ;  /* 0x000000bcec34723c */ /* 0x048ff00000081034 */
[C---:B------:R-:W-:Y:S08]  /*17c80*/  HMMA.1688.F32.TF32 R48, R236.reuse, R184, R48 ;  /* 0x000000b8ec30723c */ /* 0x040ff00000081030 */
[C---:B--2---:R-:W-:Y:S01]  /*17c90*/  HMMA.1688.F32.TF32 R44, R236.reuse, R180, R44 ;  /* 0x000000b4ec2c723c */ /* 0x044fe2000008102c */
[----:B------:R-:W-:Y:S07]  /*17ca0*/  STL.64 [R1+0x770], R56 ;  /* 0x0007703801007387 */ /* 0x000fee0000100a00 */
[----:B------:R-:W-:Y:S01]  /*17cb0*/  HMMA.1688.F32.TF32 R236, R236, R176, R40 ;  /* 0x000000b0ecec723c */ /* 0x000fe20000081028 */
[----:B------:R2:W-:Y:S04]  /*17cc0*/  STL.64 [R1+0x778], R58 ;  /* 0x0007783a01007387 */ /* 0x0005e80000100a00 */
[----:B--2---:R-:W2:Y:S04]  /*17cd0*/  LDL.LU.64 R58, [R1+0x2268] ;  /* 0x00226800013a7983 */ /* 0x004ea80000300a00 */
[----:B------:R-:W2:Y:S04]  /*17ce0*/  LDL.LU.64 R56, [R1+0x2260] ;  /* 0x0022600001387983 */ /* 0x000ea80000300a00 */
[----:B------:R-:W-:Y:S04]  /*17cf0*/  STL.64 [R1+0x760], R52 ;  /* 0x0007603401007387 */ /* 0x000fe80000100a00 */
[----:B------:R3:W-:Y:S04]  /*17d00*/  STL.64 [R1+0x768], R54 ;  /* 0x0007683601007387 */ /* 0x0007e80000100a00 */
[----:B---3--:R-:W3:Y:S04]  /*17d10*/  LDL.LU.64 R54, [R1+0x2258] ;  /* 0x0022580001367983 */ /* 0x008ee80000300a00 */
[----:B------:R-:W3:Y:S04]  /*17d20*/  LDL.LU.64 R52, [R1+0x2250] ;  /* 0x0022500001347983 */ /* 0x000ee80000300a00 */
[----:B------:R-:W-:Y:S04]  /*17d30*/  STL.64 [R1+0x730], R48 ;  /* 0x0007303001007387 */ /* 0x000fe80000100a00 */
[----:B------:R4:W-:Y:S04]  /*17d40*/  STL.64 [R1+0x738], R50 ;  /* 0x0007383201007387 */ /* 0x0009e80000100a00 */
[----:B----4-:R-:W4:Y:S04]  /*17d50*/  LDL.LU.64 R50, [R1+0x2248] ;  /* 0x0022480001327983 */ /* 0x010f280000300a00 */
[----:B------:R-:W4:Y:S04]  /*17d60*/  LDL.LU.64 R48, [R1+0x2240] ;  /* 0x0022400001307983 */ /* 0x000f280000300a00 */
[----:B------:R-:W-:Y:S04]  /*17d70*/  STL.64 [R1+0x710], R44 ;  /* 0x0007102c01007387 */ /* 0x000fe80000100a00 */
[----:B------:R1:W-:Y:S04]  /*17d80*/  STL.64 [R1+0x718], R46 ;  /* 0x0007182e01007387 */ /* 0x0003e80000100a00 */
[----:B-1----:R-:W2:Y:S04]  /*17d90*/  LDL.LU.64 R46, [R1+0x2238] ;  /* 0x00223800012e7983 */ /* 0x002ea80000300a00 */
[----:B------:R-:W2:Y:S04]  /*17da0*/  LDL.LU.64 R44, [R1+0x2230] ;  /* 0x00223000012c7983 */ /* 0x000ea80000300a00 */
[----:B------:R-:W2:Y:S04]  /*17db0*/  LDL.LU.64 R42, [R1+0x2228] ;  /* 0x00222800012a7983 */ /* 0x000ea80000300a00 */
[----:B------:R-:W2:Y:S04]  /*17dc0*/  LDL.LU.64 R40, [R1+0x2220] ;  /* 0x0022200001287983 */ /* 0x000ea80000300a00 */
[----:B------:R1:W-:Y:S04]  /*17dd0*/  STL.64 [R1+0x700], R236 ;  /* 0x000700ec01007387 */ /* 0x0003e80000100a00 */
[----:B------:R1:W-:Y:S04]  /*17de0*/  STL.64 [R1+0x708], R238 ;  /* 0x000708ee01007387 */ /* 0x0003e80000100a00 */
[----:B-1----:R-:W2:Y:S04]  /*17df0*/  LDL.LU.64 R236, [R1+0x150] ;  /* 0x0001500001ec7983 */ /* 0x002ea80000300a00 */
[----:B------:R-:W2:Y:S01]  /*17e00*/  LDL.LU.64 R238, [R1+0x158] ;  /* 0x0001580001ee7983 */ /* 0x000ea20000300a00 */
[C---:B------:R-:W-:Y:S08]  /*17e10*/  HMMA.1688.F32.TF32 R36, R232.reuse, R228, R36 ;  /* 0x000000e4e824723c */ /* 0x040ff00000081024 */
[C---:B------:R-:W-:Y:S08]  /*17e20*/  HMMA.1688.F32.TF32 R32, R232.reuse, R224, R32 ;  /* 0x000000e0e820723c */ /* 0x040ff00000081020 */
[C---:B------:R-:W-:Y:S07]  /*17e30*/  HMMA.1688.F32.TF32 R28, R232.reuse, R172, R28 ;  /* 0x000000ace81c723c */ /* 0x040fee000008101c */
[----:B------:R-:W-:Y:S04]  /*17e40*/  STL.64 [R1+0x6f0], R36 ;  /* 0x0006f02401007387 */ /* 0x000fe80000100a00 */
[----:B------:R1:W-:Y:S04]  /*17e50*/  STL.64 [R1+0x6f8], R38 ;  /* 0x0006f82601007387 */ /* 0x0003e80000100a00 */
[----:B-1----:R-:W3:Y:S04]  /*17e60*/  LDL.LU.64 R38, [R1+0x2218] ;  /* 0x0022180001267983 */ /* 0x002ee80000300a00 */
[----:B------:R-:W3:Y:S04]  /*17e70*/  LDL.LU.64 R36, [R1+0x2210] ;  /* 0x0022100001247983 */ /* 0x000ee80000300a00 */
[----:B------:R-:W-:Y:S04]  /*17e80*/  STL.64 [R1+0x6e0], R32 ;  /* 0x0006e02001007387 */ /* 0x000fe80000100a00 */
[----:B------:R1:W-:Y:S04]  /*17e90*/  STL.64 [R1+0x6e8], R34 ;  /* 0x0006e82201007387 */ /* 0x0003e80000100a00 */
[----:B-1----:R-:W3:Y:S04]  /*17ea0*/  LDL.LU.64 R34, [R1+0x2208] ;  /* 0x0022080001227983 */ /* 0x002ee80000300a00 */
[----:B------:R-:W3:Y:S04]  /*17eb0*/  LDL.LU.64 R32, [R1+0x2200] ;  /* 0x0022000001207983 */ /* 0x000ee80000300a00 */
[----:B------:R-:W-:Y:S04]  /*17ec0*/  STL.64 [R1+0x6d0], R28 ;  /* 0x0006d01c01007387 */ /* 0x000fe80000100a00 */
[----:B------:R1:W-:Y:S04]  /*17ed0*/  STL.64 [R1+0x6d8], R30 ;  /* 0x0006d81e01007387 */ /* 0x0003e80000100a00 */
[----:B-1----:R-:W3:Y:S04]  /*17ee0*/  LDL.LU.64 R30, [R1+0x21f8] ;  /* 0x0021f800011e7983 */ /* 0x002ee80000300a00 */
[----:B------:R-:W3:Y:S01]  /*17ef0*/  LDL.LU.64 R28, [R1+0x21f0] ;  /* 0x0021f000011c7983 */ /* 0x000ee20000300a00 */
[C---:B------:R-:W-:Y:S08]  /*17f00*/  HMMA.1688.F32.TF32 R24, R232.reuse, R168, R24 ;  /* 0x000000a8e818723c */ /* 0x040ff00000081018 */
[C---:B------:R-:W-:Y:S08]  /*17f10*/  HMMA.1688.F32.TF32 R20, R232.reuse, R220, R20 ;  /* 0x000000dce814723c */ /* 0x040ff00000081014 */
[C---:B------:R-:W-:Y:S08]  /*17f20*/  HMMA.1688.F32.TF32 R16, R232.reuse, R216, R16 ;  /* 0x000000d8e810723c */ /* 0x040ff00000081010 */
[C---:B------:R-:W-:Y:S01]  /*17f30*/  HMMA.1688.F32.TF32 R12, R232.reuse, R212, R12 ;  /* 0x000000d4e80c723c */ /* 0x040fe2000008100c */
[----:B------:R-:W-:Y:S07]  /*17f40*/  STL.64 [R1+0x6c0], R24 ;  /* 0x0006c01801007387 */ /* 0x000fee0000100a00 */
[C---:B------:R-:W-:Y:S01]  /*17f50*/  HMMA.1688.F32.TF32 R8, R232.reuse, R208, R8 ;  /* 0x000000d0e808723c */ /* 0x040fe20000081008 */
[----:B------:R1:W-:Y:S07]  /*17f60*/  STL.64 [R1+0x6c8], R26 ;  /* 0x0006c81a01007387 */ /* 0x0003ee0000100a00 */
[C---:B------:R-:W-:Y:S01]  /*17f70*/  HMMA.1688.F32.TF32 R4, R232.reuse, R204, R4 ;  /* 0x000000cce804723c */ /* 0x040fe20000081004 */
        /* <DEDUP_REMOVED lines=22> */
[C---:B--2---:R-:W-:Y:S11]  /*180e0*/  HMMA.1688.F32.TF32 R236, R232.reuse, R200, R236 ;  /* 0x000000c8e8ec723c */ /* 0x044ff600000810ec */
[----:B------:R-:W-:Y:S11]  /*180f0*/  @!UPT UIADD3 URZ, URZ, URZ, URZ ;  /* 0x0000003f3f3ff290 */ /* 0x000ff6000fffe03f */
[----:B------:R-:W-:Y:S01]  /*18100*/  @!UPT UIADD3 URZ, URZ, URZ, URZ ;  /* 0x0000003f3f3ff290 */ /* 0x000fe2000fffe03f */
[----:B------:R-:W-:Y:S04]  /*18110*/  STL.64 [R1+0x630], R236 ;  /* 0x000630ec01007387 */ /* 0x000fe80000100a00 */
[----:B------:R-:W-:Y:S04]  /*18120*/  STL.64 [R1+0x638], R238 ;  /* 0x000638ee01007387 */ /* 0x000fe80000100a00 */
[----:B------:R-:W-:Y:S04]  /*18130*/  LDS R236, [R2+0x10180] ;  /* 0x0101800002ec7984 */ /* 0x000fe80000000800 */
[----:B------:R-:W-:Y:S04]  /*18140*/  LDS R238, [R2+0x11180] ;  /* 0x0111800002ee7984 */ /* 0x000fe80000000800 */
[----:B------:R-:W-:Y:S04]  /*18150*/  LDS R237, [R240+0x10180] ;  /* 0x01018000f0ed7984 */ /* 0x000fe80000000800 */
[----:B------:R1:W2:Y:S01]  /*18160*/  LDS R239, [R240+0x11180] ;  /* 0x01118000f0ef7984 */ /* 0x0002a20000000800 */
[C---:B------:R-:W-:Y:S08]  /*18170*/  HMMA.1688.F32.TF32 R248, R232.reuse, R196, R248 ;  /* 0x000000c4e8f8723c */ /* 0x040ff000000810f8 */
[C---:B-1----:R-:W-:Y:S08]  /*18180*/  HMMA.1688.F32.TF32 R240, R232.reuse, R188, R164 ;  /* 0x000000bce8f0723c */ /* 0x042ff000000810a4 */
[C---:B------:R-:W-:Y:S08]  /*18190*/  HMMA.1688.F32.TF32 R164, R232.reuse, R184, R160 ;  /* 0x000000b8e8a4723c */ /* 0x040ff000000810a0 */
[C---:B------:R-:W-:Y:S08]  /*181a0*/  HMMA.1688.F32.TF32 R160, R232.reuse, R180, R156 ;  /* 0x000000b4e8a0723c */ /* 0x040ff0000008109c */
[C---:B------:R-:W-:Y:S08]  /*181b0*/  HMMA.1688.F32.TF32 R244, R232.reuse, R192, R244 ;  /* 0x000000c0e8f4723c */ /* 0x040ff000000810f4 */
[----:B------:R-:W-:Y:S01]  /*181c0*/  HMMA.1688.F32.TF32 R156, R232, R176, R152 ;  /* 0x000000b0e89c723c */ /* 0x000fe20000081098 */
[----:B------:R-:W-:Y:S04]  /*181d0*/  LDS R153, [R252+0x10180] ;  /* 0x01018000fc997984 */ /* 0x000fe80000000800 */
[----:B------:R-:W-:Y:S02]  /*181e0*/  LDS R155, [R252+0x11180] ;  /* 0x01118000fc9b7984 */ /* 0x000fe40000000800 */
[C---:B------:R-:W-:Y:S01]  /*181f0*/  LOP3.LUT R235, R2.reuse, 0x40, RZ, 0x3c, !PT ;  /* 0x0000004002eb7812 */ /* 0x040fe200078e3cff */
[C---:B--2---:R-:W-:Y:S08]  /*18200*/  HMMA.1688.F32.TF32 R148, R236.reuse, R228, R148 ;  /* 0x000000e4ec94723c */ /* 0x044ff00000081094 */
[C---:B------:R-:W-:Y:S01]  /*18210*/  HMMA.1688.F32.TF32 R144, R236.reuse, R224, R144 ;  /* 0x000000e0ec90723c */ /* 0x040fe20000081090 */
[----:B------:R-:W-:Y:S04]  /*18220*/  LDS R152, [R235+0x10180] ;  /* 0x01018000eb987984 */ /* 0x000fe80000000800 */
[----:B------:R-:W1:Y:S03]  /*18230*/  LDS R154, [R235+0x11180] ;  /* 0x01118000eb9a7984 */ /* 0x000e660000000800 */
[C---:B------:R-:W-:Y:S01]  /*18240*/  HMMA.1688.F32.TF32 R140, R236.reuse, R172, R140 ;  /* 0x000000acec8c723c */ /* 0x040fe2000008108c */
[----:B------:R-:W-:Y:S07]  /*18250*/  STL.64 [R1+0x600], R248 ;  /* 0x000600f801007387 */ /* 0x000fee0000100a00 */
[C---:B------:R-:W-:Y:S01]  /*18260*/  HMMA.1688.F32.TF32 R136, R236.reuse, R168, R136 ;  /* 0x000000a8ec88723c */ /* 0x040fe20000081088 */
[----:B------:R-:W-:Y:S07]  /*18270*/  STL.64 [R1+0x608], R250 ;  /* 0x000608fa01007387 */ /* 0x000fee0000100a00 */
[C---:B------:R-:W-:Y:S01]  /*18280*/  HMMA.1688.F32.TF32 R132, R236.reuse, R220, R132 ;  /* 0x000000dcec84723c */ /* 0x040fe20000081084 */
[----:B------:R-:W-:Y:S07]  /*18290*/  STL.64 [R1+0x5e0], R244 ;  /* 0x0005e0f401007387 */ /* 0x000fee0000100a00 */
[C---:B------:R-:W-:Y:S01]  /*182a0*/  HMMA.1688.F32.TF32 R128, R236.reuse, R216, R128 ;  /* 0x000000d8ec80723c */ /* 0x040fe20000081080 */
[----:B------:R-:W-:Y:S04]  /*182b0*/  STL.64 [R1+0x5e8], R246 ;  /* 0x0005e8f601007387 */ /* 0x000fe80000100a00 */
[----:B------:R-:W-:Y:S03]  /*182c0*/  STL.64 [R1+0x5b0], R240 ;  /* 0x0005b0f001007387 */ /* 0x000fe60000100a00 */
        /* <DEDUP_REMOVED lines=27> */
[----:B------:R-:W-:Y:S01]  /*18480*/  HMMA.1688.F32.TF32 R88, R236, R176, R88 ;  /* 0x000000b0ec58723c */ /* 0x000fe20000081058 */
[----:B------:R-:W-:Y:S04]  /*18490*/  STL.64 [R1+0x518], R130 ;  /* 0x0005188201007387 */ /* 0x000fe80000100a00 */
[----:B------:R-:W-:Y:S03]  /*184a0*/  STL.64 [R1+0x500], R124 ;  /* 0x0005007c01007387 */ /* 0x000fe60000100a00 */
[C---:B-1----:R-:W-:Y:S01]  /*184b0*/  HMMA.1688.F32.TF32 R84, R152.reuse, R228, R84 ;  /* 0x000000e49854723c */ /* 0x042fe20000081054 */
        /* <DEDUP_REMOVED lines=23> */
[C---:B---3--:R-:W-:Y:S01]  /*18630*/  HMMA.1688.F32.TF32 R52, R152.reuse, R204, R52 ;  /* 0x000000cc9834723c */ /* 0x048fe20000081034 */
[----:B------:R-:W-:Y:S04]  /*18640*/  STL.64 [R1+0x478], R94 ;  /* 0x0004785e01007387 */ /* 0x000fe80000100a00 */
[----:B------:R-:W-:Y:S03]  /*18650*/  STL.64 [R1+0x450], R88 ;  /* 0x0004505801007387 */ /* 0x000fe60000100a00 */
[C---:B----4-:R-:W-:Y:S01]  /*18660*/  HMMA.1688.F32.TF32 R48, R152.reuse, R200, R48 ;  /* 0x000000c89830723c */ /* 0x050fe20000081030 */
[----:B------:R-:W-:Y:S04]  /*18670*/  STL.64 [R1+0x458], R90 ;  /* 0x0004585a01007387 */ /* 0x000fe80000100a00 */
[----:B------:R-:W-:Y:S03]  /*18680*/  STL.64 [R1+0x440], R84 ;  /* 0x0004405401007387 */ /* 0x000fe60000100a00 */
[C---:B------:R-:W-:Y:S01]  /*18690*/  HMMA.1688.F32.TF32 R44, R152.reuse, R196, R44 ;  /* 0x000000c4982c723c */ /* 0x040fe2000008102c */
[----:B------:R-:W-:Y:S04]  /*186a0*/  STL.64 [R1+0x448], R86 ;  /* 0x0004485601007387 */ /* 0x000fe80000100a00 */
[----:B------:R-:W-:Y:S03]  /*186b0*/  STL.64 [R1+0x430], R80 ;  /* 0x0004305001007387 */ /* 0x000fe60000100a00 */
[C---:B------:R-:W-:Y:S01]  /*186c0*/  HMMA.1688.F32.TF32 R40, R152.reuse, R192, R40 ;  /* 0x000000c09828723c */ /* 0x040fe20000081028 */
[----:B------:R-:W-:Y:S04]  /*186d0*/  STL.64 [R1+0x438], R82 ;  /* 0x0004385201007387 */ /* 0x000fe80000100a00 */
[----:B------:R-:W-:Y:S04]  /*186e0*/  STL.64 [R1+0x420], R76 ;  /* 0x0004204c01007387 */ /* 0x000fe80000100a00 */
[----:B------:R-:W-:Y:S04]  /*186f0*/  STL.64 [R1+0x428], R78 ;  /* 0x0004284e01007387 */ /* 0x000fe80000100a00 */
        /* <DEDUP_REMOVED lines=10> */
[----:B------:R1:W-:Y:S01]  /*187a0*/  STL.64 [R1+0x3b0], R52 ;  /* 0x0003b03401007387 */ /* 0x0003e20000100a00 */
[C---:B------:R-:W-:Y:S03]  /*187b0*/  HMMA.1688.F32.TF32 R36, R152.reuse, R188, R36 ;  /* 0x000000bc9824723c */ /* 0x040fe60000081024 */
[----:B------:R-:W-:Y:S04]  /*187c0*/  STL.64 [R1+0x3b8], R54 ;  /* 0x0003b83601007387 */ /* 0x000fe80000100a00 */
[----:B------:R-:W-:Y:S01]  /*187d0*/  STL.64 [R1+0x3a0], R48 ;  /* 0x0003a03001007387 */ /* 0x000fe20000100a00 */
[C---:B------:R-:W-:Y:S03]  /*187e0*/  HMMA.1688.F32.TF32 R32, R152.reuse, R184, R32 ;  /* 0x000000b89820723c */ /* 0x040fe60000081020 */
[----:B------:R-:W-:Y:S04]  /*187f0*/  STL.64 [R1+0x3a8], R50 ;  /* 0x0003a83201007387 */ /* 0x000fe80000100a00 */
[----:B------:R-:W-:Y:S04]  /*18800*/  STL.64 [R1+0x390], R44 ;  /* 0x0003902c01007387 */ /* 0x000fe80000100a00 */
[----:B------:R-:W-:Y:S01]  /*18810*/  STL.64 [R1+0x398], R46 ;  /* 0x0003982e01007387 */ /* 0x000fe20000100a00 */
[C---:B------:R-:W-:Y:S03]  /*18820*/  HMMA.1688.F32.TF32 R28, R152.reuse, R180, R28 ;  /* 0x000000b4981c723c */ /* 0x040fe6000008101c */
[----:B------:R-:W-:Y:S04]  /*18830*/  STL.64 [R1+0x380], R40 ;  /* 0x0003802801007387 */ /* 0x000fe80000100a00 */
[----:B------:R-:W-:Y:S04]  /*18840*/  STL.64 [R1+0x388], R42 ;  /* 0x0003882a01007387 */ /* 0x000fe80000100a00 */
[----:B-1----:R-:W4:Y:S04]  /*18850*/  LDL.LU.64 R72, [R1+0x3d0] ;  /* 0x0003d00001487983 */ /* 0x002f280000300a00 */
[----:B--2---:R-:W4:Y:S04]  /*18860*/  LDL.LU.64 R74, [R1+0x3d8] ;  /* 0x0003d800014a7983 */ /* 0x004f280000300a00 */
[----:B------:R-:W-:Y:S04]  /*18870*/  STL.64 [R1+0x370], R36 ;  /* 0x0003702401007387 */ /* 0x000fe80000100a00 */
[----:B------:R-:W-:Y:S04]  /*18880*/  STL.64 [R1+0x378], R38 ;  /* 0x0003782601007387 */ /* 0x000fe80000100a00 */
[----:B------:R-:W-:Y:S04]  /*18890*/  STL.64 [R1+0x360], R32 ;  /* 0x0003602001007387 */ /* 0x000fe80000100a00 */
[----:B------:R-:W-:Y:S04]  /*188a0*/  STL.64 [R1+0x368], R34 ;  /* 0x0003682201007387 */ /* 0x000fe80000100a00 */
[----:B---3--:R-:W2:Y:S04]  /*188b0*/  LDL.LU.64 R68, [R1+0x460] ;  /* 0x0004600001447983 */ /* 0x008ea80000300a00 */
[----:B------:R-:W-:Y:S04]  /*188c0*/  STL.64 [R1+0x350], R28 ;  /* 0x0003501c01007387 */ /* 0x000fe80000100a00 */
[----:B------:R-:W-:Y:S04]  /*188d0*/  STL.64 [R1+0x358], R30 ;  /* 0x0003581e01007387 */ /* 0x000fe80000100a00 */
[----:B------:R-:W2:Y:S01]  /*188e0*/  LDL.LU.64 R70, [R1+0x468] ;  /* 0x0004680001467983 */ /* 0x000ea20000300a00 */
[----:B------:R-:W-:Y:S01]  /*188f0*/  HMMA.1688.F32.TF32 R24, R152, R176, R24 ;  /* 0x000000b09818723c */ /* 0x000fe20000081018 */
[----:B------:R-:W-:-:S02]  /*18900*/  LOP3.LUT R159, R2, 0x20, RZ, 0x3c, !PT ;  /* 0x00000020029f7812 */ /* 0x000fc400078e3cff */
[----:B------:R-:W-:Y:S04]  /*18910*/  LDS R240, [R2+0x10200] ;  /* 0x0102000002f07984 */ /* 0x000fe80000000800 */
[----:B------:R-:W-:Y:S04]  /*18920*/  LDS R242, [R2+0x11200] ;  /* 0x0112000002f27984 */ /* 0x000fe80000000800 */
[----:B------:R-:W-:Y:S04]  /*18930*/  LDS R241, [R159+0x10200] ;  /* 0x010200009ff17984 */ /* 0x000fe80000000800 */
[----:B------:R-:W1:Y:S04]  /*18940*/  LDS R243, [R159+0x11200] ;  /* 0x011200009ff37984 */ /* 0x000e680000000800 */
[----:B------:R-:W-:Y:S04]  /*18950*/  LDS R88, [R2+0x10300] ;  /* 0x0103000002587984 */ /* 0x000fe80000000800 */
[----:B------:R-:W-:Y:S04]  /*18960*/  STL.64 [R1+0x340], R24 ;  /* 0x0003401801007387 */ /* 0x000fe80000100a00 */
[----:B------:R-:W-:Y:S04]  /*18970*/  STL.64 [R1+0x348], R26 ;  /* 0x0003481a01007387 */ /* 0x000fe80000100a00 */
[----:B------:R-:W3:Y:S04]  /*18980*/  LDL.LU.64 R64, [R1+0x4f0] ;  /* 0x0004f00001407983 */ /* 0x000ee80000300a00 */
[----:B------:R-:W3:Y:S04]  /*18990*/  LDL.LU.64 R66, [R1+0x4f8] ;  /* 0x0004f80001427983 */ /* 0x000ee80000300a00 */
[----:B------:R-:W3:Y:S04]  /*189a0*/  LDL.LU.64 R60, [R1+0x590] ;  /* 0x00059000013c7983 */ /* 0x000ee80000300a00 */
[----:B------:R-:W3:Y:S04]  /*189b0*/  LDL.LU.64 R62, [R1+0x598] ;  /* 0x00059800013e7983 */ /* 0x000ee80000300a00 */
[----:B------:R-:W3:Y:S04]  /*189c0*/  LDL.LU.64 R56, [R1+0x5c0] ;  /* 0x0005c00001387983 */ /* 0x000ee80000300a00 */
[----:B------:R-:W3:Y:S04]  /*189d0*/  LDL.LU.64 R58, [R1+0x5c8] ;  /* 0x0005c800013a7983 */ /* 0x000ee80000300a00 */
[----:B------:R-:W3:Y:S01]  /*189e0*/  LDL.LU.64 R52, [R1+0x5f0] ;  /* 0x0005f00001347983 */ /* 0x000ee20000300a00 */
[C---:B-1----:R-:W-:Y:S03]  /*189f0*/  HMMA.1688.F32.TF32 R28, R240.reuse, R228, R20 ;  /* 0x000000e4f01c723c */ /* 0x042fe60000081014 */
[----:B------:R-:W3:Y:S04]  /*18a00*/  LDL.LU.64 R54, [R1+0x5f8] ;  /* 0x0005f80001367983 */ /* 0x000ee80000300a00 */
[----:B------:R-:W3:Y:S01]  /*18a10*/  LDL.LU.64 R48, [R1+0x610] ;  /* 0x0006100001307983 */ /* 0x000ee20000300a00 */
[C---:B------:R-:W-:Y:S03]  /*18a20*/  HMMA.1688.F32.TF32 R20, R240.reuse, R224, R16 ;  /* 0x000000e0f014723c */ /* 0x040fe60000081010 */
        /* <DEDUP_REMOVED lines=10> */
[----:B------:R1:W-:Y:S04]  /*18ad0*/  STL.64 [R1+0x330], R28 ;  /* 0x0003301c01007387 */ /* 0x0003e80000100a00 */
[----:B------:R1:W-:Y:S04]  /*18ae0*/  STL.64 [R1+0x338], R30 ;  /* 0x0003381e01007387 */ /* 0x0003e80000100a00 */
[----:B------:R-:W-:Y:S04]  /*18af0*/  STL.64 [R1+0x320], R20 ;  /* 0x0003201401007387 */ /* 0x000fe80000100a00 */
[----:B------:R-:W-:Y:S04]  /*18b00*/  STL.64 [R1+0x328], R22 ;  /* 0x0003281601007387 */ /* 0x000fe80000100a00 */
[----:B------:R-:W-:Y:S04]  /*18b10*/  STL.64 [R1+0x310], R16 ;  /* 0x0003101001007387 */ /* 0x000fe80000100a00 */
[----:B------:R-:W-:Y:S04]  /*18b20*/  STL.64 [R1+0x318], R18 ;  /* 0x0003181201007387 */ /* 0x000fe80000100a00 */
[----:B------:R-:W-:Y:S04]  /*18b30*/  STL.64 [R1+0x190], R12 ;  /* 0x0001900c01007387 */ /* 0x000fe80000100a00 */
[----:B------:R-:W-:Y:S04]  /*18b40*/  STL.64 [R1+0x198], R14 ;  /* 0x0001980e01007387 */ /* 0x000fe80000100a00 */
[----:B------:R-:W3:Y:S04]  /*18b50*/  LDL.LU.64 R32, [R1+0x680] ;  /* 0x0006800001207983 */ /* 0x000ee80000300a00 */
[----:B------:R-:W-:Y:S04]  /*18b60*/  STL.64 [R1+0x80], R8 ;  /* 0x0000800801007387 */ /* 0x000fe80000100a00 */
[----:B------:R-:W-:Y:S04]  /*18b70*/  STL.64 [R1+0x88], R10 ;  /* 0x0000880a01007387 */ /* 0x000fe80000100a00 */
[----:B------:R-:W3:Y:S04]  /*18b80*/  LDL.LU.64 R34, [R1+0x688] ;  /* 0x0006880001227983 */ /* 0x000ee80000300a00 */
[----:B------:R-:W-:Y:S04]  /*18b90*/  LDS R24, [R235+0x10200] ;  /* 0x01020000eb187984 */ /* 0x000fe80000000800 */
[----:B------:R-:W-:Y:S04]  /*18ba0*/  LDS R26, [R235+0x11200] ;  /* 0x01120000eb1a7984 */ /* 0x000fe80000000800 */
[----:B------:R-:W-:Y:S04]  /*18bb0*/  LDS R25, [R252+0x10200] ;  /* 0x01020000fc197984 */ /* 0x000fe80000000800 */
[----:B------:R-:W1:Y:S04]  /*18bc0*/  LDS R27, [R252+0x11200] ;  /* 0x01120000fc1b7984 */ /* 0x000e680000000800 */
[----:B------:R-:W-:Y:S04]  /*18bd0*/  LDS R90, [R2+0x11300] ;  /* 0x01130000025a7984 */ /* 0x000fe80000000800 */
        /* <DEDUP_REMOVED lines=12> */
[----:B------:R-:W-:Y:S01]  /*18ca0*/  LDS R233, [R252+0x10380] ;  /* 0x01038000fce97984 */ /* 0x000fe20000000800 */
[C---:B----4-:R-:W-:Y:S11]  /*18cb0*/  HMMA.1688.F32.TF32 R4, R240.reuse, R216, R72 ;  /* 0x000000d8f004723c */ /* 0x050ff60000081048 */
[----:B------:R-:W-:Y:S11]  /*18cc0*/  @!UPT UIADD3 URZ, URZ, URZ, URZ ;  /* 0x0000003f3f3ff290 */ /* 0x000ff6000fffe03f */
[----:B------:R-:W-:Y:S01]  /*18cd0*/  @!UPT UIADD3 URZ, URZ, URZ, URZ ;  /* 0x0000003f3f3ff290 */ /* 0x000fe2000fffe03f */
[----:B------:R-:W-:Y:S04]  /*18ce0*/  STL.64 [R1+0x70], R4 ;  /* 0x0000700401007387 */ /* 0x000fe80000100a00 */
[----:B------:R2:W-:Y:S04]  /*18cf0*/  STL.64 [R1+0x78], R6 ;  /* 0x0000780601007387 */ /* 0x0005e80000100a00 */
[----:B-1----:R-:W4:Y:S04]  /*18d00*/  LDL.LU.64 R28, [R1+0x720] ;  /* 0x00072000011c7983 */ /* 0x002f280000300a00 */
[----:B------:R-:W4:Y:S01]  /*18d10*/  LDL.LU.64 R30, [R1+0x728] ;  /* 0x00072800011e7983 */ /* 0x000f220000300a00 */
[C---:B--2---:R-:W-:Y:S03]  /*18d20*/  HMMA.1688.F32.TF32 R4, R240.reuse, R212, R68 ;  /* 0x000000d4f004723c */ /* 0x044fe60000081044 */
[----:B------:R-:W2:Y:S04]  /*18d30*/  LDL.LU.64 R20, [R1+0x740] ;  /* 0x0007400001147983 */ /* 0x000ea80000300a00 */
[----:B------:R-:W2:Y:S11]  /*18d40*/  LDL.LU.64 R22, [R1+0x748] ;  /* 0x0007480001167983 */ /* 0x000eb60000300a00 */
[----:B------:R-:W-:Y:S05]  /*18d50*/  @!UPT UIADD3 URZ, URZ, URZ, URZ ;  /* 0x0000003f3f3ff290 */ /* 0x000fea000fffe03f */
[----:B------:R-:W-:Y:S04]  /*18d60*/  STL.64 [R1+0x60], R4 ;  /* 0x0000600401007387 */ /* 0x000fe80000100a00 */
[----:B------:R3:W-:Y:S04]  /*18d70*/  STL.64 [R1+0x68], R6 ;  /* 0x0000680601007387 */ /* 0x0007e80000100a00 */
[----:B------:R-:W2:Y:S04]  /*18d80*/  LDL.LU.64 R8, [R1+0x750] ;  /* 0x0007500001087983 */ /* 0x000ea80000300a00 */
[----:B------:R-:W2:Y:S01]  /*18d90*/  LDL.LU.64 R10, [R1+0x758] ;  /* 0x00075800010a7983 */ /* 0x000ea20000300a00 */
[C---:B---3--:R-:W-:Y:S11]  /*18da0*/  HMMA.1688.F32.TF32 R4, R240.reuse, R208, R64 ;  /* 0x000000d0f004723c */ /* 0x048ff60000081040 */
[----:B------:R-:W-:Y:S11]  /*18db0*/  @!UPT UIADD3 URZ, URZ, URZ, URZ ;  /* 0x0000003f3f3ff290 */ /* 0x000ff6000fffe03f */
[----:B------:R-:W-:Y:S01]  /*18dc0*/  @!UPT UIADD3 URZ, URZ, URZ, URZ ;  /* 0x0000003f3f3ff290 */ /* 0x000fe2000fffe03f */
[----:B------:R-:W-:Y:S04]  /*18dd0*/  STL.64 [R1+0x50], R4 ;  /* 0x0000500401007387 */ /* 0x000fe80000100a00 */
[----:B------:R1:W-:Y:S04]  /*18de0*/  STL.64 [R1+0x58], R6 ;  /* 0x0000580601007387 */ /* 0x0003e80000100a00 */
[----:B------:R-:W3:Y:S04]  /*18df0*/  LDL.LU.64 R16, [R1+0x7d0] ;  /* 0x0007d00001107983 */ /* 0x000ee80000300a00 */
[----:B------:R-:W3:Y:S01]  /*18e00*/  LDL.LU.64 R18, [R1+0x7d8] ;  /* 0x0007d80001127983 */ /* 0x000ee20000300a00 */
[C---:B-1----:R-:W-:Y:S11]  /*18e10*/  HMMA.1688.F32.TF32 R4, R240.reuse, R204, R60 ;  /* 0x000000ccf004723c */ /* 0x042ff6000008103c */
[----:B------:R-:W-:Y:S11]  /*18e20*/  @!UPT UIADD3 URZ, URZ, URZ, URZ ;  /* 0x0000003f3f3ff290 */ /* 0x000ff6000fffe03f */
[----:B------:R-:W-:Y:S01]  /*18e30*/  @!UPT UIADD3 URZ, URZ, URZ, URZ ;  /* 0x0000003f3f3ff290 */ /* 0x000fe2000fffe03f */
[----:B------:R1:W-:Y:S04]  /*18e40*/  STL.64 [R1+0x40], R4 ;  /* 0x0000400401007387 */ /* 0x0003e80000100a00 */
[----:B------:R1:W-:Y:S04]  /*18e50*/  STL.64 [R1+0x48], R6 ;  /* 0x0000480601007387 */ /* 0x0003e80000100a00 */
[----:B-1----:R-:W3:Y:S04]  /*18e60*/  LDL.LU.64 R4, [R1+0x7f0] ;  /* 0x0007f00001047983 */ /* 0x002ee80000300a00 */
[----:B------:R-:W3:Y:S01]  /*18e70*/  LDL.LU.64 R6, [R1+0x7f8] ;  /* 0x0007f80001067983 */ /* 0x000ee20000300a00 */
[C---:B------:R-:W-:Y:S08]  /*18e80*/  HMMA.1688.F32.TF32 R12, R240.reuse, R200, R56 ;  /* 0x000000c8f00c723c */ /* 0x040ff00000081038 */
[C---:B------:R-:W-:Y:S08]  /*18e90*/  HMMA.1688.F32.TF32 R52, R240.reuse, R196, R52 ;  /* 0x000000c4f034723c */ /* 0x040ff00000081034 */
[C---:B------:R-:W-:Y:S07]  /*18ea0*/  HMMA.1688.F32.TF32 R48, R240.reuse, R192, R48 ;  /* 0x000000c0f030723c */ /* 0x040fee0000081030 */
[----:B------:R-:W-:Y:S01]  /*18eb0*/  STL.64 [R1+0x30], R12 ;  /* 0x0000300c01007387 */ /* 0x000fe20000100a00 */
[C---:B------:R-:W-:Y:S03]  /*18ec0*/  HMMA.1688.F32.TF32 R248, R240.reuse, R184, R40 ;  /* 0x000000b8f0f8723c */ /* 0x040fe60000081028 */
[----:B------:R1:W-:Y:S05]  /*18ed0*/  STL.64 [R1+0x38], R14 ;  /* 0x0000380e01007387 */ /* 0x0003ea0000100a00 */
[C---:B-1----:R-:W-:Y:S01]  /*18ee0*/  HMMA.1688.F32.TF32 R12, R240.reuse, R188, R44 ;  /* 0x000000bcf00c723c */ /* 0x042fe2000008102c */
[----:B------:R-:W-:Y:S04]  /*18ef0*/  STL.64 [R1+0x20], R52 ;  /* 0x0000203401007387 */ /* 0x000fe80000100a00 */
[----:B------:R-:W-:Y:S04]  /*18f00*/  STL.64 [R1+0x28], R54 ;  /* 0x0000283601007387 */ /* 0x000fe80000100a00 */
[----:B------:R-:W-:Y:S04]  /*18f10*/  STL.64 [R1+0x10], R48 ;  /* 0x0000103001007387 */ /* 0x000fe80000100a00 */
[----:B------:R-:W-:Y:S04]  /*18f20*/  STL.64 [R1+0x18], R50 ;  /* 0x0000183201007387 */ /* 0x000fe80000100a00 */
[----:B------:R-:W-:Y:S06]  /*18f30*/  STL.64 [R1+0x1fb0], R250 ;  /* 0x001fb0fa01007387 */ /* 0x000fec0000100a00 */
[----:B------:R1:W-:Y:S04]  /*18f40*/  STL.64 [R1], R12 ;  /* 0x0000000c01007387 */ /* 0x0003e80000100a00 */
[----:B------:R1:W-:Y:S04]  /*18f50*/  STL.64 [R1+0x8], R14 ;  /* 0x0000080e01007387 */ /* 0x0003e80000100a00 */
[----:B------:R-:W-:Y:S04]  /*18f60*/  STL.64 [R1+0x1fa8], R248 ;  /* 0x001fa8f801007387 */ /* 0x000fe80000100a00 */
[----:B-1----:R-:W3:Y:S04]  /*18f70*/  LDL.LU.64 R12, [R1+0x880] ;  /* 0x00088000010c7983 */ /* 0x002ee80000300a00 */
[----:B------:R-:W3:Y:S01]  /*18f80*/  LDL.LU.64 R14, [R1+0x888] ;  /* 0x00088800010e7983 */ /* 0x000ee20000300a00 */
[C---:B------:R-:W-:Y:S08]  /*18f90*/  HMMA.1688.F32.TF32 R244, R240.reuse, R180, R36 ;  /* 0x000000b4f0f4723c */ /* 0x040ff00000081024 */
[----:B------:R-:W-:Y:S01]  /*18fa0*/  HMMA.1688.F32.TF32 R240, R240, R176, R32 ;  /* 0x000000b0f0f0723c */ /* 0x000fe20000081020 */
[----:B------:R-:W-:Y:S04]  /*18fb0*/  LDS R32, [R235+0x10280] ;  /* 0x01028000eb207984 */ /* 0x000fe80000000800 */
[----:B------:R-:W-:Y:S04]  /*18fc0*/  LDS R34, [R235+0x11280] ;  /* 0x01128000eb227984 */ /* 0x000fe80000000800 */
[----:B------:R-:W-:Y:S04]  /*18fd0*/  LDS R33, [R252+0x10280] ;  /* 0x01028000fc217984 */ /* 0x000fe80000000800 */
[----:B------:R-:W-:Y:S04]  /*18fe0*/  LDS R35, [R252+0x11280] ;  /* 0x01128000fc237984 */ /* 0x000fe80000000800 */
[----:B------:R-:W-:Y:S04]  /*18ff0*/  STL.64 [R1+0x1fc0], R246 ;  /* 0x001fc0f601007387 */ /* 0x000fe80000100a00 */
[----:B------:R-:W-:Y:S04]  /*19000*/  STL.64 [R1+0x1fb8], R244 ;  /* 0x001fb8f401007387 */ /* 0x000fe80000100a00 */
[----:B------:R1:W-:Y:S04]  /*19010*/  STL.64 [R1+0x1fd0], R242 ;  /* 0x001fd0f201007387 */ /* 0x0003e80000100a00 */
[----:B------:R1:W-:Y:S04]  /*19020*/  STL.64 [R1+0x1fc8], R240 ;  /* 0x001fc8f001007387 */ /* 0x0003e80000100a00 */
[----:B------:R-:W-:Y:S01]  /*19030*/  LDS R235, [R252+0x11380] ;  /* 0x01138000fceb7984 */ /* 0x000fe20000000800 */
[C---:B----4-:R-:W-:Y:S08]  /*19040*/  HMMA.1688.F32.TF32 R28, R24.reuse, R228, R28 ;  /* 0x000000e4181c723c */ /* 0x050ff0000008101c */
[C---:B--2---:R-:W-:Y:S08]  /*19050*/  HMMA.1688.F32.TF32 R20, R24.reuse, R224, R20 ;  /* 0x000000e01814723c */ /* 0x044ff00000081014 */
[----:B------:R-:W-:Y:S07]  /*19060*/  HMMA.1688.F32.TF32 R8, R24, R172, R8 ;  /* 0x000000ac1808723c */ /* 0x000fee0000081008 */
[----:B------:R-:W-:Y:S04]  /*19070*/  STL.64 [R1+0x180], R28 ;  /* 0x0001801c01007387 */ /* 0x000fe80000100a00 */
[----:B------:R-:W-:Y:S04]  /*19080*/  STL.64 [R1+0x188], R30 ;  /* 0x0001881e01007387 */ /* 0x000fe80000100a00 */
[----:B------:R-:W-:Y:S04]  /*19090*/  STL.64 [R1+0x170], R20 ;  /* 0x0001701401007387 */ /* 0x000fe80000100a00 */
[----:B------:R-:W-:Y:S05]  /*190a0*/  STL.64 [R1+0x178], R22 ;  /* 0x0001781601007387 */ /* 0x000fea0000100a00 */
[----:B-1----:R-:W-:-:S02]  /*190b0*/  IMAD.MOV.U32 R243, RZ, RZ, R8 ;  /* 0x000000fffff37224 */ /* 0x002fc400078e0008 */
[----:B------:R-:W-:Y:S02]  /*190c0*/  IMAD.MOV.U32 R242, RZ, RZ, R9 ;  /* 0x000000fffff27224 */ /* 0x000fe400078e0009 */
[----:B------:R-:W-:Y:S01]  /*190d0*/  IMAD.MOV.U32 R241, RZ, RZ, R10 ;  /* 0x000000fffff17224 */ /* 0x000fe200078e000a */
[----:B------:R-:W2:Y:S01]  /*190e0*/  LDL.LU.64 R8, [R1+0x890] ;  /* 0x0008900001087983 */ /* 0x000ea20000300a00 */
[----:B------:R-:W-:-:S03]  /*190f0*/  IMAD.MOV.U32 R240, RZ, RZ, R11 ;  /* 0x000000fffff07224 */ /* 0x000fc600078e000b */
[----:B------:R-:W2:Y:S01]  /*19100*/  LDL.LU.64 R10, [R1+0x898] ;  /* 0x00089800010a7983 */ /* 0x000ea20000300a00 */
[C---:B---3--:R-:W-:Y:S03]  /*19110*/  HMMA.1688.F32.TF32 R16, R24.reuse, R168, R16 ;  /* 0x000000a81810723c */ /* 0x048fe60000081010 */
[----:B------:R-:W-:Y:S04]  /*19120*/  STL [R1+0x1ff4], R240 ;  /* 0x001ff4f001007387 */ /* 0x000fe80000100800 */
[----:B------:R-:W-:Y:S04]  /*19130*/  STL [R1+0x1ff0], R242 ;  /* 0x001ff0f201007387 */ /* 0x000fe80000100800 */
[----:B------:R-:W-:Y:S04]  /*19140*/  STL [R1+0x1fec], R243 ;  /* 0x001fecf301007387 */ /* 0x000fe80000100800 */
[----:B------:R-:W-:Y:S01]  /*19150*/  STL [R1+0x1fe8], R241 ;  /* 0x001fe8f101007387 */ /* 0x000fe20000100800 */
[----:B------:R-:W-:Y:S07]  /*19160*/  HMMA.1688.F32.TF32 R4, R24, R220, R4 ;  /* 0x000000dc1804723c */ /* 0x000fee0000081004 */
[----:B------:R1:W-:Y:S04]  /*19170*/  STL.64 [R1+0x150], R16 ;  /* 0x0001501001007387 */ /* 0x0003e80000100a00 */
[----:B------:R3:W-:Y:S04]  /*19180*/  STL.64 [R1+0x158], R18 ;  /* 0x0001581201007387 */ /* 0x0007e80000100a00 */
[----:B-1----:R-:W4:Y:S04]  /*19190*/  LDL.LU.64 R16, [R1+0x8b0] ;  /* 0x0008b00001107983 */ /* 0x002f280000300a00 */
[----:B---3--:R-:W4:Y:S05]  /*191a0*/  LDL.LU.64 R18, [R1+0x8b8] ;  /* 0x0008b80001127983 */ /* 0x008f2a0000300a00 */
[----:B------:R-:W-:-:S02]  /*191b0*/  IMAD.MOV.U32 R247, RZ, RZ, R4 ;  /* 0x000000fffff77224 */ /* 0x000fc400078e0004 */
[----:B------:R-:W-:Y:S02]  /*191c0*/  IMAD.MOV.U32 R246, RZ, RZ, R5 ;  /* 0x000000fffff67224 */ /* 0x000fe400078e0005 */
[----:B------:R-:W-:Y:S01]  /*191d0*/  IMAD.MOV.U32 R245, RZ, RZ, R6 ;  /* 0x000000fffff57224 */ /* 0x000fe200078e0006 */
[----:B------:R-:W3:Y:S01]  /*191e0*/  LDL.LU.64 R4, [R1+0x8c0] ;  /* 0x0008c00001047983 */ /* 0x000ee20000300a00 */
[----:B------:R-:W-:-:S03]  /*191f0*/  IMAD.MOV.U32 R244, RZ, RZ, R7 ;  /* 0x000000fffff47224 */ /* 0x000fc600078e0007 */
[----:B------:R-:W3:Y:S04]  /*19200*/  LDL.LU.64 R6, [R1+0x8c8] ;  /* 0x0008c80001067983 */ /* 0x000ee80000300a00 */
[----:B------:R1:W-:Y:S04]  /*19210*/  STL [R1+0x2004], R244 ;  /* 0x002004f401007387 */ /* 0x0003e80000100800 */
[----:B------:R1:W-:Y:S04]  /*19220*/  STL [R1+0x2000], R245 ;  /* 0x002000f501007387 */ /* 0x0003e80000100800 */
[----:B------:R1:W-:Y:S04]  /*19230*/  STL [R1+0x1ffc], R246 ;  /* 0x001ffcf601007387 */ /* 0x0003e80000100800 */
[----:B------:R1:W-:Y:S01]  /*19240*/  STL [R1+0x1ff8], R247 ;  /* 0x001ff8f701007387 */ /* 0x0003e20000100800 */
[----:B------:R-:W-:Y:S11]  /*19250*/  HMMA.1688.F32.TF32 R12, R24, R216, R12 ;  /* 0x000000d8180c723c */ /* 0x000ff6000008100c */
[----:B------:R-:W-:Y:S11]  /*19260*/  @!UPT UIADD3 URZ, URZ, URZ, URZ ;  /* 0x0000003f3f3ff290 */ /* 0x000ff6000fffe03f */
[----:B------:R-:W-:Y:S02]  /*19270*/  @!UPT UIADD3 URZ, URZ, URZ, URZ ;  /* 0x0000003f3f3ff290 */ /* 0x000fe4000fffe03f */
[----:B------:R-:W-:Y:S02]  /*19280*/  IMAD.MOV.U32 R251, RZ, RZ, R12 ;  /* 0x000000fffffb7224 */ /* 0x000fe400078e000c */
[----:B------:R-:W-:Y:S02]  /*19290*/  IMAD.MOV.U32 R250, RZ, RZ, R13 ;  /* 0x000000fffffa7224 */ /* 0x000fe400078e000d */
[----:B------:R-:W-:Y:S01]  /*192a0*/  IMAD.MOV.U32 R249, RZ, RZ, R14 ;  /* 0x000000fffff97224 */ /* 0x000fe200078e000e */
[----:B------:R-:W3:Y:S01]  /*192b0*/  LDL.LU.64 R12, [R1+0x8f0] ;  /* 0x0008f000010c7983 */ /* 0x000ee20000300a00 */
[----:B------:R-:W-:-:S03]  /*192c0*/  IMAD.MOV.U32 R248, RZ, RZ, R15 ;  /* 0x000000fffff87224 */ /* 0x000fc600078e000f */
[----:B------:R-:W3:Y:S04]  /*192d0*/  LDL.LU.64 R14, [R1+0x8f8] ;  /* 0x0008f800010e7983 */ /* 0x000ee80000300a00 */
[----:B------:R-:W-:Y:S04]  /*192e0*/  STL [R1+0x2014], R248 ;  /* 0x002014f801007387 */ /* 0x000fe80000100800 */
[----:B------:R-:W-:Y:S04]  /*192f0*/  STL [R1+0x2010], R249 ;  /* 0x002010f901007387 */ /* 0x000fe80000100800 */
[----:B------:R-:W-:Y:S04]  /*19300*/  STL [R1+0x200c], R250 ;  /* 0x00200cfa01007387 */ /* 0x000fe80000100800 */
[----:B------:R-:W-:Y:S01]  /*19310*/  STL [R1+0x2008], R251 ;  /* 0x002008fb01007387 */ /* 0x000fe20000100800 */
[----:B--2---:R-:W-:Y:S11]  /*19320*/  HMMA.1688.F32.TF32 R8, R24, R212, R8 ;  /* 0x000000d41808723c */ /* 0x004ff60000081008 */
[----:B------:R-:W-:Y:S11]  /*19330*/  @!UPT UIADD3 URZ, URZ, URZ, URZ ;  /* 0x0000003f3f3ff290 */ /* 0x000ff6000fffe03f */
[----:B------:R-:W-:Y:S02]  /*19340*/  @!UPT UIADD3 URZ, URZ, URZ, URZ ;  /* 0x0000003f3f3ff290 */ /* 0x000fe4000fffe03f */
[----:B------:R-:W-:Y:S02]  /*19350*/  IMAD.MOV.U32 R240, RZ, RZ, R8 ;  /* 0x000000fffff07224 */ /* 0x000fe400078e0008 */
[----:B------:R-:W-:Y:S02]  /*19360*/  IMAD.MOV.U32 R242, RZ, RZ, R9 ;  /* 0x000000fffff27224 */ /* 0x000fe400078e0009 */
[----:B------:R-:W-:Y:S01]  /*19370*/  IMAD.MOV.U32 R243, RZ, RZ, R10 ;  /* 0x000000fffff37224 */ /* 0x000fe200078e000a */
[----:B------:R-:W2:Y:S01]  /*19380*/  LDL.LU.64 R8, [R1+0x900] ;  /* 0x0009000001087983 */ /* 0x000ea20000300a00 */
[----:B------:R-:W-:-:S03]  /*19390*/  IMAD.MOV.U32 R241, RZ, RZ, R11 ;  /* 0x000000fffff17224 */ /* 0x000fc600078e000b */
[----:B------:R-:W2:Y:S04]  /*193a0*/  LDL.LU.64 R10, [R1+0x908] ;  /* 0x00090800010a7983 */ /* 0x000ea80000300a00 */
[----:B------:R-:W-:Y:S04]  /*193b0*/  STL [R1+0x2024], R241 ;  /* 0x002024f101007387 */ /* 0x000fe80000100800 */
[----:B------:R-:W-:Y:S04]  /*193c0*/  STL [R1+0x2020], R243 ;  /* 0x002020f301007387 */ /* 0x000fe80000100800 */
[----:B------:R-:W-:Y:S01]  /*193d0*/  STL [R1+0x201c], R242 ;  /* 0x00201cf201007387 */ /* 0x000fe20000100800 */
[C---:B----4-:R-:W-:Y:S08]  /*193e0*/  HMMA.1688.F32.TF32 R16, R24.reuse, R208, R16 ;  /* 0x000000d01810723c */ /* 0x050ff00000081010 */
[----:B---3--:R-:W-:Y:S01]  /*193f0*/  HMMA.1688.F32.TF32 R4, R24, R204, R4 ;  /* 0x000000cc1804723c */ /* 0x008fe20000081004 */
[----:B------:R-:W-:Y:S11]  /*19400*/  STL [R1+0x2018], R240 ;  /* 0x002018f001007387 */ /* 0x000ff60000100800 */
[----:B------:R-:W-:Y:S03]  /*19410*/  @!UPT UIADD3 URZ, URZ, URZ, URZ ;  /* 0x0000003f3f3ff290 */ /* 0x000fe6000fffe03f */
[----:B------:R3:W-:Y:S04]  /*19420*/  STL.64 [R1+0x110], R16 ;  /* 0x0001101001007387 */ /* 0x0007e80000100a00 */
[----:B------:R4:W-:Y:S05]  /*19430*/  STL.64 [R1+0x118], R18 ;  /* 0x0001181201007387 */ /* 0x0009ea0000100a00 */
[----:B-1----:R-:W-:Y:S02]  /*19440*/  IMAD.MOV.U32 R244, RZ, RZ, R4 ;  /* 0x000000fffff47224 */ /* 0x002fe400078e0004 */
[----:B------:R-:W-:-:S02]  /*19450*/  IMAD.MOV.U32 R245, RZ, RZ, R5 ;  /* 0x000000fffff57224 */ /* 0x000fc400078e0005 */
[----:B------:R-:W-:Y:S01]  /*19460*/  IMAD.MOV.U32 R246, RZ, RZ, R6 ;  /* 0x000000fffff67224 */ /* 0x000fe200078e0006 */
[----:B------:R-:W2:Y:S01]  /*19470*/  LDL.LU.64 R4, [R1+0x920] ;  /* 0x0009200001047983 */ /* 0x000ea20000300a00 */
[----:B------:R-:W-:-:S03]  /*19480*/  IMAD.MOV.U32 R247, RZ, RZ, R7 ;  /* 0x000000fffff77224 */ /* 0x000fc600078e0007 */
[----:B------:R-:W2:Y:S04]  /*19490*/  LDL.LU.64 R6, [R1+0x928] ;  /* 0x0009280001067983 */ /* 0x000ea80000300a00 */
[----:B---3--:R-:W3:Y:S04]  /*194a0*/  LDL.LU.64 R16, [R1+0xdf0] ;  /* 0x000df00001107983 */ /* 0x008ee80000300a00 */
[----:B----4-:R-:W3:Y:S04]  /*194b0*/  LDL.LU.64 R18, [R1+0xdf8] ;  /* 0x000df80001127983 */ /* 0x010ee80000300a00 */
[----:B------:R-:W-:Y:S04]  /*194c0*/  STL [R1+0x2034], R247 ;  /* 0x002034f701007387 */ /* 0x000fe80000100800 */
[----:B------:R-:W-:Y:S04]  /*194d0*/  STL [R1+0x2030], R246 ;  /* 0x002030f601007387 */ /* 0x000fe80000100800 */
[----:B------:R-:W-:Y:S01]  /*194e0*/  STL [R1+0x202c], R245 ;  /* 0x00202cf501007387 */ /* 0x000fe20000100800 */
[----:B------:R-:W-:Y:S03]  /*194f0*/  HMMA.1688.F32.TF32 R12, R24, R200, R12 ;  /* 0x000000c8180c723c */ /* 0x000fe6000008100c */
[----:B------:R-:W-:Y:S11]  /*19500*/  STL [R1+0x2028], R244 ;  /* 0x002028f401007387 */ /* 0x000ff60000100800 */
[----:B------:R-:W-:Y:S10]  /*19510*/  @!UPT UIADD3 URZ, URZ, URZ, URZ ;  /* 0x0000003f3f3ff290 */ /* 0x000ff4000fffe03f */
[----:B------:R-:W-:Y:S02]  /*19520*/  IMAD.MOV.U32 R248, RZ, RZ, R12 ;  /* 0x000000fffff87224 */ /* 0x000fe400078e000c */
[----:B------:R-:W-:Y:S02]  /*19530*/  IMAD.MOV.U32 R249, RZ, RZ, R13 ;  /* 0x000000fffff97224 */ /* 0x000fe400078e000d */
[----:B------:R-:W-:Y:S01]  /*19540*/  IMAD.MOV.U32 R250, RZ, RZ, R14 ;  /* 0x000000fffffa7224 */ /* 0x000fe200078e000e */
[----:B------:R-:W4:Y:S01]  /*19550*/  LDL.LU.64 R12, [R1+0xde0] ;  /* 0x000de000010c7983 */ /* 0x000f220000300a00 */
[----:B------:R-:W-:-:S03]  /*19560*/  IMAD.MOV.U32 R251, RZ, RZ, R15 ;  /* 0x000000fffffb7224 */ /* 0x000fc600078e000f */
[----:B------:R-:W4:Y:S04]  /*19570*/  LDL.LU.64 R14, [R1+0xde8] ;  /* 0x000de800010e7983 */ /* 0x000f280000300a00 */
        /* <DEDUP_REMOVED lines=15> */
[----:B------:R-:W-:Y:S04]  /*19670*/  STL [R1+0x204c], R243 ;  /* 0x00204cf301007387 */ /* 0x000fe80000100800 */
[----:B------:R-:W-:Y:S01]  /*19680*/  STL [R1+0x2048], R241 ;  /* 0x002048f101007387 */ /* 0x000fe20000100800 */
[C---:B------:R-:W-:Y:S03]  /*19690*/  HMMA.1688.F32.TF32 R20, R24.reuse, R192, R4 ;  /* 0x000000c01814723c */ /* 0x040fe60000081004 */
[----:B------:R-:W-:Y:S04]  /*196a0*/  LDS R4, [R2+0x10280] ;  /* 0x0102800002047984 */ /* 0x000fe80000000800 */
[----:B------:R-:W-:Y:S01]  /*196b0*/  LDS R6, [R2+0x11280] ;  /* 0x0112800002067984 */ /* 0x000fe20000000800 */
[----:B---3--:R-:W-:Y:S03]  /*196c0*/  HMMA.1688.F32.TF32 R16, R24, R188, R16 ;  /* 0x000000bc1810723c */ /* 0x008fe60000081010 */
[----:B------:R-:W-:Y:S04]  /*196d0*/  LDS R5, [R159+0x10280] ;  /* 0x010280009f057984 */ /* 0x000fe80000000800 */
[----:B------:R-:W1:Y:S08]  /*196e0*/  LDS R7, [R159+0x11280] ;  /* 0x011280009f077984 */ /* 0x000e700000000800 */
[----:B------:R3:W-:Y:S04]  /*196f0*/  STL.64 [R1+0xd0], R20 ;  /* 0x0000d01401007387 */ /* 0x0007e80000100a00 */
[----:B------:R3:W-:Y:S04]  /*19700*/  STL.64 [R1+0xd8], R22 ;  /* 0x0000d81601007387 */ /* 0x0007e80000100a00 */
[----:B---3--:R-:W3:Y:S04]  /*19710*/  LDL.LU.64 R20, [R1+0x940] ;  /* 0x0009400001147983 */ /* 0x008ee80000300a00 */
[----:B------:R-:W3:Y:S01]  /*19720*/  LDL.LU.64 R22, [R1+0x948] ;  /* 0x0009480001167983 */ /* 0x000ee20000300a00 */
[----:B------:R-:W-:-:S02]  /*19730*/  IMAD.MOV.U32 R247, RZ, RZ, R16 ;  /* 0x000000fffff77224 */ /* 0x000fc400078e0010 */
[----:B------:R-:W-:Y:S02]  /*19740*/  IMAD.MOV.U32 R246, RZ, RZ, R17 ;  /* 0x000000fffff67224 */ /* 0x000fe400078e0011 */
[----:B------:R-:W-:Y:S02]  /*19750*/  IMAD.MOV.U32 R245, RZ, RZ, R18 ;  /* 0x000000fffff57224 */ /* 0x000fe400078e0012 */
[----:B------:R-:W-:Y:S01]  /*19760*/  IMAD.MOV.U32 R244, RZ, RZ, R19 ;  /* 0x000000fffff47224 */ /* 0x000fe200078e0013 */
[----:B------:R-:W-:Y:S04]  /*19770*/  STL.64 [R1+0x2060], R246 ;  /* 0x002060f601007387 */ /* 0x000fe80000100a00 */
[----:B------:R-:W-:Y:S04]  /*19780*/  STL.64 [R1+0x2058], R244 ;  /* 0x002058f401007387 */ /* 0x000fe80000100a00 */
[----:B------:R-:W1:Y:S04]  /*19790*/  LDL.LU.64 R40, [R1+0xdc0] ;  /* 0x000dc00001287983 */ /* 0x000e680000300a00 */
[----:B------:R-:W1:Y:S04]  /*197a0*/  LDL.LU.64 R42, [R1+0xdc8] ;  /* 0x000dc800012a7983 */ /* 0x000e680000300a00 */
[----:B------:R-:W3:Y:S04]  /*197b0*/  LDL.LU.64 R36, [R1+0xdb0] ;  /* 0x000db00001247983 */ /* 0x000ee80000300a00 */
[----:B------:R-:W3:Y:S04]  /*197c0*/  LDL.LU.64 R38, [R1+0xdb8] ;  /* 0x000db80001267983 */ /* 0x000ee80000300a00 */
[----:B------:R-:W3:Y:S04]  /*197d0*/  LDL.LU.64 R28, [R1+0xda0] ;  /* 0x000da000011c7983 */ /* 0x000ee80000300a00 */
[----:B------:R-:W3:Y:S01]  /*197e0*/  LDL.LU.64 R30, [R1+0xda8] ;  /* 0x000da800011e7983 */ /* 0x000ee20000300a00 */
[C---:B----4-:R-:W-:Y:S11]  /*197f0*/  HMMA.1688.F32.TF32 R12, R24.reuse, R184, R12 ;  /* 0x000000b8180c723c */ /* 0x050ff6000008100c */
[----:B------:R-:W-:Y:S11]  /*19800*/  @!UPT UIADD3 URZ, URZ, URZ, URZ ;  /* 0x0000003f3f3ff290 */ /* 0x000ff6000fffe03f */
[----:B------:R-:W-:Y:S02]  /*19810*/  @!UPT UIADD3 URZ, URZ, URZ, URZ ;  /* 0x0000003f3f3ff290 */ /* 0x000fe4000fffe03f */
[----:B------:R-:W-:Y:S02]  /*19820*/  IMAD.MOV.U32 R251, RZ, RZ, R12 ;  /* 0x000000fffffb7224 */ /* 0x000fe400078e000c */
[----:B------:R-:W-:Y:S02]  /*19830*/  IMAD.MOV.U32 R250, RZ, RZ, R13 ;  /* 0x000000fffffa7224 */ /* 0x000fe400078e000d */
[----:B------:R-:W-:Y:S02]  /*19840*/  IMAD.MOV.U32 R249, RZ, RZ, R14 ;  /* 0x000000fffff97224 */ /* 0x000fe400078e000e */
[----:B------:R-:W-:Y:S01]  /*19850*/  IMAD.MOV.U32 R248, RZ, RZ, R15 ;  /* 0x000000fffff87224 */ /* 0x000fe200078e000f */
[----:B------:R-:W-:Y:S04]  /*19860*/  STL.64 [R1+0x2070], R250 ;  /* 0x002070fa01007387 */ /* 0x000fe80000100a00 */
[----:B------:R-:W-:Y:S04]  /*19870*/  STL.64 [R1+0x2068], R248 ;  /* 0x002068f801007387 */ /* 0x000fe80000100a00 */
[----:B------:R-:W4:Y:S04]  /*19880*/  LDL.LU.64 R48, [R1+0xd90] ;  /* 0x000d900001307983 */ /* 0x000f280000300a00 */
[----:B------:R-:W4:Y:S04]  /*19890*/  LDL.LU.64 R50, [R1+0xd98] ;  /* 0x000d980001327983 */ /* 0x000f280000300a00 */
[----:B------:R-:W4:Y:S04]  /*198a0*/  LDL.LU.64 R12, [R1+0xd80] ;  /* 0x000d8000010c7983 */ /* 0x000f280000300a00 */
[----:B------:R-:W4:Y:S01]  /*198b0*/  LDL.LU.64 R14, [R1+0xd88] ;  /* 0x000d8800010e7983 */ /* 0x000f220000300a00 */
        /* <DEDUP_REMOVED lines=9> */
[----:B------:R-:W2:Y:S04]  /*19950*/  LDL.LU.64 R44, [R1+0xd60] ;  /* 0x000d6000012c7983 */ /* 0x000ea80000300a00 */
[----:B------:R-:W2:Y:S04]  /*19960*/  LDL.LU.64 R46, [R1+0xd68] ;  /* 0x000d6800012e7983 */ /* 0x000ea80000300a00 */
[----:B------:R-:W2:Y:S04]  /*19970*/  LDL.LU.64 R16, [R1+0xd50] ;  /* 0x000d500001107983 */ /* 0x000ea80000300a00 */
[----:B------:R-:W2:Y:S04]  /*19980*/  LDL.LU.64 R18, [R1+0xd58] ;  /* 0x000d580001127983 */ /* 0x000ea80000300a00 */
[----:B------:R-:W-:Y:S04]  /*19990*/  STL.64 [R1+0x2080], R242 ;  /* 0x002080f201007387 */ /* 0x000fe80000100a00 */
[----:B------:R-:W-:Y:S01]  /*199a0*/  STL.64 [R1+0x2078], R240 ;  /* 0x002078f001007387 */ /* 0x000fe20000100a00 */
[----:B---3--:R-:W-:Y:S03]  /*199b0*/  HMMA.1688.F32.TF32 R24, R24, R176, R20 ;  /* 0x000000b01818723c */ /* 0x008fe60000081014 */
[----:B------:R-:W3:Y:S04]  /*199c0*/  LDL.LU.64 R20, [R1+0xd40] ;  /* 0x000d400001147983 */ /* 0x000ee80000300a00 */
[----:B------:R-:W3:Y:S11]  /*199d0*/  LDL.LU.64 R22, [R1+0xd48] ;  /* 0x000d480001167983 */ /* 0x000ef60000300a00 */
[----:B------:R-:W-:Y:S05]  /*199e0*/  @!UPT UIADD3 URZ, URZ, URZ, URZ ;  /* 0x0000003f3f3ff290 */ /* 0x000fea000fffe03f */
[----:B------:R-:W-:Y:S04]  /*199f0*/  STL.64 [R1+0x90], R24 ;  /* 0x0000901801007387 */ /* 0x000fe80000100a00 */
[----:B------:R1:W-:Y:S02]  /*19a00*/  STL.64 [R1+0x98], R26 ;  /* 0x0000981a01007387 */ /* 0x0003e40000100a00 */
[C---:B-1----:R-:W-:Y:S02]  /*19a10*/  HMMA.1688.F32.TF32 R24, R4.reuse, R228, R40 ;  /* 0x000000e40418723c */ /* 0x042fe40000081028 */
[----:B------:R-:W3:Y:S04]  /*19a20*/  LDL.LU.64 R40, [R1+0xd30] ;  /* 0x000d300001287983 */ /* 0x000ee80000300a00 */
[----:B------:R-:W3:Y:S11]  /*19a30*/  LDL.LU.64 R42, [R1+0xd38] ;  /* 0x000d3800012a7983 */ /* 0x000ef60000300a00 */
[----:B------:R-:W-:Y:S06]  /*19a40*/  @!UPT UIADD3 URZ, URZ, URZ, URZ ;  /* 0x0000003f3f3ff290 */ /* 0x000fec000fffe03f */
[----:B------:R-:W-:Y:S04]  /*19a50*/  STL.64 [R1+0x300], R24 ;  /* 0x0003001801007387 */ /* 0x000fe80000100a00 */
[----:B------:R1:W-:Y:S02]  /*19a60*/  STL.64 [R1+0x308], R26 ;  /* 0x0003081a01007387 */ /* 0x0003e40000100a00 */
[C---:B-1----:R-:W-:Y:S02]  /*19a70*/  HMMA.1688.F32.TF32 R24, R4.reuse, R224, R36 ;  /* 0x000000e00418723c */ /* 0x042fe40000081024 */
[----:B------:R-:W3:Y:S04]  /*19a80*/  LDL.LU.64 R36, [R1+0xd20] ;  /* 0x000d200001247983 */ /* 0x000ee80000300a00 */
[----:B------:R-:W3:Y:S02]  /*19a90*/  LDL.LU.64 R38, [R1+0xd28] ;  /* 0x000d280001267983 */ /* 0x000ee40000300a00 */
[C---:B----4-:R-:W-:Y:S11]  /*19aa0*/  HMMA.1688.F32.TF32 R48, R4.reuse, R168, R48 ;  /* 0x000000a80430723c */ /* 0x050ff60000081030 */
[----:B------:R-:W-:Y:S04]  /*19ab0*/  @!UPT UIADD3 URZ, URZ, URZ, URZ ;  /* 0x0000003f3f3ff290 */ /* 0x000fe8000fffe03f */
[----:B------:R-:W-:Y:S04]  /*19ac0*/  STL.64 [R1+0x2f0], R24 ;  /* 0x0002f01801007387 */ /* 0x000fe80000100a00 */
[----:B------:R1:W-:Y:S02]  /*19ad0*/  STL.64 [R1+0x2f8], R26 ;  /* 0x0002f81a01007387 */ /* 0x0003e40000100a00 */
[C---:B-1----:R-:W-:Y:S02]  /*19ae0*/  HMMA.1688.F32.TF32 R24, R4.reuse, R172, R28 ;  /* 0x000000ac0418723c */ /* 0x042fe4000008101c */
[----:B------:R-:W4:Y:S04]  /*19af0*/  LDL.LU.64 R28, [R1+0xd10] ;  /* 0x000d1000011c7983 */ /* 0x000f280000300a00 */
[----:B------:R-:W4:Y:S11]  /*19b00*/  LDL.LU.64 R30, [R1+0xd18] ;  /* 0x000d1800011e7983 */ /* 0x000f360000300a00 */
[----:B------:R-:W-:Y:S06]  /*19b10*/  @!UPT UIADD3 URZ, URZ, URZ, URZ ;  /* 0x0000003f3f3ff290 */ /* 0x000fec000fffe03f */
[----:B------:R1:W-:Y:S04]  /*19b20*/  STL.64 [R1+0x2e0], R24 ;  /* 0x0002e01801007387 */ /* 0x0003e80000100a00 */
[----:B------:R1:W-:Y:S04]  /*19b30*/  STL.64 [R1+0x2e8], R26 ;  /* 0x0002e81a01007387 */ /* 0x0003e80000100a00 */
[----:B-1----:R-:W4:Y:S04]  /*19b40*/  LDL.LU.64 R24, [R1+0xd00] ;  /* 0x000d000001187983 */ /* 0x002f280000300a00 */
[----:B------:R-:W4:Y:S04]  /*19b50*/  LDL.LU.64 R26, [R1+0xd08] ;  /* 0x000d0800011a7983 */ /* 0x000f280000300a00 */
[----:B------:R-:W-:Y:S04]  /*19b60*/  STL.64 [R1+0x260], R48 ;  /* 0x0002603001007387 */ /* 0x000fe80000100a00 */
[----:B------:R1:W-:Y:S02]  /*19b70*/  STL.64 [R1+0x268], R50 ;  /* 0x0002683201007387 */ /* 0x0003e40000100a00 */
[C---:B-1----:R-:W-:Y:S02]  /*19b80*/  HMMA.1688.F32.TF32 R48, R4.reuse, R220, R12 ;  /* 0x000000dc0430723c */ /* 0x042fe4000008100c */
[----:B------:R-:W4:Y:S04]  /*19b90*/  LDL.LU.64 R12, [R1+0xcf0] ;  /* 0x000cf000010c7983 */ /* 0x000f280000300a00 */
[----:B------:R-:W4:Y:S11]  /*19ba0*/  LDL.LU.64 R14, [R1+0xcf8] ;  /* 0x000cf800010e7983 */ /* 0x000f360000300a00 */
[----:B------:R-:W-:Y:S06]  /*19bb0*/  @!UPT UIADD3 URZ, URZ, URZ, URZ ;  /* 0x0000003f3f3ff290 */ /* 0x000fec000fffe03f */
        /* <DEDUP_REMOVED lines=8> */
[C---:B-1----:R-:W-:Y:S08]  /*19c40*/  HMMA.1688.F32.TF32 R48, R4.reuse, R212, R44 ;  /* 0x000000d40430723c */ /* 0x042ff0000008102c */
[C---:B------:R-:W-:Y:S01]  /*19c50*/  HMMA.1688.F32.TF32 R44, R4.reuse, R208, R16 ;  /* 0x000000d0042c723c */ /* 0x040fe20000081010 */
[----:B------:R-:W2:Y:S11]  /*19c60*/  LDL.LU.64 R16, [R1+0xba0] ;  /* 0x000ba00001107983 */ /* 0x000eb60000300a00 */
[----:B------:R-:W-:Y:S03]  /*19c70*/  @!UPT UIADD3 URZ, URZ, URZ, URZ ;  /* 0x0000003f3f3ff290 */ /* 0x000fe6000fffe03f */
[----:B------:R-:W-:Y:S04]  /*19c80*/  STL.64 [R1+0x230], R48 ;  /* 0x0002303001007387 */ /* 0x000fe80000100a00 */
[----:B------:R-:W-:Y:S04]  /*19c90*/  STL.64 [R1+0x238], R50 ;  /* 0x0002383201007387 */ /* 0x000fe80000100a00 */
[----:B------:R-:W2:Y:S04]  /*19ca0*/  LDL.LU.64 R18, [R1+0xba8] ;  /* 0x000ba80001127983 */ /* 0x000ea80000300a00 */
[----:B------:R-:W-:Y:S04]  /*19cb0*/  STL.64 [R1+0x220], R44 ;  /* 0x0002202c01007387 */ /* 0x000fe80000100a00 */
[----:B------:R3:W-:Y:S02]  /*19cc0*/  STL.64 [R1+0x228], R46 ;  /* 0x0002282e01007387 */ /* 0x0007e40000100a00 */
[C---:B---3--:R-:W-:Y:S02]  /*19cd0*/  HMMA.1688.F32.TF32 R44, R4.reuse, R204, R20 ;  /* 0x000000cc042c723c */ /* 0x048fe40000081014 */
[----:B------:R-:W3:Y:S04]  /*19ce0*/  LDL.LU.64 R20, [R1+0xb90] ;  /* 0x000b900001147983 */ /* 0x000ee80000300a00 */
[----:B------:R-:W3:Y:S02]  /*19cf0*/  LDL.LU.64 R22, [R1+0xb98] ;  /* 0x000b980001167983 */ /* 0x000ee40000300a00 */
[C---:B------:R-:W-:Y:S11]  /*19d00*/  HMMA.1688.F32.TF32 R40, R4.reuse, R200, R40 ;  /* 0x000000c80428723c */ /* 0x040ff60000081028 */
[----:B------:R-:W-:Y:S04]  /*19d10*/  @!UPT UIADD3 URZ, URZ, URZ, URZ ;  /* 0x0000003f3f3ff290 */ /* 0x000fe8000fffe03f */
[----:B------:R1:W-:Y:S04]  /*19d20*/  STL.64 [R1+0x210], R44 ;  /* 0x0002102c01007387 */ /* 0x0003e80000100a00 */
[----:B------:R1:W-:Y:S04]  /*19d30*/  STL.64 [R1+0x218], R46 ;  /* 0x0002182e01007387 */ /* 0x0003e80000100a00 */
[----:B------:R-:W3:Y:S04]  /*19d40*/  LDL.LU.64 R52, [R1+0xb80] ;  /* 0x000b800001347983 */ /* 0x000ee80000300a00 */
[----:B------:R-:W3:Y:S01]  /*19d50*/  LDL.LU.64 R54, [R1+0xb88] ;  /* 0x000b880001367983 */ /* 0x000ee20000300a00 */
[C---:B------:R-:W-:Y:S03]  /*19d60*/  HMMA.1688.F32.TF32 R36, R4.reuse, R196, R36 ;  /* 0x000000c40424723c */ /* 0x040fe60000081024 */
[----:B------:R1:W-:Y:S04]  /*19d70*/  STL.64 [R1+0x200], R40 ;  /* 0x0002002801007387 */ /* 0x0003e80000100a00 */
[----:B------:R1:W-:Y:S04]  /*19d80*/  STL.64 [R1+0x208], R42 ;  /* 0x0002082a01007387 */ /* 0x0003e80000100a00 */
[----:B------:R-:W3:Y:S04]  /*19d90*/  LDL.LU.64 R48, [R1+0xb70] ;  /* 0x000b700001307983 */ /* 0x000ee80000300a00 */
[----:B------:R-:W3:Y:S04]  /*19da0*/  LDL.LU.64 R50, [R1+0xb78] ;  /* 0x000b780001327983 */ /* 0x000ee80000300a00 */
[----:B-1----:R-:W3:Y:S04]  /*19db0*/  LDL.LU.64 R44, [R1+0xb60] ;  /* 0x000b6000012c7983 */ /* 0x002ee80000300a00 */
[----:B------:R-:W3:Y:S01]  /*19dc0*/  LDL.LU.64 R46, [R1+0xb68] ;  /* 0x000b6800012e7983 */ /* 0x000ee20000300a00 */
[C---:B----4-:R-:W-:Y:S03]  /*19dd0*/  HMMA.1688.F32.TF32 R28, R4.reuse, R192, R28 ;  /* 0x000000c0041c723c */ /* 0x050fe6000008101c */
[----:B------:R1:W-:Y:S04]  /*19de0*/  STL.64 [R1+0x1f0], R36 ;  /* 0x0001f02401007387 */ /* 0x0003e80000100a00 */
[----:B------:R4:W-:Y:S04]  /*19df0*/  STL.64 [R1+0x1f8], R38 ;  /* 0x0001f82601007387 */ /* 0x0009e80000100a00 */
[----:B------:R-:W3:Y:S04]  /*19e00*/  LDL.LU.64 R40, [R1+0xb50] ;  /* 0x000b500001287983 */ /* 0x000ee80000300a00 */
[----:B------:R-:W3:Y:S01]  /*19e10*/  LDL.LU.64 R42, [R1+0xb58] ;  /* 0x000b5800012a7983 */ /* 0x000ee20000300a00 */
[C---:B------:R-:W-:Y:S07]  /*19e20*/  HMMA.1688.F32.TF32 R24, R4.reuse, R188, R24 ;  /* 0x000000bc0418723c */ /* 0x040fee0000081018 */
[----:B------:R4:W-:Y:S04]  /*19e30*/  STL.64 [R1+0x1e0], R28 ;  /* 0x0001e01c01007387 */ /* 0x0009e80000100a00 */
[----:B------:R4:W-:Y:S04]  /*19e40*/  STL.64 [R1+0x1e8], R30 ;  /* 0x0001e81e01007387 */ /* 0x0009e80000100a00 */
[----:B-1----:R-:W3:Y:S04]  /*19e50*/  LDL.LU.64 R36, [R1+0xb40] ;  /* 0x000b400001247983 */ /* 0x002ee80000300a00 */
[----:B----4-:R-:W4:Y:S01]  /*19e60*/  LDL.LU.64 R38, [R1+0xb48] ;  /* 0x000b480001267983 */ /* 0x010f220000300a00 */
[C---:B------:R-:W-:Y:S03]  /*19e70*/  HMMA.1688.F32.TF32 R12, R4.reuse, R184, R12 ;  /* 0x000000b8040c723c */ /* 0x040fe6000008100c */
[----:B------:R1:W-:Y:S04]  /*19e80*/  STL.64 [R1+0x1d0], R24 ;  /* 0x0001d01801007387 */ /* 0x0003e80000100a00 */
[----:B------:R1:W-:Y:S04]  /*19e90*/  STL.64 [R1+0x1d8], R26 ;  /* 0x0001d81a01007387 */ /* 0x0003e80000100a00 */
[----:B------:R-:W4:Y:S04]  /*19ea0*/  LDL.LU.64 R28, [R1+0xb30] ;  /* 0x000b3000011c7983 */ /* 0x000f280000300a00 */
[----:B------:R-:W4:Y:S04]  /*19eb0*/  LDL.LU.64 R30, [R1+0xb38] ;  /* 0x000b3800011e7983 */ /* 0x000f280000300a00 */
[----:B-1----:R-:W4:Y:S04]  /*19ec0*/  LDL.LU.64 R24, [R1+0xb20] ;  /* 0x000b200001187983 */ /* 0x002f280000300a00 */
[----:B------:R-:W4:Y:S04]  /*19ed0*/  LDL.LU.64 R26, [R1+0xb28] ;  /* 0x000b2800011a7983 */ /* 0x000f280000300a00 */
[----:B------:R-:W-:Y:S04]  /*19ee0*/  STL.64 [R1+0x1c0], R12 ;  /* 0x0001c00c01007387 */ /* 0x000fe80000100a00 */
[----:B------:R2:W-:Y:S02]  /*19ef0*/  STL.64 [R1+0x1c8], R14 ;  /* 0x0001c80e01007387 */ /* 0x0005e40000100a00 */
[C---:B--2---:R-:W-:Y:S02]  /*19f00*/  HMMA.1688.F32.TF32 R12, R4.reuse, R180, R8 ;  /* 0x000000b4040c723c */ /* 0x044fe40000081008 */
[----:B------:R-:W2:Y:S04]  /*19f10*/  LDL.LU.64 R8, [R1+0xb10] ;  /* 0x000b100001087983 */ /* 0x000ea80000300a00 */
[----:B------:R-:W2:Y:S11]  /*19f20*/  LDL.LU.64 R10, [R1+0xb18] ;  /* 0x000b1800010a7983 */ /* 0x000eb60000300a00 */
[----:B------:R-:W-:Y:S06]  /*19f30*/  @!UPT UIADD3 URZ, URZ, URZ, URZ ;  /* 0x0000003f3f3ff290 */ /* 0x000fec000fffe03f */
[----:B------:R1:W-:Y:S04]  /*19f40*/  STL.64 [R1+0x1b0], R12 ;  /* 0x0001b00c01007387 */ /* 0x0003e80000100a00 */
[----:B------:R1:W-:Y:S04]  /*19f50*/  STL.64 [R1+0x1b8], R14 ;  /* 0x0001b80e01007387 */ /* 0x0003e80000100a00 */
[----:B-1----:R-:W2:Y:S04]  /*19f60*/  LDL.LU.64 R12, [R1+0xb00] ;  /* 0x000b0000010c7983 */ /* 0x002ea80000300a00 */
[----:B------:R-:W2:Y:S01]  /*19f70*/  LDL.LU.64 R14, [R1+0xb08] ;  /* 0x000b0800010e7983 */ /* 0x000ea20000300a00 */
[----:B------:R-:W-:Y:S03]  /*19f80*/  HMMA.1688.F32.TF32 R4, R4, R176, R16 ;  /* 0x000000b00404723c */ /* 0x000fe60000081010 */
[----:B------:R-:W2:Y:S04]  /*19f90*/  LDL.LU.64 R16, [R1+0xae0] ;  /* 0x000ae00001107983 */ /* 0x000ea80000300a00 */
[----:B------:R-:W2:Y:S11]  /*19fa0*/  LDL.LU.64 R18, [R1+0xae8] ;  /* 0x000ae80001127983 */ /* 0x000eb60000300a00 */
[----:B------:R-:W-:Y:S05]  /*19fb0*/  @!UPT UIADD3 URZ, URZ, URZ, URZ ;  /* 0x0000003f3f3ff290 */ /* 0x000fea000fffe03f */
[----:B------:R-:W-:Y:S04]  /*19fc0*/  STL.64 [R1+0x1a0], R4 ;  /* 0x0001a00401007387 */ /* 0x000fe80000100a00 */
[----:B------:R3:W-:Y:S02]  /*19fd0*/  STL.64 [R1+0x1a8], R6 ;  /* 0x0001a80601007387 */ /* 0x0007e40000100a00 */
[C---:B---3--:R-:W-:Y:S02]  /*19fe0*/  HMMA.1688.F32.TF32 R4, R32.reuse, R228, R20 ;  /* 0x000000e42004723c */ /* 0x048fe40000081014 */
[----:B------:R-:W2:Y:S04]  /*19ff0*/  LDL.LU.64 R20, [R1+0xac0] ;  /* 0x000ac00001147983 */ /* 0x000ea80000300a00 */
[----:B------:R-:W2:Y:S11]  /*1a000*/  LDL.LU.64 R22, [R1+0xac8] ;  /* 0x000ac80001167983 */ /* 0x000eb60000300a00 */
[----:B------:R-:W-:Y:S06]  /*1a010*/  @!UPT UIADD3 URZ, URZ, URZ, URZ ;  /* 0x0000003f3f3ff290 */ /* 0x000fec000fffe03f */
[----:B------:R-:W-:Y:S04]  /*1a020*/  STL.64 [R1+0x2d0], R4 ;  /* 0x0002d00401007387 */ /* 0x000fe80000100a00 */
[----:B------:R1:W-:Y:S02]  /*1a030*/  STL.64 [R1+0x2d8], R6 ;  /* 0x0002d80601007387 */ /* 0x0003e40000100a00 */
[C---:B-1----:R-:W-:Y:S08]  /*1a040*/  HMMA.1688.F32.TF32 R4, R32.reuse, R224, R52 ;  /* 0x000000e02004723c */ /* 0x042ff00000081034 */
[C---:B------:R-:W-:Y:S08]  /*1a050*/  HMMA.1688.F32.TF32 R48, R32.reuse, R172, R48 ;  /* 0x000000ac2030723c */ /* 0x040ff00000081030 */
[C---:B------:R-:W-:Y:S07]  /*1a060*/  HMMA.1688.F32.TF32 R44, R32.reuse, R168, R44 ;  /* 0x000000a8202c723c */ /* 0x040fee000008102c */
[----:B------:R-:W-:Y:S04]  /*1a070*/  STL.64 [R1+0x2c0], R4 ;  /* 0x0002c00401007387 */ /* 0x000fe80000100a00 */
[----:B------:R1:W-:Y:S02]  /*1a080*/  STL.64 [R1+0x2c8], R6 ;  /* 0x0002c80601007387 */ /* 0x0003e40000100a00 */
[C---:B-1----:R-:W-:Y:S02]  /*1a090*/  HMMA.1688.F32.TF32 R4, R32.reuse, R220, R40 ;  /* 0x000000dc2004723c */ /* 0x042fe40000081028 */
[----:B------:R-:W-:Y:S04]  /*1a0a0*/  STL.64 [R1+0x2b0], R48 ;  /* 0x0002b03001007387 */ /* 0x000fe80000100a00 */
[----:B------:R-:W-:Y:S04]  /*1a0b0*/  STL.64 [R1+0x2b8], R50 ;  /* 0x0002b83201007387 */ /* 0x000fe80000100a00 */
[----:B------:R-:W-:Y:S04]  /*1a0c0*/  STL.64 [R1+0x2a0], R44 ;  /* 0x0002a02c01007387 */ /* 0x000fe80000100a00 */
[----:B------:R-:W-:Y:S09]  /*1a0d0*/  STL.64 [R1+0x2a8], R46 ;  /* 0x0002a82e01007387 */ /* 0x000ff20000100a00 */
[----:B------:R-:W-:Y:S04]  /*1a0e0*/  STL.64 [R1+0x290], R4 ;  /* 0x0002900401007387 */ /* 0x000fe80000100a00 */
[----:B------:R1:W-:Y:S01]  /*1a0f0*/  STL.64 [R1+0x298], R6 ;  /* 0x0002980601007387 */ /* 0x0003e20000100a00 */
[C---:B----4-:R-:W-:Y:S08]  /*1a100*/  HMMA.1688.F32.TF32 R36, R32.reuse, R216, R36 ;  /* 0x000000d82024723c */ /* 0x050ff00000081024 */
[C---:B------:R-:W-:Y:S08]  /*1a110*/  HMMA.1688.F32.TF32 R28, R32.reuse, R212, R28 ;  /* 0x000000d4201c723c */ /* 0x040ff0000008101c */
[C---:B-1----:R-:W-:Y:S07]  /*1a120*/  HMMA.1688.F32.TF32 R4, R32.reuse, R208, R24 ;  /* 0x000000d02004723c */ /* 0x042fee0000081018 */
[----:B------:R1:W-:Y:S04]  /*1a130*/  STL.64 [R1+0x280], R36 ;  /* 0x0002802401007387 */ /* 0x0003e80000100a00 */
[----:B------:R4:W-:Y:S04]  /*1a140*/  STL.64 [R1+0x288], R38 ;  /* 0x0002882601007387 */ /* 0x0009e80000100a00 */
[----:B------:R-:W3:Y:S04]  /*1a150*/  LDL.LU.64 R24, [R1+0xcd0] ;  /* 0x000cd00001187983 */ /* 0x000ee80000300a00 */
[----:B------:R1:W-:Y:S04]  /*1a160*/  STL.64 [R1+0x270], R28 ;  /* 0x0002701c01007387 */ /* 0x0003e80000100a00 */
[----:B------:R1:W-:Y:S04]  /*1a170*/  STL.64 [R1+0x278], R30 ;  /* 0x0002781e01007387 */ /* 0x0003e80000100a00 */
[----:B------:R-:W3:Y:S04]  /*1a180*/  LDL.LU.64 R26, [R1+0xcd8] ;  /* 0x000cd800011a7983 */ /* 0x000ee80000300a00 */
[----:B------:R-:W-:Y:S04]  /*1a190*/  STL.64 [R1+0x1e70], R6 ;  /* 0x001e700601007387 */ /* 0x000fe80000100a00 */
[----:B------:R-:W-:Y:S04]  /*1a1a0*/  STL.64 [R1+0x1e68], R4 ;  /* 0x001e680401007387 */ /* 0x000fe80000100a00 */
[----:B-1----:R-:W3:Y:S04]  /*1a1b0*/  LDL.LU.64 R36, [R1+0xcc0] ;  /* 0x000cc00001247983 */ /* 0x002ee80000300a00 */
[----:B----4-:R-:W4:Y:S01]  /*1a1c0*/  LDL.LU.64 R38, [R1+0xcc8] ;  /* 0x000cc80001267983 */ /* 0x010f220000300a00 */
[C---:B--2---:R-:W-:Y:S08]  /*1a1d0*/  HMMA.1688.F32.TF32 R8, R32.reuse, R204, R8 ;  /* 0x000000cc2008723c */ /* 0x044ff00000081008 */
[C---:B------:R-:W-:Y:S11]  /*1a1e0*/  HMMA.1688.F32.TF32 R12, R32.reuse, R200, R12 ;  /* 0x000000c8200c723c */ /* 0x040ff6000008100c */
[----:B------:R-:W-:Y:S04]  /*1a1f0*/  @!UPT UIADD3 URZ, URZ, URZ, URZ ;  /* 0x0000003f3f3ff290 */ /* 0x000fe8000fffe03f */
[----:B------:R-:W-:Y:S04]  /*1a200*/  STL.64 [R1+0x1e80], R10 ;  /* 0x001e800a01007387 */ /* 0x000fe80000100a00 */
[----:B------:R-:W-:Y:S04]  /*1a210*/  STL.64 [R1+0x1e78], R8 ;  /* 0x001e780801007387 */ /* 0x000fe80000100a00 */
[----:B------:R-:W2:Y:S04]  /*1a220*/  LDL.LU.64 R28, [R1+0xcb0] ;  /* 0x000cb000011c7983 */ /* 0x000ea80000300a00 */
[----:B------:R-:W2:Y:S04]  /*1a230*/  LDL.LU.64 R30, [R1+0xcb8] ;  /* 0x000cb800011e7983 */ /* 0x000ea80000300a00 */
[----:B------:R-:W2:Y:S04]  /*1a240*/  LDL.LU.64 R44, [R1+0xaa0] ;  /* 0x000aa000012c7983 */ /* 0x000ea80000300a00 */
[----:B------:R-:W2:Y:S01]  /*1a250*/  LDL.LU.64 R46, [R1+0xaa8] ;  /* 0x000aa800012e7983 */ /* 0x000ea20000300a00 */
[C---:B------:R-:W-:Y:S03]  /*1a260*/  HMMA.1688.F32.TF32 R16, R32.reuse, R196, R16 ;  /* 0x000000c42010723c */ /* 0x040fe60000081010 */
[----:B------:R-:W-:Y:S04]  /*1a270*/  STL.64 [R1+0x1e90], R14 ;  /* 0x001e900e01007387 */ /* 0x000fe80000100a00 */
[----:B------:R1:W-:Y:S11]  /*1a280*/  STL.64 [R1+0x1e88], R12 ;  /* 0x001e880c01007387 */ /* 0x0003f60000100a00 */
[----:B------:R-:W-:Y:S05]  /*1a290*/  @!UPT UIADD3 URZ, URZ, URZ, URZ ;  /* 0x0000003f3f3ff290 */ /* 0x000fea000fffe03f */
[----:B------:R-:W-:Y:S04]  /*1a2a0*/  STL.64 [R1+0x1ea0], R18 ;  /* 0x001ea01201007387 */ /* 0x000fe80000100a00 */
[----:B------:R-:W-:Y:S04]  /*1a2b0*/  STL.64 [R1+0x1e98], R16 ;  /* 0x001e981001007387 */ /* 0x000fe80000100a00 */
[----:B------:R-:W2:Y:S04]  /*1a2c0*/  LDL.LU.64 R40, [R1+0xca0] ;  /* 0x000ca00001287983 */ /* 0x000ea80000300a00 */
[----:B------:R-:W2:Y:S04]  /*1a2d0*/  LDL.LU.64 R42, [R1+0xca8] ;  /* 0x000ca800012a7983 */ /* 0x000ea80000300a00 */
[----:B-1----:R-:W2:Y:S04]  /*1a2e0*/  LDL.LU.64 R12, [R1+0xc90] ;  /* 0x000c9000010c7983 */ /* 0x002ea80000300a00 */
[----:B------:R-:W2:Y:S04]  /*1a2f0*/  LDL.LU.64 R14, [R1+0xc98] ;  /* 0x000c9800010e7983 */ /* 0x000ea80000300a00 */
[----:B------:R-:W2:Y:S04]  /*1a300*/  LDL.LU.64 R8, [R1+0xc80] ;  /* 0x000c800001087983 */ /* 0x000ea80000300a00 */
[----:B------:R-:W2:Y:S01]  /*1a310*/  LDL.LU.64 R10, [R1+0xc88] ;  /* 0x000c8800010a7983 */ /* 0x000ea20000300a00 */
[C---:B------:R-:W-:Y:S11]  /*1a320*/  HMMA.1688.F32.TF32 R20, R32.reuse, R192, R20 ;  /* 0x000000c02014723c */ /* 0x040ff60000081014 */
[----:B------:R-:W-:Y:S11]  /*1a330*/  @!UPT UIADD3 URZ, URZ, URZ, URZ ;  /* 0x0000003f3f3ff290 */ /* 0x000ff6000fffe03f */
[----:B------:R-:W-:Y:S01]  /*1a340*/  @!UPT UIADD3 URZ, URZ, URZ, URZ ;  /* 0x0000003f3f3ff290 */ /* 0x000fe2000fffe03f */
[----:B------:R-:W-:Y:S04]  /*1a350*/  STL.64 [R1+0x1eb0], R22 ;  /* 0x001eb01601007387 */ /* 0x000fe80000100a00 */
[----:B------:R1:W-:Y:S04]  /*1a360*/  STL.64 [R1+0x1ea8], R20 ;  /* 0x001ea81401007387 */ /* 0x0003e80000100a00 */
[----:B------:R-:W2:Y:S04]  /*1a370*/  LDL.LU.64 R4, [R1+0xc70] ;  /* 0x000c700001047983 */ /* 0x000ea80000300a00 */
[----:B------:R-:W2:Y:S01]  /*1a380*/  LDL.LU.64 R6, [R1+0xc78] ;  /* 0x000c780001067983 */ /* 0x000ea20000300a00 */
[C---:B---3--:R-:W-:Y:S08]  /*1a390*/  HMMA.1688.F32.TF32 R24, R32.reuse, R188, R24 ;  /* 0x000000bc2018723c */ /* 0x048ff00000081018 */
[C---:B----4-:R-:W-:Y:S11]  /*1a3a0*/  HMMA.1688.F32.TF32 R36, R32.reuse, R184, R36 ;  /* 0x000000b82024723c */ /* 0x050ff60000081024 */
[----:B------:R-:W-:Y:S04]  /*1a3b0*/  @!UPT UIADD3 URZ, URZ, URZ, URZ ;  /* 0x0000003f3f3ff290 */ /* 0x000fe8000fffe03f */
[----:B------:R-:W-:Y:S04]  /*1a3c0*/  STL.64 [R1+0x1ec0], R26 ;  /* 0x001ec01a01007387 */ /* 0x000fe80000100a00 */
[----:B------:R-:W-:Y:S04]  /*1a3d0*/  STL.64 [R1+0x1eb8], R24 ;  /* 0x001eb81801007387 */ /* 0x000fe80000100a00 */
[----:B-1----:R-:W3:Y:S04]  /*1a3e0*/  LDL.LU.64 R20, [R1+0xc60] ;  /* 0x000c600001147983 */ /* 0x002ee80000300a00 */
[----:B------:R-:W3:Y:S04]  /*1a3f0*/  LDL.LU.64 R22, [R1+0xc68] ;  /* 0x000c680001167983 */ /* 0x000ee80000300a00 */
[----:B------:R-:W-:Y:S04]  /*1a400*/  STL.64 [R1+0x1ed0], R38 ;  /* 0x001ed02601007387 */ /* 0x000fe80000100a00 */
[----:B------:R1:W-:Y:S01]  /*1a410*/  STL.64 [R1+0x1ec8], R36 ;  /* 0x001ec82401007387 */ /* 0x0003e20000100a00 */
[C---:B--2---:R-:W-:Y:S08]  /*1a420*/  HMMA.1688.F32.TF32 R28, R32.reuse, R180, R28 ;  /* 0x000000b4201c723c */ /* 0x044ff0000008101c */
[----:B------:R-:W-:Y:S11]  /*1a430*/  HMMA.1688.F32.TF32 R32, R32, R176, R44 ;  /* 0x000000b02020723c */ /* 0x000ff6000008102c */
[----:B------:R-:W-:Y:S04]  /*1a440*/  @!UPT UIADD3 URZ, URZ, URZ, URZ ;  /* 0x0000003f3f3ff290 */ /* 0x000fe8000fffe03f */
[----:B------:R-:W-:Y:S04]  /*1a450*/  STL.64 [R1+0x1ee0], R30 ;  /* 0x001ee01e01007387 */ /* 0x000fe80000100a00 */
[----:B------:R-:W-:Y:S04]  /*1a460*/  STL.64 [R1+0x1ed8], R28 ;  /* 0x001ed81c01007387 */ /* 0x000fe80000100a00 */
[----:B------:R-:W2:Y:S04]  /*1a470*/  LDL.LU.64 R16, [R1+0xc50] ;  /* 0x000c500001107983 */ /* 0x000ea80000300a00 */
[----:B------:R-:W2:Y:S01]  /*1a480*/  LDL.LU.64 R18, [R1+0xc58] ;  /* 0x000c580001127983 */ /* 0x000ea20000300a00 */
[C---:B------:R-:W-:Y:S03]  /*1a490*/  HMMA.1688.F32.TF32 R96, R88.reuse, R228, R40 ;  /* 0x000000e45860723c */ /* 0x040fe60000081028 */
[----:B------:R-:W-:Y:S04]  /*1a4a0*/  STL.64 [R1+0x1ef0], R34 ;  /* 0x001ef02201007387 */ /* 0x000fe80000100a00 */
[----:B------:R4:W-:Y:S01]  /*1a4b0*/  STL.64 [R1+0x1ee8], R32 ;  /* 0x001ee82001007387 */ /* 0x0009e20000100a00 */
[C---:B------:R-:W-:Y:S11]  /*1a4c0*/  HMMA.1688.F32.TF32 R144, R88.reuse, R224, R12 ;  /* 0x000000e05890723c */ /* 0x040ff6000008100c */
[----:B------:R-:W-:Y:S04]  /*1a4d0*/  @!UPT UIADD3 URZ, URZ, URZ, URZ ;  /* 0x0000003f3f3ff290 */ /* 0x000fe8000fffe03f */
[----:B------:R-:W-:Y:S04]  /*1a4e0*/  STL.64 [R1+0x1f00], R98 ;  /* 0x001f006201007387 */ /* 0x000fe80000100a00 */
[----:B------:R-:W-:Y:S04]  /*1a4f0*/  STL.64 [R1+0x1ef8], R96 ;  /* 0x001ef86001007387 */ /* 0x000fe80000100a00 */
[----:B------:R-:W2:Y:S04]  /*1a500*/  LDL.LU.64 R12, [R1+0xc40] ;  /* 0x000c4000010c7983 */ /* 0x000ea80000300a00 */
[----:B------:R-:W2:Y:S01]  /*1a510*/  LDL.LU.64 R14, [R1+0xc48] ;  /* 0x000c4800010e7983 */ /* 0x000ea20000300a00 */
[C---:B------:R-:W-:Y:S03]  /*1a520*/  HMMA.1688.F32.TF32 R104, R88.reuse, R172, R8 ;  /* 0x000000ac5868723c */ /* 0x040fe60000081008 */
[----:B------:R-:W-:Y:S04]  /*1a530*/  STL.64 [R1+0x1f10], R146 ;  /* 0x001f109201007387 */ /* 0x000fe80000100a00 */
[----:B------:R-:W-:Y:S04]  /*1a540*/  STL.64 [R1+0x1f08], R144 ;  /* 0x001f089001007387 */ /* 0x000fe80000100a00 */
[----:B------:R-:W2:Y:S04]  /*1a550*/  LDL.LU.64 R8, [R1+0xc30] ;  /* 0x000c300001087983 */ /* 0x000ea80000300a00 */
[----:B------:R-:W2:Y:S01]  /*1a560*/  LDL.LU.64 R10, [R1+0xc38] ;  /* 0x000c3800010a7983 */ /* 0x000ea20000300a00 */
[C---:B------:R-:W-:Y:S07]  /*1a570*/  HMMA.1688.F32.TF32 R40, R88.reuse, R168, R4 ;  /* 0x000000a85828723c */ /* 0x040fee0000081004 */
[----:B------:R-:W-:Y:S04]  /*1a580*/  STL.64 [R1+0x1f20], R106 ;  /* 0x001f206a01007387 */ /* 0x000fe80000100a00 */
[----:B------:R-:W-:Y:S04]  /*1a590*/  STL.64 [R1+0x1f18], R104 ;  /* 0x001f186801007387 */ /* 0x000fe80000100a00 */
[----:B------:R-:W2:Y:S04]  /*1a5a0*/  LDL.LU.64 R4, [R1+0xc20] ;  /* 0x000c200001047983 */ /* 0x000ea80000300a00 */
[----:B------:R-:W2:Y:S04]  /*1a5b0*/  LDL.LU.64 R6, [R1+0xc28] ;  /* 0x000c280001067983 */ /* 0x000ea80000300a00 */
[----:B------:R-:W-:Y:S04]  /*1a5c0*/  STL.64 [R1+0x1f30], R42 ;  /* 0x001f302a01007387 */ /* 0x000fe80000100a00 */
[----:B------:R-:W-:Y:S04]  /*1a5d0*/  STL.64 [R1+0x1f28], R40 ;  /* 0x001f282801007387 */ /* 0x000fe80000100a00 */
[----:B-1----:R-:W2:Y:S04]  /*1a5e0*/  LDL.LU.64 R36, [R1+0xc10] ;  /* 0x000c100001247983 */ /* 0x002ea80000300a00 */
[----:B------:R-:W2:Y:S04]  /*1a5f0*/  LDL.LU.64 R38, [R1+0xc18] ;  /* 0x000c180001267983 */ /* 0x000ea80000300a00 */
[----:B----4-:R-:W4:Y:S04]  /*1a600*/  LDL.LU.64 R32, [R1+0xc00] ;  /* 0x000c000001207983 */ /* 0x010f280000300a00 */
[----:B------:R-:W4:Y:S04]  /*1a610*/  LDL.LU.64 R34, [R1+0xc08] ;  /* 0x000c080001227983 */ /* 0x000f280000300a00 */
[----:B------:R-:W4:Y:S04]  /*1a620*/  LDL.LU.64 R28, [R1+0xbf0] ;  /* 0x000bf000011c7983 */ /* 0x000f280000300a00 */
[----:B------:R-:W4:Y:S01]  /*1a630*/  LDL.LU.64 R30, [R1+0xbf8] ;  /* 0x000bf800011e7983 */ /* 0x000f220000300a00 */
[C---:B---3--:R-:W-:Y:S11]  /*1a640*/  HMMA.1688.F32.TF32 R44, R88.reuse, R220, R20 ;  /* 0x000000dc582c723c */ /* 0x048ff60000081014 */
[----:B------:R-:W-:Y:S11]  /*1a650*/  @!UPT UIADD3 URZ, URZ, URZ, URZ ;  /* 0x0000003f3f3ff290 */ /* 0x000ff6000fffe03f */
[----:B------:R-:W-:Y:S01]  /*1a660*/  @!UPT UIADD3 URZ, URZ, URZ, URZ ;  /* 0x0000003f3f3ff290 */ /* 0x000fe2000fffe03f */
[----:B------:R-:W-:Y:S04]  /*1a670*/  STL.64 [R1+0x1f40], R46 ;  /* 0x001f402e01007387 */ /* 0x000fe80000100a00 */
[----:B------:R-:W-:Y:S04]  /*1a680*/  STL.64 [R1+0x1f38], R44 ;  /* 0x001f382c01007387 */ /* 0x000fe80000100a00 */
[----:B------:R-:W3:Y:S04]  /*1a690*/  LDL.LU.64 R24, [R1+0xbe0] ;  /* 0x000be00001187983 */ /* 0x000ee80000300a00 */
[----:B------:R-:W3:Y:S04]  /*1a6a0*/  LDL.LU.64 R26, [R1+0xbe8] ;  /* 0x000be800011a7983 */ /* 0x000ee80000300a00 */
[----:B------:R-:W3:Y:S04]  /*1a6b0*/  LDL.LU.64 R20, [R1+0xbd0] ;  /* 0x000bd00001147983 */ /* 0x000ee80000300a00 */
[----:B------:R-:W3:Y:S01]  /*1a6c0*/  LDL.LU.64 R22, [R1+0xbd8] ;  /* 0x000bd80001167983 */ /* 0x000ee20000300a00 */
[C---:B--2---:R-:W-:Y:S03]  /*1a6d0*/  HMMA.1688.F32.TF32 R48, R88.reuse, R216, R16 ;  /* 0x000000d85830723c */ /* 0x044fe60000081010 */
[----:B------:R-:W2:Y:S04]  /*1a6e0*/  LDL.LU.64 R16, [R1+0xbc0] ;  /* 0x000bc00001107983 */ /* 0x000ea80000300a00 */
[----:B------:R-:W2:Y:S11]  /*1a6f0*/  LDL.LU.64 R18, [R1+0xbc8] ;  /* 0x000bc80001127983 */ /* 0x000eb60000300a00 */
[----:B------:R-:W-:Y:S05]  /*1a700*/  @!UPT UIADD3 URZ, URZ, URZ, URZ ;  /* 0x0000003f3f3ff290 */ /* 0x000fea000fffe03f */
[----:B------:R-:W-:Y:S04]  /*1a710*/  STL.64 [R1+0x1f50], R50 ;  /* 0x001f503201007387 */ /* 0x000fe80000100a00 */
[----:B------:R-:W-:Y:S01]  /*1a720*/  STL.64 [R1+0x1f48], R48 ;  /* 0x001f483001007387 */ /* 0x000fe20000100a00 */
[C---:B------:R-:W-:Y:S03]  /*1a730*/  HMMA.1688.F32.TF32 R52, R88.reuse, R212, R12 ;  /* 0x000000d45834723c */ /* 0x040fe6000008100c */
[----:B------:R-:W2:Y:S04]  /*1a740*/  LDL.LU.64 R12, [R1+0xa90] ;  /* 0x000a9000010c7983 */ /* 0x000ea80000300a00 */
[----:B------:R-:W2:Y:S01]  /*1a750*/  LDL.LU.64 R14, [R1+0xa98] ;  /* 0x000a9800010e7983 */ /* 0x000ea20000300a00 */
        /* <DEDUP_REMOVED lines=8> */
[----:B------:R1:W-:Y:S04]  /*1a7e0*/  STL.64 [R1+0x1f68], R56 ;  /* 0x001f683801007387 */ /* 0x0003e80000100a00 */
[----:B------:R-:W2:Y:S04]  /*1a7f0*/  LDL.LU.64 R4, [R1+0xbb0] ;  /* 0x000bb00001047983 */ /* 0x000ea80000300a00 */
[----:B------:R-:W2:Y:S01]  /*1a800*/  LDL.LU.64 R6, [R1+0xbb8] ;  /* 0x000bb80001067983 */ /* 0x000ea20000300a00 */
[C---:B------:R-:W-:Y:S08]  /*1a810*/  HMMA.1688.F32.TF32 R64, R88.reuse, R200, R36 ;  /* 0x000000c85840723c */ /* 0x040ff00000081024 */
[C---:B----4-:R-:W-:Y:S08]  /*1a820*/  HMMA.1688.F32.TF32 R68, R88.reuse, R196, R32 ;  /* 0x000000c45844723c */ /* 0x050ff00000081020 */
[C---:B------:R-:W-:Y:S01]  /*1a830*/  HMMA.1688.F32.TF32 R72, R88.reuse, R192, R28 ;  /* 0x000000c05848723c */ /* 0x040fe2000008101c */
        /* <DEDUP_REMOVED lines=8> */
[C---:B---3--:R-:W-:Y:S08]  /*1a8c0*/  HMMA.1688.F32.TF32 R76, R88.reuse, R188, R24 ;  /* 0x000000bc584c723c */ /* 0x048ff00000081018 */
[C---:B------:R-:W-:Y:S11]  /*1a8d0*/  HMMA.1688.F32.TF32 R80, R88.reuse, R184, R20 ;  /* 0x000000b85850723c */ /* 0x040ff60000081014 */
[----:B------:R-:W-:Y:S04]  /*1a8e0*/  @!UPT UIADD3 URZ, URZ, URZ, URZ ;  /* 0x0000003f3f3ff290 */ /* 0x000fe8000fffe03f */
[----:B------:R-:W-:Y:S04]  /*1a8f0*/  STL.64 [R1+0x2090], R78 ;  /* 0x0020904e01007387 */ /* 0x000fe80000100a00 */
[----:B------:R-:W-:Y:S01]  /*1a900*/  STL.64 [R1+0x2088], R76 ;  /* 0x0020884c01007387 */ /* 0x000fe20000100a00 */
[C---:B--2---:R-:W-:Y:S03]  /*1a910*/  HMMA.1688.F32.TF32 R84, R88.reuse, R180, R16 ;  /* 0x000000b45854723c */ /* 0x044fe60000081010 */
[----:B------:R-:W-:Y:S04]  /*1a920*/  STL.64 [R1+0x20a0], R82 ;  /* 0x0020a05201007387 */ /* 0x000fe80000100a00 */
[----:B------:R-:W-:Y:S11]  /*1a930*/  STL.64 [R1+0x2098], R80 ;  /* 0x0020985001007387 */ /* 0x000ff60000100a00 */
[----:B------:R-:W-:Y:S05]  /*1a940*/  @!UPT UIADD3 URZ, URZ, URZ, URZ ;  /* 0x0000003f3f3ff290 */ /* 0x000fea000fffe03f */
[----:B------:R-:W-:Y:S04]  /*1a950*/  STL [R1+0x1e38], R84 ;  /* 0x001e385401007387 */ /* 0x000fe80000100800 */
[----:B------:R2:W-:Y:S04]  /*1a960*/  STL [R1+0x1e34], R85 ;  /* 0x001e345501007387 */ /* 0x0005e80000100800 */
[----:B------:R3:W-:Y:S01]  /*1a970*/  STL [R1+0x1e30], R86 ;  /* 0x001e305601007387 */ /* 0x0007e20000100800 */
[----:B------:R-:W-:Y:S03]  /*1a980*/  HMMA.1688.F32.TF32 R88, R88, R176, R12 ;  /* 0x000000b05858723c */ /* 0x000fe6000008100c */
[----:B------:R4:W-:Y:S05]  /*1a990*/  STL [R1+0x1e2c], R87 ;  /* 0x001e2c5701007387 */ /* 0x0009ea0000100800 */
[C---:B------:R-:W-:Y:S11]  /*1a9a0*/  HMMA.1688.F32.TF32 R92, R152.reuse, R228, R8 ;  /* 0x000000e4985c723c */ /* 0x040ff60000081008 */
[----:B------:R-:W-:Y:S04]  /*1a9b0*/  @!UPT UIADD3 URZ, URZ, URZ, URZ ;  /* 0x0000003f3f3ff290 */ /* 0x000fe8000fffe03f */
        /* <DEDUP_REMOVED lines=10> */
[----:B-1----:R-:W3:Y:S04]  /*1aa60*/  LDL.LU.64 R56, [R1+0xe50] ;  /* 0x000e500001387983 */ /* 0x002ee80000300a00 */
[----:B------:R-:W3:Y:S01]  /*1aa70*/  LDL.LU.64 R58, [R1+0xe58] ;  /* 0x000e5800013a7983 */ /* 0x000ee20000300a00 */
[C---:B------:R-:W-:Y:S03]  /*1aa80*/  HMMA.1688.F32.TF32 R164, R152.reuse, R224, R4 ;  /* 0x000000e098a4723c */ /* 0x040fe60000081004 */
        /* <DEDUP_REMOVED lines=24> */
[----:B------:R-:W-:Y:S04]  /*1ac10*/  STL [R1+0x1e54], R164 ;  /* 0x001e54a401007387 */ /* 0x000fe80000100800 */
[----:B------:R-:W-:Y:S04]  /*1ac20*/  STL [R1+0x1e50], R165 ;  /* 0x001e50a501007387 */ /* 0x000fe80000100800 */
[----:B------:R-:W-:Y:S04]  /*1ac30*/  STL [R1+0x1e4c], R166 ;  /* 0x001e4ca601007387 */ /* 0x000fe80000100800 */
[----:B------:R1:W-:Y:S01]  /*1ac40*/  STL [R1+0x1e28], R167 ;  /* 0x001e28a701007387 */ /* 0x0003e20000100800 */
[C---:B--2---:R-:W-:Y:S03]  /*1ac50*/  HMMA.1688.F32.TF32 R100, R152.reuse, R172, R8 ;  /* 0x000000ac9864723c */ /* 0x044fe60000081008 */
[----:B------:R-:W2:Y:S04]  /*1ac60*/  LDL.LU.64 R8, [R1+0x1110] ;  /* 0x0011100001087983 */ /* 0x000ea80000300a00 */
[----:B------:R-:W2:Y:S01]  /*1ac70*/  LDL.LU.64 R10, [R1+0x1118] ;  /* 0x00111800010a7983 */ /* 0x000ea20000300a00 */
[C---:B---3--:R-:W-:Y:S11]  /*1ac80*/  HMMA.1688.F32.TF32 R160, R152.reuse, R168, R56 ;  /* 0x000000a898a0723c */ /* 0x048ff60000081038 */
[----:B------:R-:W-:Y:S04]  /*1ac90*/  @!UPT UIADD3 URZ, URZ, URZ, URZ ;  /* 0x0000003f3f3ff290 */ /* 0x000fe8000fffe03f */
[----:B------:R3:W-:Y:S04]  /*1aca0*/  STL [R1+0x1e64], R100 ;  /* 0x001e646401007387 */ /* 0x0007e80000100800 */
[----:B------:R1:W-:Y:S04]  /*1acb0*/  STL [R1+0x1e60], R101 ;  /* 0x001e606501007387 */ /* 0x0003e80000100800 */
[----:B------:R1:W-:Y:S01]  /*1acc0*/  STL [R1+0x1e5c], R102 ;  /* 0x001e5c6601007387 */ /* 0x0003e20000100800 */
[C---:B----4-:R-:W-:Y:S03]  /*1acd0*/  HMMA.1688.F32.TF32 R116, R152.reuse, R212, R4 ;  /* 0x000000d49874723c */ /* 0x050fe60000081004 */
[----:B------:R4:W-:Y:S04]  /*1ace0*/  STL [R1+0x1e58], R103 ;  /* 0x001e586701007387 */ /* 0x0009e80000100800 */
[----:B------:R-:W-:Y:S04]  /*1acf0*/  STL.64 [R1+0x20b0], R162 ;  /* 0x0020b0a201007387 */ /* 0x000fe80000100a00 */
[----:B------:R-:W-:Y:S04]  /*1ad00*/  STL.64 [R1+0x20a8], R160 ;  /* 0x0020a8a001007387 */ /* 0x000fe80000100a00 */
[----:B------:R-:W3:Y:S04]  /*1ad10*/  LDL.LU.64 R4, [R1+0x1100] ;  /* 0x0011000001047983 */ /* 0x000ee80000300a00 */
[----:B------:R-:W3:Y:S01]  /*1ad20*/  LDL.LU.64 R6, [R1+0x1108] ;  /* 0x0011080001067983 */ /* 0x000ee20000300a00 */
[C---:B------:R-:W-:Y:S03]  /*1ad30*/  HMMA.1688.F32.TF32 R128, R152.reuse, R200, R36 ;  /* 0x000000c89880723c */ /* 0x040fe60000081024 */
[----:B------:R-:W4:Y:S04]  /*1ad40*/  LDL.LU.64 R36, [R1+0x10f0] ;  /* 0x0010f00001247983 */ /* 0x000f280000300a00 */
[----:B------:R-:W4:Y:S01]  /*1ad50*/  LDL.LU.64 R38, [R1+0x10f8] ;  /* 0x0010f80001267983 */ /* 0x000f220000300a00 */
        /* <DEDUP_REMOVED lines=9> */
[----:B------:R-:W-:Y:S08]  /*1adf0*/  HMMA.1688.F32.TF32 R148, R152, R180, R16 ;  /* 0x000000b49894723c */ /* 0x000ff00000081010 */
[----:B--2---:R-:W-:Y:S11]  /*1ae00*/  HMMA.1688.F32.TF32 R8, R236, R228, R8 ;  /* 0x000000e4ec08723c */ /* 0x004ff60000081008 */
[----:B------:R-:W-:Y:S11]  /*1ae10*/  @!UPT UIADD3 URZ, URZ, URZ, URZ ;  /* 0x0000003f3f3ff290 */ /* 0x000ff6000fffe03f */
[----:B------:R-:W-:Y:S02]  /*1ae20*/  @!UPT UIADD3 URZ, URZ, URZ, URZ ;  /* 0x0000003f3f3ff290 */ /* 0x000fe4000fffe03f */
[----:B------:R-:W-:Y:S02]  /*1ae30*/  IMAD.MOV.U32 R85, RZ, RZ, R8 ;  /* 0x000000ffff557224 */ /* 0x000fe400078e0008 */
[----:B------:R-:W-:Y:S02]  /*1ae40*/  IMAD.MOV.U32 R86, RZ, RZ, R9 ;  /* 0x000000ffff567224 */ /* 0x000fe400078e0009 */
[----:B------:R-:W-:Y:S01]  /*1ae50*/  IMAD.MOV.U32 R87, RZ, RZ, R10 ;  /* 0x000000ffff577224 */ /* 0x000fe200078e000a */
[----:B------:R-:W2:Y:S01]  /*1ae60*/  LDL.LU.64 R8, [R1+0x10b0] ;  /* 0x0010b00001087983 */ /* 0x000ea20000300a00 */
[----:B-1----:R-:W-:-:S03]  /*1ae70*/  IMAD.MOV.U32 R167, RZ, RZ, R11 ;  /* 0x000000ffffa77224 */ /* 0x002fc600078e000b */
[----:B------:R-:W2:Y:S04]  /*1ae80*/  LDL.LU.64 R10, [R1+0x10b8] ;  /* 0x0010b800010a7983 */ /* 0x000ea80000300a00 */
[----:B------:R-:W2:Y:S04]  /*1ae90*/  LDL.LU.64 R16, [R1+0x10a0] ;  /* 0x0010a00001107983 */ /* 0x000ea80000300a00 */
[----:B------:R-:W2:Y:S01]  /*1aea0*/  LDL.LU.64 R18, [R1+0x10a8] ;  /* 0x0010a80001127983 */ /* 0x000ea20000300a00 */
[----:B---3--:R-:W-:Y:S11]  /*1aeb0*/  HMMA.1688.F32.TF32 R4, R236, R224, R4 ;  /* 0x000000e0ec04723c */ /* 0x008ff60000081004 */
[----:B------:R-:W-:Y:S11]  /*1aec0*/  @!UPT UIADD3 URZ, URZ, URZ, URZ ;  /* 0x0000003f3f3ff290 */ /* 0x000ff6000fffe03f */
[----:B------:R-:W-:Y:S02]  /*1aed0*/  @!UPT UIADD3 URZ, URZ, URZ, URZ ;  /* 0x0000003f3f3ff290 */ /* 0x000fe4000fffe03f */
[----:B------:R-:W-:Y:S02]  /*1aee0*/  IMAD.MOV.U32 R89, RZ, RZ, R4 ;  /* 0x000000ffff597224 */ /* 0x000fe400078e0004 */
[----:B------:R-:W-:Y:S02]  /*1aef0*/  IMAD.MOV.U32 R90, RZ, RZ, R5 ;  /* 0x000000ffff5a7224 */ /* 0x000fe400078e0005 */
[----:B------:R-:W-:Y:S01]  /*1af00*/  IMAD.MOV.U32 R91, RZ, RZ, R6 ;  /* 0x000000ffff5b7224 */ /* 0x000fe200078e0006 */
[----:B------:R-:W3:Y:S01]  /*1af10*/  LDL.LU.64 R4, [R1+0x1090] ;  /* 0x0010900001047983 */ /* 0x000ee20000300a00 */
[----:B------:R-:W-:-:S03]  /*1af20*/  IMAD.MOV.U32 R84, RZ, RZ, R7 ;  /* 0x000000ffff547224 */ /* 0x000fc600078e0007 */
[----:B------:R-:W3:Y:S01]  /*1af30*/  LDL.LU.64 R6, [R1+0x1098] ;  /* 0x0010980001067983 */ /* 0x000ee20000300a00 */
[----:B----4-:R-:W-:Y:S08]  /*1af40*/  HMMA.1688.F32.TF32 R32, R236, R168, R32 ;  /* 0x000000a8ec20723c */ /* 0x010ff00000081020 */
[----:B------:R-:W-:Y:S01]  /*1af50*/  HMMA.1688.F32.TF32 R136, R152, R192, R28 ;  /* 0x000000c09888723c */ /* 0x000fe2000008101c */
[----:B------:R-:W4:Y:S04]  /*1af60*/  LDL.LU.64 R28, [R1+0x1080] ;  /* 0x00108000011c7983 */ /* 0x000f280000300a00 */
[----:B------:R-:W4:Y:S03]  /*1af70*/  LDL.LU.64 R30, [R1+0x1088] ;  /* 0x00108800011e7983 */ /* 0x000f260000300a00 */
[C---:B------:R-:W-:Y:S08]  /*1af80*/  HMMA.1688.F32.TF32 R24, R236.reuse, R220, R24 ;  /* 0x000000dcec18723c */ /* 0x040ff00000081018 */
[----:B------:R-:W-:Y:S01]  /*1af90*/  HMMA.1688.F32.TF32 R20, R236, R216, R20 ;  /* 0x000000d8ec14723c */ /* 0x000fe20000081014 */
[----:B------:R-:W-:-:S02]  /*1afa0*/  IMAD.MOV.U32 R100, RZ, RZ, R32 ;  /* 0x000000ffff647224 */ /* 0x000fc400078e0020 */
[----:B------:R-:W-:Y:S02]  /*1afb0*/  IMAD.MOV.U32 R101, RZ, RZ, R33 ;  /* 0x000000ffff657224 */ /* 0x000fe400078e0021 */
[----:B------:R-:W-:Y:S02]  /*1afc0*/  IMAD.MOV.U32 R102, RZ, RZ, R34 ;  /* 0x000000ffff667224 */ /* 0x000fe400078e0022 */
[----:B------:R-:W-:Y:S01]  /*1afd0*/  IMAD.MOV.U32 R103, RZ, RZ, R35 ;  /* 0x000000ffff677224 */ /* 0x000fe200078e0023 */
[C---:B------:R-:W-:Y:S08]  /*1afe0*/  HMMA.1688.F32.TF32 R108, R152.reuse, R220, R52 ;  /* 0x000000dc986c723c */ /* 0x040ff00000081034 */
[----:B------:R-:W-:Y:S01]  /*1aff0*/  HMMA.1688.F32.TF32 R112, R152, R216, R48 ;  /* 0x000000d89870723c */ /* 0x000fe20000081030 */
[----:B------:R-:W-:-:S02]  /*1b000*/  IMAD.MOV.U32 R92, RZ, RZ, R24 ;  /* 0x000000ffff5c7224 */ /* 0x000fc400078e0018 */
[----:B------:R-:W-:-:S05]  /*1b010*/  IMAD.MOV.U32 R93, RZ, RZ, R25 ;  /* 0x000000ffff5d7224 */ /* 0x000fca00078e0019 */
[----:B------:R-:W-:Y:S01]  /*1b020*/  HMMA.1688.F32.TF32 R120, R152, R208, R44 ;  /* 0x000000d09878723c */ /* 0x000fe2000008102c */
[----:B------:R-:W-:-:S07]  /*1b030*/  IMAD.MOV.U32 R94, RZ, RZ, R26 ;  /* 0x000000ffff5e7224 */ /* 0x000fce00078e001a */
[----:B------:R-:W-:Y:S01]  /*1b040*/  HMMA.1688.F32.TF32 R124, R152, R204, R40 ;  /* 0x000000cc987c723c */ /* 0x000fe20000081028 */
[----:B------:R-:W-:-:S07]  /*1b050*/  IMAD.MOV.U32 R95, RZ, RZ, R27 ;  /* 0x000000ffff5f7224 */ /* 0x000fce00078e001b */
[----:B------:R-:W-:Y:S01]  /*1b060*/  HMMA.1688.F32.TF32 R152, R152, R176, R12 ;  /* 0x000000b09898723c */ /* 0x000fe2000008100c */
[----:B------:R-:W4:Y:S04]  /*1b070*/  LDL.LU.64 R12, [R1+0x860] ;  /* 0x00086000010c7983 */ /* 0x000f280000300a00 */
[----:B------:R-:W4:Y:S04]  /*1b080*/  LDL.LU.64 R14, [R1+0x868] ;  /* 0x00086800010e7983 */ /* 0x000f280000300a00 */
[----:B------:R-:W4:Y:S04]  /*1b090*/  LDL.LU.64 R24, [R1+0x1070] ;  /* 0x0010700001187983 */ /* 0x000f280000300a00 */
[----:B------:R-:W4:Y:S04]  /*1b0a0*/  LDL.LU.64 R26, [R1+0x1078] ;  /* 0x00107800011a7983 */ /* 0x000f280000300a00 */
[----:B------:R1:W-:Y:S04]  /*1b0b0*/  STL.64 [R1+0x5f0], R20 ;  /* 0x0005f01401007387 */ /* 0x0003e80000100a00 */
        /* <DEDUP_REMOVED lines=15> */
[C---:B---3--:R-:W-:Y:S02]  /*1b1b0*/  HMMA.1688.F32.TF32 R32, R236.reuse, R204, R4 ;  /* 0x000000ccec20723c */ /* 0x048fe40000081004 */
[----:B------:R-:W3:Y:S04]  /*1b1c0*/  LDL.LU.64 R4, [R1+0x1010] ;  /* 0x0010100001047983 */ /* 0x000ee80000300a00 */
[----:B------:R-:W3:Y:S11]  /*1b1d0*/  LDL.LU.64 R6, [R1+0x1018] ;  /* 0x0010180001067983 */ /* 0x000ef60000300a00 */
[----:B------:R-:W-:Y:S06]  /*1b1e0*/  @!UPT UIADD3 URZ, URZ, URZ, URZ ;  /* 0x0000003f3f3ff290 */ /* 0x000fec000fffe03f */
[----:B------:R-:W-:Y:S04]  /*1b1f0*/  STL.64 [R1+0x7d0], R32 ;  /* 0x0007d02001007387 */ /* 0x000fe80000100a00 */
[----:B------:R4:W-:Y:S02]  /*1b200*/  STL.64 [R1+0x7d8], R34 ;  /* 0x0007d82201007387 */ /* 0x0009e40000100a00 */
[C---:B----4-:R-:W-:Y:S02]  /*1b210*/  HMMA.1688.F32.TF32 R32, R236.reuse, R200, R28 ;  /* 0x000000c8ec20723c */ /* 0x050fe4000008101c */
[----:B------:R-:W4:Y:S06]  /*1b220*/  LDL.LU.64 R28, [R1+0xff0] ;  /* 0x000ff000011c7983 */ /* 0x000f2c0000300a00 */
[C---:B------:R-:W-:Y:S11]  /*1b230*/  HMMA.1688.F32.TF32 R12, R236.reuse, R196, R12 ;  /* 0x000000c4ec0c723c */ /* 0x040ff6000008100c */
[----:B------:R-:W-:Y:S04]  /*1b240*/  @!UPT UIADD3 URZ, URZ, URZ, URZ ;  /* 0x0000003f3f3ff290 */ /* 0x000fe8000fffe03f */
[----:B------:R-:W-:Y:S04]  /*1b250*/  STL.64 [R1+0x7f0], R32 ;  /* 0x0007f02001007387 */ /* 0x000fe80000100a00 */
[----:B------:R1:W-:Y:S01]  /*1b260*/  STL.64 [R1+0x7f8], R34 ;  /* 0x0007f82201007387 */ /* 0x0003e20000100a00 */
[C---:B------:R-:W-:Y:S03]  /*1b270*/  HMMA.1688.F32.TF32 R20, R236.reuse, R188, R20 ;  /* 0x000000bcec14723c */ /* 0x040fe60000081014 */
[----:B------:R-:W4:Y:S05]  /*1b280*/  LDL.LU.64 R30, [R1+0xff8] ;  /* 0x000ff800011e7983 */ /* 0x000f2a0000300a00 */
[C---:B-1----:R-:W-:Y:S01]  /*1b290*/  HMMA.1688.F32.TF32 R32, R236.reuse, R192, R24 ;  /* 0x000000c0ec20723c */ /* 0x042fe20000081018 */
[----:B------:R1:W-:Y:S04]  /*1b2a0*/  STL.64 [R1+0x860], R12 ;  /* 0x0008600c01007387 */ /* 0x0003e80000100a00 */
[----:B------:R1:W-:Y:S04]  /*1b2b0*/  STL.64 [R1+0x868], R14 ;  /* 0x0008680e01007387 */ /* 0x0003e80000100a00 */
[----:B-1----:R-:W4:Y:S04]  /*1b2c0*/  LDL.LU.64 R12, [R1+0xfd0] ;  /* 0x000fd000010c7983 */ /* 0x002f280000300a00 */
[----:B------:R-:W4:Y:S04]  /*1b2d0*/  LDL.LU.64 R14, [R1+0xfd8] ;  /* 0x000fd800010e7983 */ /* 0x000f280000300a00 */
[----:B------:R-:W4:Y:S06]  /*1b2e0*/  LDL.LU.64 R24, [R1+0xfc0] ;  /* 0x000fc00001187983 */ /* 0x000f2c0000300a00 */
[----:B------:R-:W-:Y:S04]  /*1b2f0*/  STL.64 [R1+0x880], R32 ;  /* 0x0008802001007387 */ /* 0x000fe80000100a00 */
[----:B------:R-:W-:Y:S04]  /*1b300*/  STL.64 [R1+0x888], R34 ;  /* 0x0008882201007387 */ /* 0x000fe80000100a00 */
[----:B------:R-:W4:Y:S04]  /*1b310*/  LDL.LU.64 R26, [R1+0xfc8] ;  /* 0x000fc800011a7983 */ /* 0x000f280000300a00 */
[----:B------:R-:W-:Y:S04]  /*1b320*/  STL.64 [R1+0x890], R20 ;  /* 0x0008901401007387 */ /* 0x000fe80000100a00 */
[----:B------:R2:W-:Y:S02]  /*1b330*/  STL.64 [R1+0x898], R22 ;  /* 0x0008981601007387 */ /* 0x0005e40000100a00 */
[C---:B--2---:R-:W-:Y:S02]  /*1b340*/  HMMA.1688.F32.TF32 R20, R236.reuse, R184, R8 ;  /* 0x000000b8ec14723c */ /* 0x044fe40000081008 */
[----:B------:R-:W2:Y:S04]  /*1b350*/  LDL.LU.64 R8, [R1+0xfa0] ;  /* 0x000fa00001087983 */ /* 0x000ea80000300a00 */
[----:B------:R-:W2:Y:S02]  /*1b360*/  LDL.LU.64 R10, [R1+0xfa8] ;  /* 0x000fa800010a7983 */ /* 0x000ea40000300a00 */
[C---:B------:R-:W-:Y:S11]  /*1b370*/  HMMA.1688.F32.TF32 R16, R236.reuse, R180, R16 ;  /* 0x000000b4ec10723c */ /* 0x040ff60000081010 */
[----:B------:R-:W-:Y:S04]  /*1b380*/  @!UPT UIADD3 URZ, URZ, URZ, URZ ;  /* 0x0000003f3f3ff290 */ /* 0x000fe8000fffe03f */
[----:B------:R1:W-:Y:S04]  /*1b390*/  STL.64 [R1+0xa80], R20 ;  /* 0x000a801401007387 */ /* 0x0003e80000100a00 */
[----:B------:R1:W-:Y:S04]  /*1b3a0*/  STL.64 [R1+0xa88], R22 ;  /* 0x000a881601007387 */ /* 0x0003e80000100a00 */
[----:B-1----:R-:W2:Y:S04]  /*1b3b0*/  LDL.LU.64 R20, [R1+0xf80] ;  /* 0x000f800001147983 */ /* 0x002ea80000300a00 */
[----:B------:R-:W2:Y:S04]  /*1b3c0*/  LDL.LU.64 R22, [R1+0xf88] ;  /* 0x000f880001167983 */ /* 0x000ea80000300a00 */
[----:B------:R1:W-:Y:S01]  /*1b3d0*/  STL.64 [R1+0xaa0], R16 ;  /* 0x000aa01001007387 */ /* 0x0003e20000100a00 */
[----:B---3--:R-:W-:Y:S03]  /*1b3e0*/  HMMA.1688.F32.TF32 R4, R236, R176, R4 ;  /* 0x000000b0ec04723c */ /* 0x008fe60000081004 */
[----:B------:R3:W-:Y:S04]  /*1b3f0*/  STL.64 [R1+0xaa8], R18 ;  /* 0x000aa81201007387 */ /* 0x0007e80000100a00 */
[----:B-1----:R-:W2:Y:S04]  /*1b400*/  LDL.LU.64 R16, [R1+0xf50] ;  /* 0x000f500001107983 */ /* 0x002ea80000300a00 */
[----:B---3--:R-:W3:Y:S11]  /*1b410*/  LDL.LU.64 R18, [R1+0xf58] ;  /* 0x000f580001127983 */ /* 0x008ef60000300a00 */
[----:B------:R-:W-:Y:S01]  /*1b420*/  @!UPT UIADD3 URZ, URZ, URZ, URZ ;  /* 0x0000003f3f3ff290 */ /* 0x000fe2000fffe03f */
[----:B------:R1:W-:Y:S04]  /*1b430*/  STL.64 [R1+0xa90], R4 ;  /* 0x000a900401007387 */ /* 0x0003e80000100a00 */
[----:B------:R1:W-:Y:S04]  /*1b440*/  STL.64 [R1+0xa98], R6 ;  /* 0x000a980601007387 */ /* 0x0003e80000100a00 */
[----:B-1----:R-:W3:Y:S04]  /*1b450*/  LDL.LU.64 R4, [R1+0xf10] ;  /* 0x000f100001047983 */ /* 0x002ee80000300a00 */
[----:B------:R-:W3:Y:S01]  /*1b460*/  LDL.LU.64 R6, [R1+0xf18] ;  /* 0x000f180001067983 */ /* 0x000ee20000300a00 */
[C---:B----4-:R-:W-:Y:S08]  /*1b470*/  HMMA.1688.F32.TF32 R32, R232.reuse, R228, R28 ;  /* 0x000000e4e820723c */ /* 0x050ff0000008101c */
[C---:B------:R-:W-:Y:S01]  /*1b480*/  HMMA.1688.F32.TF32 R28, R232.reuse, R224, R12 ;  /* 0x000000e0e81c723c */ /* 0x040fe2000008100c */
[----:B------:R-:W4:Y:S07]  /*1b490*/  LDL.LU.64 R12, [R1+0xee0] ;  /* 0x000ee000010c7983 */ /* 0x000f2e0000300a00 */
[C---:B------:R-:W-:Y:S07]  /*1b4a0*/  HMMA.1688.F32.TF32 R24, R232.reuse, R172, R24 ;  /* 0x000000ace818723c */ /* 0x040fee0000081018 */
[----:B------:R-:W-:Y:S04]  /*1b4b0*/  STL.64 [R1+0xac0], R32 ;  /* 0x000ac02001007387 */ /* 0x000fe80000100a00 */
[----:B------:R-:W-:Y:S04]  /*1b4c0*/  STL.64 [R1+0xac8], R34 ;  /* 0x000ac82201007387 */ /* 0x000fe80000100a00 */
[----:B------:R-:W4:Y:S04]  /*1b4d0*/  LDL.LU.64 R14, [R1+0xee8] ;  /* 0x000ee800010e7983 */ /* 0x000f280000300a00 */
[----:B------:R-:W-:Y:S04]  /*1b4e0*/  STL.64 [R1+0xae0], R28 ;  /* 0x000ae01c01007387 */ /* 0x000fe80000100a00 */
[----:B------:R-:W-:Y:S04]  /*1b4f0*/  STL.64 [R1+0xae8], R30 ;  /* 0x000ae81e01007387 */ /* 0x000fe80000100a00 */
[----:B------:R-:W-:Y:S04]  /*1b500*/  STL.64 [R1+0xb00], R24 ;  /* 0x000b001801007387 */ /* 0x000fe80000100a00 */
[----:B------:R-:W-:Y:S01]  /*1b510*/  STL.64 [R1+0xb08], R26 ;  /* 0x000b081a01007387 */ /* 0x000fe20000100a00 */
[----:B--2---:R-:W-:Y:S11]  /*1b520*/  HMMA.1688.F32.TF32 R8, R232, R168, R8 ;  /* 0x000000a8e808723c */ /* 0x004ff60000081008 */
[----:B------:R-:W-:Y:S11]  /*1b530*/  @!UPT UIADD3 URZ, URZ, URZ, URZ ;  /* 0x0000003f3f3ff290 */ /* 0x000ff6000fffe03f */
[----:B------:R-:W-:Y:S02]  /*1b540*/  @!UPT UIADD3 URZ, URZ, URZ, URZ ;  /* 0x0000003f3f3ff290 */ /* 0x000fe4000fffe03f */
[----:B------:R-:W-:Y:S01]  /*1b550*/  IMAD.MOV.U32 R224, RZ, RZ, R11 ;  /* 0x000000ffffe07224 */ /* 0x000fe200078e000b */
[----:B------:R1:W-:Y:S01]  /*1b560*/  STL.64 [R1+0xb10], R8 ;  /* 0x000b100801007387 */ /* 0x0003e20000100a00 */
[----:B------:R-:W-:-:S03]  /*1b570*/  IMAD.MOV.U32 R252, RZ, RZ, R10 ;  /* 0x000000fffffc7224 */ /* 0x000fc600078e000a */
[----:B-1----:R-:W2:Y:S04]  /*1b580*/  LDL.LU.64 R8, [R1+0xec0] ;  /* 0x000ec00001087983 */ /* 0x002ea80000300a00 */
[----:B------:R-:W2:Y:S01]  /*1b590*/  LDL.LU.64 R10, [R1+0xec8] ;  /* 0x000ec800010a7983 */ /* 0x000ea20000300a00 */
[C---:B------:R-:W-:Y:S03]  /*1b5a0*/  HMMA.1688.F32.TF32 R20, R232.reuse, R220, R20 ;  /* 0x000000dce814723c */ /* 0x040fe60000081014 */
[----:B------:R-:W-:Y:S04]  /*1b5b0*/  STL [R1+0x1dbc], R224 ;  /* 0x001dbce001007387 */ /* 0x000fe80000100800 */
[----:B------:R1:W-:Y:S01]  /*1b5c0*/  STL [R1+0x1db8], R252 ;  /* 0x001db8fc01007387 */ /* 0x0003e20000100800 */
[C---:B---3--:R-:W-:Y:S11]  /*1b5d0*/  HMMA.1688.F32.TF32 R16, R232.reuse, R216, R16 ;  /* 0x000000d8e810723c */ /* 0x048ff60000081010 */
[----:B------:R-:W-:Y:S05]  /*1b5e0*/  @!UPT UIADD3 URZ, URZ, URZ, URZ ;  /* 0x0000003f3f3ff290 */ /* 0x000fea000fffe03f */
[----:B------:R-:W-:Y:S02]  /*1b5f0*/  IMAD.MOV.U32 R220, RZ, RZ, R23 ;  /* 0x000000ffffdc7224 */ /* 0x000fe400078e0017 */
[----:B------:R-:W-:Y:S01]  /*1b600*/  IMAD.MOV.U32 R221, RZ, RZ, R22 ;  /* 0x000000ffffdd7224 */ /* 0x000fe200078e0016 */
[----:B------:R-:W-:Y:S04]  /*1b610*/  STL.64 [R1+0xb20], R20 ;  /* 0x000b201401007387 */ /* 0x000fe80000100a00 */
[----:B------:R3:W-:Y:S01]  /*1b620*/  STL [R1+0x1dc4], R220 ;  /* 0x001dc4dc01007387 */ /* 0x0007e20000100800 */
[----:B------:R-:W-:Y:S01]  /*1b630*/  HMMA.1688.F32.TF32 R4, R232, R212, R4 ;  /* 0x000000d4e804723c */ /* 0x000fe20000081004 */
[----:B-1----:R-:W-:Y:S02]  /*1b640*/  IMAD.MOV.U32 R252, RZ, RZ, R19 ;  /* 0x000000fffffc7224 */ /* 0x002fe400078e0013 */
[----:B------:R-:W-:Y:S01]  /*1b650*/  IMAD.MOV.U32 R224, RZ, RZ, R18 ;  /* 0x000000ffffe07224 */ /* 0x000fe200078e0012 */
[----:B------:R1:W-:Y:S04]  /*1b660*/  STL [R1+0x1dc0], R221 ;  /* 0x001dc0dd01007387 */ /* 0x0003e80000100800 */
[----:B------:R-:W-:Y:S04]  /*1b670*/  STL.64 [R1+0xb30], R16 ;  /* 0x000b301001007387 */ /* 0x000fe80000100a00 */
[----:B------:R-:W-:Y:S04]  /*1b680*/  STL [R1+0x1dcc], R252 ;  /* 0x001dccfc01007387 */ /* 0x000fe80000100800 */
[----:B------:R-:W-:Y:S07]  /*1b690*/  STL [R1+0x1dc8], R224 ;  /* 0x001dc8e001007387 */ /* 0x000fee0000100800 */
[----:B------:R1:W-:Y:S01]  /*1b6a0*/  STL.64 [R1+0xb40], R4 ;  /* 0x000b400401007387 */ /* 0x0003e20000100a00 */
[----:B---3--:R-:W-:-:S02]  /*1b6b0*/  IMAD.MOV.U32 R220, RZ, RZ, R6 ;  /* 0x000000ffffdc7224 */ /* 0x008fc400078e0006 */
[----:B-1----:R-:W-:Y:S01]  /*1b6c0*/  IMAD.MOV.U32 R221, RZ, RZ, R7 ;  /* 0x000000ffffdd7224 */ /* 0x002fe200078e0007 */
[----:B------:R-:W3:Y:S04]  /*1b6d0*/  LDL.LU.64 R4, [R1+0xea0] ;  /* 0x000ea00001047983 */ /* 0x000ee80000300a00 */
[----:B------:R-:W3:Y:S04]  /*1b6e0*/  LDL.LU.64 R6, [R1+0xea8] ;  /* 0x000ea80001067983 */ /* 0x000ee80000300a00 */
[----:B------:R1:W-:Y:S04]  /*1b6f0*/  STL [R1+0x1dd4], R220 ;  /* 0x001dd4dc01007387 */ /* 0x0003e80000100800 */
[----:B------:R1:W-:Y:S04]  /*1b700*/  STL [R1+0x1dd0], R221 ;  /* 0x001dd0dd01007387 */ /* 0x0003e80000100800 */
        /* <DEDUP_REMOVED lines=12> */
[----:B------:R1:W-:Y:S04]  /*1b7d0*/  STL [R1+0x1dd8], R217 ;  /* 0x001dd8d901007387 */ /* 0x0003e80000100800 */
        /* <DEDUP_REMOVED lines=9> */
[----:B-1----:R-:W-:Y:S02]  /*1b870*/  IMAD.MOV.U32 R220, RZ, RZ, R8 ;  /* 0x000000ffffdc7224 */ /* 0x002fe400078e0008 */
[----:B------:R-:W-:Y:S02]  /*1b880*/  IMAD.MOV.U32 R221, RZ, RZ, R9 ;  /* 0x000000ffffdd7224 */ /* 0x000fe400078e0009 */
[----:B------:R-:W2:Y:S04]  /*1b890*/  LDL.LU.64 R8, [R1+0xaf0] ;  /* 0x000af00001087983 */ /* 0x000ea80000300a00 */
[----:B------:R-:W2:Y:S04]  /*1b8a0*/  LDL.LU.64 R10, [R1+0xaf8] ;  /* 0x000af800010a7983 */ /* 0x000ea80000300a00 */
[----:B------:R-:W-:Y:S04]  /*1b8b0*/  STL [R1+0x1df4], R224 ;  /* 0x001df4e001007387 */ /* 0x000fe80000100800 */
[----:B------:R-:W-:Y:S04]  /*1b8c0*/  STL [R1+0x1df0], R252 ;  /* 0x001df0fc01007387 */ /* 0x000fe80000100800 */
[----:B------:R-:W-:Y:S04]  /*1b8d0*/  STL [R1+0x1dec], R220 ;  /* 0x001decdc01007387 */ /* 0x000fe80000100800 */
[----:B------:R1:W-:Y:S01]  /*1b8e0*/  STL [R1+0x1de8], R221 ;  /* 0x001de8dd01007387 */ /* 0x0003e20000100800 */
[----:B---3--:R-:W-:Y:S11]  /*1b8f0*/  HMMA.1688.F32.TF32 R4, R232, R200, R4 ;  /* 0x000000c8e804723c */ /* 0x008ff60000081004 */
[----:B------:R-:W-:Y:S11]  /*1b900*/  @!UPT UIADD3 URZ, URZ, URZ, URZ ;  /* 0x0000003f3f3ff290 */ /* 0x000ff6000fffe03f */
[----:B------:R-:W-:Y:S02]  /*1b910*/  @!UPT UIADD3 URZ, URZ, URZ, URZ ;  /* 0x0000003f3f3ff290 */ /* 0x000fe4000fffe03f */
[----:B----4-:R-:W-:Y:S02]  /*1b920*/  IMAD.MOV.U32 R212, RZ, RZ, R4 ;  /* 0x000000ffffd47224 */ /* 0x010fe400078e0004 */
[----:B------:R-:W-:Y:S02]  /*1b930*/  IMAD.MOV.U32 R213, RZ, RZ, R5 ;  /* 0x000000ffffd57224 */ /* 0x000fe400078e0005 */
[----:B------:R-:W-:Y:S01]  /*1b940*/  IMAD.MOV.U32 R216, RZ, RZ, R6 ;  /* 0x000000ffffd87224 */ /* 0x000fe200078e0006 */
[----:B------:R-:W3:Y:S01]  /*1b950*/  LDL.LU.64 R4, [R1+0xad0] ;  /* 0x000ad00001047983 */ /* 0x000ee20000300a00 */
[----:B------:R-:W-:-:S03]  /*1b960*/  IMAD.MOV.U32 R217, RZ, RZ, R7 ;  /* 0x000000ffffd97224 */ /* 0x000fc600078e0007 */
[----:B------:R-:W3:Y:S01]  /*1b970*/  LDL.LU.64 R6, [R1+0xad8] ;  /* 0x000ad80001067983 */ /* 0x000ee20000300a00 */
[----:B------:R-:W-:Y:S03]  /*1b980*/  HMMA.1688.F32.TF32 R20, R232, R196, R20 ;  /* 0x000000c4e814723c */ /* 0x000fe60000081014 */
[----:B------:R-:W-:Y:S04]  /*1b990*/  STL [R1+0x1e04], R217 ;  /* 0x001e04d901007387 */ /* 0x000fe80000100800 */
[----:B------:R-:W-:Y:S04]  /*1b9a0*/  STL [R1+0x1e00], R216 ;  /* 0x001e00d801007387 */ /* 0x000fe80000100800 */
[----:B------:R-:W-:Y:S04]  /*1b9b0*/  STL [R1+0x1dfc], R212 ;  /* 0x001dfcd401007387 */ /* 0x000fe80000100800 */
[----:B------:R-:W-:Y:S01]  /*1b9c0*/  STL [R1+0x1df8], R213 ;  /* 0x001df8d501007387 */ /* 0x000fe20000100800 */
[----:B------:R-:W-:-:S08]  /*1b9d0*/  IMAD.MOV.U32 R248, RZ, RZ, R171 ;  /* 0x000000fffff87224 */ /* 0x000fd000078e00ab */
[----:B-1----:R-:W-:Y:S02]  /*1b9e0*/  IMAD.MOV.U32 R221, RZ, RZ, R23 ;  /* 0x000000ffffdd7224 */ /* 0x002fe400078e0017 */
[----:B------:R-:W-:Y:S02]  /*1b9f0*/  IMAD.MOV.U32 R220, RZ, RZ, R22 ;  /* 0x000000ffffdc7224 */ /* 0x000fe400078e0016 */
[----:B------:R-:W-:Y:S02]  /*1ba00*/  IMAD.MOV.U32 R224, RZ, RZ, R20 ;  /* 0x000000ffffe07224 */ /* 0x000fe400078e0014 */
[----:B------:R-:W-:Y:S01]  /*1ba10*/  IMAD.MOV.U32 R252, RZ, RZ, R21 ;  /* 0x000000fffffc7224 */ /* 0x000fe200078e0015 */
[----:B------:R1:W-:Y:S01]  /*1ba20*/  STL [R1+0x1e14], R221 ;  /* 0x001e14dd01007387 */ /* 0x0003e20000100800 */
[----:B------:R-:W-:-:S03]  /*1ba30*/  IMAD.MOV.U32 R249, RZ, RZ, R170 ;  /* 0x000000fffff97224 */ /* 0x000fc600078e00aa */
[----:B------:R4:W-:Y:S01]  /*1ba40*/  STL [R1+0x1e10], R220 ;  /* 0x001e10dc01007387 */ /* 0x0009e20000100800 */
[----:B------:R-:W-:-:S03]  /*1ba50*/  IMAD.MOV.U32 R250, RZ, RZ, R223 ;  /* 0x000000fffffa7224 */ /* 0x000fc600078e00df */
[----:B------:R1:W-:Y:S01]  /*1ba60*/  STL [R1+0x1e0c], R224 ;  /* 0x001e0ce001007387 */ /* 0x0003e20000100800 */
[----:B------:R-:W-:-:S03]  /*1ba70*/  IMAD.MOV.U32 R251, RZ, RZ, R222 ;  /* 0x000000fffffb7224 */ /* 0x000fc600078e00de */
[----:B------:R1:W-:Y:S04]  /*1ba80*/  STL [R1+0x1e08], R252 ;  /* 0x001e08fc01007387 */ /* 0x0003e80000100800 */
[----:B------:R-:W2:Y:S04]  /*1ba90*/  LDL.LU R171, [R1+0x218c] ;  /* 0x00218c0001ab7983 */ /* 0x000ea80000300800 */
[----:B------:R-:W2:Y:S01]  /*1baa0*/  LDL.LU R170, [R1+0x2188] ;  /* 0x0021880001aa7983 */ /* 0x000ea20000300800 */
[----:B------:R-:W-:-:S03]  /*1bab0*/  IMAD.MOV.U32 R240, RZ, RZ, R219 ;  /* 0x000000fffff07224 */ /* 0x000fc600078e00db */
[----:B------:R-:W2:Y:S01]  /*1bac0*/  LDL.LU R223, [R1+0x2184] ;  /* 0x0021840001df7983 */ /* 0x000ea20000300800 */
[----:B------:R-:W-:-:S03]  /*1bad0*/  IMAD.MOV.U32 R241, RZ, RZ, R218 ;  /* 0x000000fffff17224 */ /* 0x000fc600078e00da */
[----:B------:R-:W2:Y:S01]  /*1bae0*/  LDL.LU R222, [R1+0x2180] ;  /* 0x0021800001de7983 */ /* 0x000ea20000300800 */
[----:B------:R-:W-:-:S03]  /*1baf0*/  IMAD.MOV.U32 R242, RZ, RZ, R215 ;  /* 0x000000fffff27224 */ /* 0x000fc600078e00d7 */
[----:B------:R-:W2:Y:S01]  /*1bb00*/  LDL.LU.64 R28, [R1+0xab0] ;  /* 0x000ab000011c7983 */ /* 0x000ea20000300a00 */
[----:B------:R-:W-:-:S03]  /*1bb10*/  IMAD.MOV.U32 R243, RZ, RZ, R214 ;  /* 0x000000fffff37224 */ /* 0x000fc600078e00d6 */
[----:B------:R-:W2:Y:S04]  /*1bb20*/  LDL.LU.64 R30, [R1+0xab8] ;  /* 0x000ab800011e7983 */ /* 0x000ea80000300a00 */
[----:B------:R-:W2:Y:S04]  /*1bb30*/  LDL.LU R219, [R1+0x217c] ;  /* 0x00217c0001db7983 */ /* 0x000ea80000300800 */
[----:B------:R-:W2:Y:S04]  /*1bb40*/  LDL.LU R218, [R1+0x2178] ;  /* 0x0021780001da7983 */ /* 0x000ea80000300800 */
[----:B------:R-:W2:Y:S04]  /*1bb50*/  LDL.LU R215, [R1+0x2174] ;  /* 0x0021740001d77983 */ /* 0x000ea80000300800 */
[----:B------:R-:W2:Y:S01]  /*1bb60*/  LDL.LU R214, [R1+0x2170] ;  /* 0x0021700001d67983 */ /* 0x000ea20000300800 */
[----:B---3--:R-:W-:Y:S11]  /*1bb70*/  HMMA.1688.F32.TF32 R4, R232, R180, R4 ;  /* 0x000000b4e804723c */ /* 0x008ff60000081004 */
[----:B------:R-:W-:Y:S11]  /*1bb80*/  @!UPT UIADD3 URZ, URZ, URZ, URZ ;  /* 0x0000003f3f3ff290 */ /* 0x000ff6000fffe03f */
[----:B------:R-:W-:Y:S02]  /*1bb90*/  @!UPT UIADD3 URZ, URZ, URZ, URZ ;  /* 0x0000003f3f3ff290 */ /* 0x000fe4000fffe03f */
[----:B-1----:R-:W-:Y:S02]  /*1bba0*/  IMAD.MOV.U32 R221, RZ, RZ, R4 ;  /* 0x000000ffffdd7224 */ /* 0x002fe400078e0004 */
[----:B----4-:R-:W-:Y:S02]  /*1bbb0*/  IMAD.MOV.U32 R220, RZ, RZ, R5 ;  /* 0x000000ffffdc7224 */ /* 0x010fe400078e0005 */
[----:B------:R-:W-:Y:S02]  /*1bbc0*/  IMAD.MOV.U32 R4, RZ, RZ, R211 ;  /* 0x000000ffff047224 */ /* 0x000fe400078e00d3 */
[----:B------:R-:W-:Y:S01]  /*1bbd0*/  IMAD.MOV.U32 R224, RZ, RZ, R6 ;  /* 0x000000ffffe07224 */ /* 0x000fe200078e0006 */
[----:B------:R-:W3:Y:S01]  /*1bbe0*/  LDL.LU R211, [R1+0x216c] ;  /* 0x00216c0001d37983 */ /* 0x000ee20000300800 */
[----:B------:R-:W-:Y:S02]  /*1bbf0*/  IMAD.MOV.U32 R5, RZ, RZ, R210 ;  /* 0x000000ffff057224 */ /* 0x000fe400078e00d2 */
[----:B------:R-:W-:Y:S01]  /*1bc00*/  IMAD.MOV.U32 R252, RZ, RZ, R7 ;  /* 0x000000fffffc7224 */ /* 0x000fe200078e0007 */
[----:B------:R-:W4:Y:S01]  /*1bc10*/  LDL.LU R210, [R1+0x2168] ;  /* 0x0021680001d27983 */ /* 0x000f220000300800 */
[----:B------:R-:W-:-:S02]  /*1bc20*/  IMAD.MOV.U32 R6, RZ, RZ, R206 ;  /* 0x000000ffff067224 */ /* 0x000fc400078e00ce */
[----:B------:R-:W-:Y:S01]  /*1bc30*/  IMAD.MOV.U32 R7, RZ, RZ, R207 ;  /* 0x000000ffff077224 */ /* 0x000fe200078e00cf */
[----:B------:R-:W4:Y:S04]  /*1bc40*/  LDL.LU R206, [R1+0x2164] ;  /* 0x0021640001ce7983 */ /* 0x000f280000300800 */
[----:B------:R-:W4:Y:S01]  /*1bc50*/  LDL.LU R207, [R1+0x2160] ;  /* 0x0021600001cf7983 */ /* 0x000f220000300800 */
[C---:B------:R-:W-:Y:S03]  /*1bc60*/  HMMA.1688.F32.TF32 R16, R232.reuse, R192, R16 ;  /* 0x000000c0e810723c */ /* 0x040fe60000081010 */
[----:B------:R-:W4:Y:S04]  /*1bc70*/  LDL.LU R24, [R1+0x1300] ;  /* 0x0013000001187983 */ /* 0x000f280000300800 */
[----:B------:R-:W4:Y:S01]  /*1bc80*/  LDL.LU R25, [R1+0x1304] ;  /* 0x0013040001197983 */ /* 0x000f220000300800 */
[----:B------:R-:W-:Y:S03]  /*1bc90*/  HMMA.1688.F32.TF32 R12, R232, R188, R12 ;  /* 0x000000bce80c723c */ /* 0x000fe6000008100c */
[----:B------:R-:W4:Y:S04]  /*1bca0*/  LDL.LU R26, [R1+0x1308] ;  /* 0x00130800011a7983 */ /* 0x000f280000300800 */
[----:B------:R-:W4:Y:S09]  /*1bcb0*/  LDL.LU R27, [R1+0x130c] ;  /* 0x00130c00011b7983 */ /* 0x000f320000300800 */
[----:B------:R-:W-:-:S02]  /*1bcc0*/  IMAD.MOV.U32 R201, RZ, RZ, R16 ;  /* 0x000000ffffc97224 */ /* 0x000fc400078e0010 */
[----:B------:R-:W-:Y:S02]  /*1bcd0*/  IMAD.MOV.U32 R200, RZ, RZ, R17 ;  /* 0x000000ffffc87224 */ /* 0x000fe400078e0011 */
[----:B------:R-:W-:Y:S02]  /*1bce0*/  IMAD.MOV.U32 R197, RZ, RZ, R18 ;  /* 0x000000ffffc57224 */ /* 0x000fe400078e0012 */
[----:B------:R-:W-:Y:S02]  /*1bcf0*/  IMAD.MOV.U32 R196, RZ, RZ, R19 ;  /* 0x000000ffffc47224 */ /* 0x000fe400078e0013 */
[----:B--2---:R-:W-:Y:S02]  /*1bd00*/  IMAD.MOV.U32 R18, RZ, RZ, R218 ;  /* 0x000000ffff127224 */ /* 0x004fe400078e00da */
        /* <DEDUP_REMOVED lines=11> */
[----:B---3--:R-:W-:Y:S02]  /*1bdc0*/  IMAD.MOV.U32 R23, RZ, RZ, R211 ;  /* 0x000000ffff177224 */ /* 0x008fe400078e00d3 */
[----:B----4-:R-:W-:Y:S02]  /*1bdd0*/  IMAD.MOV.U32 R22, RZ, RZ, R210 ;  /* 0x000000ffff167224 */ /* 0x010fe400078e00d2 */
[----:B------:R-:W-:-:S02]  /*1bde0*/  IMAD.MOV.U32 R20, RZ, RZ, R206 ;  /* 0x000000ffff147224 */ /* 0x000fc400078e00ce */
[----:B------:R-:W2:Y:S01]  /*1bdf0*/  LDL.LU R206, [R1+0x215c] ;  /* 0x00215c0001ce7983 */ /* 0x000ea20000300800 */
[----:B------:R-:W-:-:S03]  /*1be00*/  IMAD.MOV.U32 R21, RZ, RZ, R207 ;  /* 0x000000ffff157224 */ /* 0x000fc600078e00cf */
[----:B------:R-:W2:Y:S04]  /*1be10*/  LDL.LU R207, [R1+0x2158] ;  /* 0x0021580001cf7983 */ /* 0x000ea80000300800 */
[----:B------:R-:W3:Y:S04]  /*1be20*/  LDL.LU R210, [R1+0x2154] ;  /* 0x0021540001d27983 */ /* 0x000ee80000300800 */
[----:B------:R-:W3:Y:S04]  /*1be30*/  LDL.LU R211, [R1+0x2150] ;  /* 0x0021500001d37983 */ /* 0x000ee80000300800 */
[----:B------:R-:W4:Y:S04]  /*1be40*/  LDL.LU R214, [R1+0x214c] ;  /* 0x00214c0001d67983 */ /* 0x000f280000300800 */
[----:B------:R-:W4:Y:S04]  /*1be50*/  LDL.LU R215, [R1+0x2148] ;  /* 0x0021480001d77983 */ /* 0x000f280000300800 */
[----:B------:R-:W2:Y:S04]  /*1be60*/  LDL.LU R218, [R1+0x2144] ;  /* 0x0021440001da7983 */ /* 0x000ea80000300800 */
[----:B------:R-:W2:Y:S04]  /*1be70*/  LDL.LU R219, [R1+0x2140] ;  /* 0x0021400001db7983 */ /* 0x000ea80000300800 */
[----:B------:R-:W3:Y:S04]  /*1be80*/  LDL.LU R222, [R1+0x213c] ;  /* 0x00213c0001de7983 */ /* 0x000ee80000300800 */
[----:B------:R-:W3:Y:S04]  /*1be90*/  LDL.LU R223, [R1+0x2138] ;  /* 0x0021380001df7983 */ /* 0x000ee80000300800 */
[----:B------:R-:W4:Y:S04]  /*1bea0*/  LDL.LU R170, [R1+0x2134] ;  /* 0x0021340001aa7983 */ /* 0x000f280000300800 */
[----:B------:R-:W4:Y:S01]  /*1beb0*/  LDL.LU R171, [R1+0x2130] ;  /* 0x0021300001ab7983 */ /* 0x000f220000300800 */
[----:B------:R-:W-:Y:S01]  /*1bec0*/  LOP3.LUT R225, R2, 0x20, RZ, 0x3c, !PT ;  /* 0x0000002002e17812 */ /* 0x000fe200078e3cff */
[----:B------:R-:W-:Y:S02]  /*1bed0*/  HMMA.1688.F32.TF32 R36, R236, R172, R36 ;  /* 0x000000acec24723c */ /* 0x000fe40000081024 */
[----:B------:R-:W-:Y:S04]  /*1bee0*/  LDS R236, [R2+0x12000] ;  /* 0x0120000002ec7984 */ /* 0x000fe80000000800 */
[----:B------:R-:W-:Y:S04]  /*1bef0*/  LDS R238, [R2+0x13000] ;  /* 0x0130000002ee7984 */ /* 0x000fe80000000800 */
[----:B------:R-:W-:Y:S04]  /*1bf00*/  LDS R237, [R225+0x12000] ;  /* 0x01200000e1ed7984 */ /* 0x000fe80000000800 */
[----:B------:R-:W2:Y:S01]  /*1bf10*/  LDS R239, [R225+0x13000] ;  /* 0x01300000e1ef7984 */ /* 0x000ea20000000800 */
[----:B------:R-:W-:Y:S11]  /*1bf20*/  HMMA.1688.F32.TF32 R8, R232, R184, R8 ;  /* 0x000000b8e808723c */ /* 0x000ff60000081008 */
[----:B------:R-:W-:Y:S11]  /*1bf30*/  @!UPT UIADD3 URZ, URZ, URZ, URZ ;  /* 0x0000003f3f3ff290 */ /* 0x000ff6000fffe03f */
[----:B------:R-:W-:Y:S02]  /*1bf40*/  @!UPT UIADD3 URZ, URZ, URZ, URZ ;  /* 0x0000003f3f3ff290 */ /* 0x000fe4000fffe03f */
[----:B------:R-:W-:Y:S02]  /*1bf50*/  IMAD.MOV.U32 R217, RZ, RZ, R8 ;  /* 0x000000ffffd97224 */ /* 0x000fe400078e0008 */
[----:B------:R-:W-:Y:S02]  /*1bf60*/  IMAD.MOV.U32 R216, RZ, RZ, R9 ;  /* 0x000000ffffd87224 */ /* 0x000fe400078e0009 */
[----:B------:R-:W-:Y:S02]  /*1bf70*/  IMAD.MOV.U32 R212, RZ, RZ, R10 ;  /* 0x000000ffffd47224 */ /* 0x000fe400078e000a */
[----:B------:R-:W-:Y:S02]  /*1bf80*/  IMAD.MOV.U32 R213, RZ, RZ, R11 ;  /* 0x000000ffffd57224 */ /* 0x000fe400078e000b */
[----:B------:R-:W-:Y:S02]  /*1bf90*/  IMAD.MOV.U32 R8, RZ, RZ, R174 ;  /* 0x000000ffff087224 */ /* 0x000fe400078e00ae */
[----:B------:R-:W-:Y:S01]  /*1bfa0*/  IMAD.MOV.U32 R9, RZ, RZ, R175 ;  /* 0x000000ffff097224 */ /* 0x000fe200078e00af */
[----:B------:R-:W4:Y:S01]  /*1bfb0*/  LDL.LU R174, [R1+0x212c] ;  /* 0x00212c0001ae7983 */ /* 0x000f220000300800 */
[----:B------:R-:W-:-:S02]  /*1bfc0*/  IMAD.MOV.U32 R10, RZ, RZ, R226 ;  /* 0x000000ffff0a7224 */ /* 0x000fc400078e00e2 */
[----:B------:R-:W-:Y:S01]  /*1bfd0*/  IMAD.MOV.U32 R11, RZ, RZ, R227 ;  /* 0x000000ffff0b7224 */ /* 0x000fe200078e00e3 */
[----:B------:R-:W4:Y:S01]  /*1bfe0*/  LDL.LU R175, [R1+0x2128] ;  /* 0x0021280001af7983 */ /* 0x000f220000300800 */
[----:B------:R-:W-:-:S03]  /*1bff0*/  IMAD.MOV.U32 R244, RZ, RZ, R230 ;  /* 0x000000fffff47224 */ /* 0x000fc600078e00e6 */
[----:B------:R-:W4:Y:S01]  /*1c000*/  LDL.LU R226, [R1+0x2124] ;  /* 0x0021240001e27983 */ /* 0x000f220000300800 */
[----:B------:R-:W-:-:S03]  /*1c010*/  IMAD.MOV.U32 R245, RZ, RZ, R231 ;  /* 0x000000fffff57224 */ /* 0x000fc600078e00e7 */
[----:B------:R-:W4:Y:S01]  /*1c020*/  LDL.LU R227, [R1+0x2120] ;  /* 0x0021200001e37983 */ /* 0x000f220000300800 */
[----:B------:R-:W-:-:S03]  /*1c030*/  IMAD.MOV.U32 R246, RZ, RZ, R3 ;  /* 0x000000fffff67224 */ /* 0x000fc600078e0003 */
[----:B------:R-:W4:Y:S01]  /*1c040*/  LDL.LU R230, [R1+0x211c] ;  /* 0x00211c0001e67983 */ /* 0x000f220000300800 */
[----:B------:R-:W-:-:S03]  /*1c050*/  IMAD.MOV.U32 R247, RZ, RZ, R0 ;  /* 0x000000fffff77224 */ /* 0x000fc600078e0000 */
[----:B------:R-:W4:Y:S01]  /*1c060*/  LDL.LU R231, [R1+0x2118] ;  /* 0x0021180001e77983 */ /* 0x000f220000300800 */
[C---:B--2---:R-:W-:Y:S08]  /*1c070*/  HMMA.1688.F32.TF32 R4, R236.reuse, R218, R4 ;  /* 0x000000daec04723c */ /* 0x044ff00000081004 */
[C---:B---3--:R-:W-:Y:S08]  /*1c080*/  HMMA.1688.F32.TF32 R8, R236.reuse, R222, R8 ;  /* 0x000000deec08723c */ /* 0x048ff00000081008 */
[C---:B----4-:R-:W-:Y:S11]  /*1c090*/  HMMA.1688.F32.TF32 R12, R236.reuse, R170, R12 ;  /* 0x000000aaec0c723c */ /* 0x050ff6000008100c */
[----:B------:R-:W-:Y:S11]  /*1c0a0*/  @!UPT UIADD3 URZ, URZ, URZ, URZ ;  /* 0x0000003f3f3ff290 */ /* 0x000ff6000fffe03f */
[----:B------:R-:W-:Y:S01]  /*1c0b0*/  @!UPT UIADD3 URZ, URZ, URZ, URZ ;  /* 0x0000003f3f3ff290 */ /* 0x000fe2000fffe03f */
[----:B------:R-:W-:Y:S04]  /*1c0c0*/  STL.64 [R1+0x12d0], R12 ;  /* 0x0012d00c01007387 */ /* 0x000fe80000100a00 */
[----:B------:R1:W-:Y:S04]  /*1c0d0*/  STL.64 [R1+0x12d8], R14 ;  /* 0x0012d80e01007387 */ /* 0x0003e80000100a00 */
[----:B------:R-:W-:Y:S04]  /*1c0e0*/  STL.64 [R1+0x12c0], R8 ;  /* 0x0012c00801007387 */ /* 0x000fe80000100a00 */
[----:B------:R2:W-:Y:S01]  /*1c0f0*/  STL.64 [R1+0x12c8], R10 ;  /* 0x0012c80a01007387 */ /* 0x0005e20000100a00 */
[C---:B-1----:R-:W-:Y:S03]  /*1c100*/  HMMA.1688.F32.TF32 R12, R236.reuse, R214, R240 ;  /* 0x000000d6ec0c723c */ /* 0x042fe600000810f0 */
[----:B------:R-:W-:Y:S04]  /*1c110*/  STL.64 [R1+0x12b0], R4 ;  /* 0x0012b00401007387 */ /* 0x000fe80000100a00 */
[----:B------:R1:W-:Y:S01]  /*1c120*/  STL.64 [R1+0x12b8], R6 ;  /* 0x0012b80601007387 */ /* 0x0003e20000100a00 */
[C---:B--2---:R-:W-:Y:S08]  /*1c130*/  HMMA.1688.F32.TF32 R8, R236.reuse, R210, R248 ;  /* 0x000000d2ec08723c */ /* 0x044ff000000810f8 */
[----:B-1----:R-:W-:Y:S07]  /*1c140*/  HMMA.1688.F32.TF32 R4, R236, R206, R244 ;  /* 0x000000ceec04723c */ /* 0x002fee00000810f4 */
[----:B------:R-:W-:Y:S04]  /*1c150*/  STL.64 [R1+0x12a0], R12 ;  /* 0x0012a00c01007387 */ /* 0x000fe80000100a00 */
[----:B------:R-:W-:Y:S04]  /*1c160*/  STL.64 [R1+0x12a8], R14 ;  /* 0x0012a80e01007387 */ /* 0x000fe80000100a00 */
[----:B------:R-:W2:Y:S04]  /*1c170*/  LDL.LU R240, [R1+0xfe0] ;  /* 0x000fe00001f07983 */ /* 0x000ea80000300800 */
[----:B------:R-:W-:Y:S01]  /*1c180*/  STL.64 [R1+0x1290], R8 ;  /* 0x0012900801007387 */ /* 0x000fe20000100a00 */
[----:B------:R-:W-:-:S03]  /*1c190*/  IMAD.MOV.U32 R242, RZ, RZ, R186 ;  /* 0x000000fffff27224 */ /* 0x000fc600078e00ba */
[----:B------:R-:W-:Y:S01]  /*1c1a0*/  STL.64 [R1+0x1298], R10 ;  /* 0x0012980a01007387 */ /* 0x000fe20000100a00 */
[----:B------:R-:W-:-:S03]  /*1c1b0*/  IMAD.MOV.U32 R243, RZ, RZ, R178 ;  /* 0x000000fffff37224 */ /* 0x000fc600078e00b2 */
[----:B------:R1:W-:Y:S04]  /*1c1c0*/  STL.64 [R1+0x1280], R4 ;  /* 0x0012800401007387 */ /* 0x0003e80000100a00 */
[----:B------:R3:W-:Y:S04]  /*1c1d0*/  STL.64 [R1+0x1288], R6 ;  /* 0x0012880601007387 */ /* 0x0007e80000100a00 */
[----:B------:R-:W2:Y:S04]  /*1c1e0*/  LDL.LU R241, [R1+0xfe4] ;  /* 0x000fe40001f17983 */ /* 0x000ea80000300800 */
[----:B------:R-:W4:Y:S04]  /*1c1f0*/  LDL.LU R186, [R1+0x2114] ;  /* 0x0021140001ba7983 */ /* 0x000f280000300800 */
[----:B------:R-:W2:Y:S01]  /*1c200*/  LDL.LU R178, [R1+0x2110] ;  /* 0x0021100001b27983 */ /* 0x000ea20000300800 */
[----:B-1----:R-:W-:-:S02]  /*1c210*/  IMAD.MOV.U32 R4, RZ, RZ, R191 ;  /* 0x000000ffff047224 */ /* 0x002fc400078e00bf */
[----:B------:R-:W-:Y:S01]  /*1c220*/  IMAD.MOV.U32 R5, RZ, RZ, R203 ;  /* 0x000000ffff057224 */ /* 0x000fe200078e00cb */
[----:B------:R-:W2:Y:S01]  /*1c230*/  LDL.LU R191, [R1+0x210c] ;  /* 0x00210c0001bf7983 */ /* 0x000ea20000300800 */
[----:B---3--:R-:W-:Y:S02]  /*1c240*/  IMAD.MOV.U32 R6, RZ, RZ, R202 ;  /* 0x000000ffff067224 */ /* 0x008fe400078e00ca */
[----:B------:R-:W-:Y:S01]  /*1c250*/  IMAD.MOV.U32 R7, RZ, RZ, R190 ;  /* 0x000000ffff077224 */ /* 0x000fe200078e00be */
[----:B------:R-:W3:Y:S04]  /*1c260*/  LDL.LU R203, [R1+0x2108] ;  /* 0x0021080001cb7983 */ /* 0x000ee80000300800 */
[----:B------:R-:W3:Y:S04]  /*1c270*/  LDL.LU R202, [R1+0x2104] ;  /* 0x0021040001ca7983 */ /* 0x000ee80000300800 */
[----:B------:R-:W3:Y:S04]  /*1c280*/  LDL.LU R190, [R1+0x2100] ;  /* 0x0021000001be7983 */ /* 0x000ee80000300800 */
[----:B------:R-:W3:Y:S04]  /*1c290*/  LDL.LU R8, [R1+0x1140] ;  /* 0x0011400001087983 */ /* 0x000ee80000300800 */
[----:B------:R-:W3:Y:S01]  /*1c2a0*/  LDL.LU R9, [R1+0x1144] ;  /* 0x0011440001097983 */ /* 0x000ee20000300800 */
[----:B------:R-:W-:Y:S01]  /*1c2b0*/  HMMA.1688.F32.TF32 R16, R236, R174, R16 ;  /* 0x000000aeec10723c */ /* 0x000fe20000081010 */
[----:B----4-:R-:W-:-:S02]  /*1c2c0*/  IMAD.MOV.U32 R11, RZ, RZ, R186 ;  /* 0x000000ffff0b7224 */ /* 0x010fc400078e00ba */
[----:B--2---:R-:W-:Y:S02]  /*1c2d0*/  IMAD.MOV.U32 R10, RZ, RZ, R178 ;  /* 0x000000ffff0a7224 */ /* 0x004fe400078e00b2 */
[----:B------:R-:W2:Y:S04]  /*1c2e0*/  LDL.LU R178, [R1+0x20fc] ;  /* 0x0020fc0001b27983 */ /* 0x000ea80000300800 */
[----:B------:R-:W4:Y:S01]  /*1c2f0*/  LDL.LU R186, [R1+0x20f8] ;  /* 0x0020f80001ba7983 */ /* 0x000f220000300800 */
[----:B------:R-:W-:Y:S11]  /*1c300*/  HMMA.1688.F32.TF32 R20, R236, R226, R20 ;  /* 0x000000e2ec14723c */ /* 0x000ff60000081014 */
[----:B------:R-:W-:Y:S03]  /*1c310*/  @!UPT UIADD3 URZ, URZ, URZ, URZ ;  /* 0x0000003f3f3ff290 */ /* 0x000fe6000fffe03f */
[----:B------:R-:W-:Y:S02]  /*1c320*/  IMAD.MOV.U32 R173, RZ, RZ, R16 ;  /* 0x000000ffffad7224 */ /* 0x000fe400078e0010 */
[----:B------:R-:W-:Y:S01]  /*1c330*/  IMAD.MOV.U32 R172, RZ, RZ, R17 ;  /* 0x000000ffffac7224 */ /* 0x000fe200078e0011 */
[----:B------:R-:W3:Y:S01]  /*1c340*/  LDL.LU R16, [R1+0x1160] ;  /* 0x0011600001107983 */ /* 0x000ee20000300800 */
[----:B------:R-:W-:Y:S02]  /*1c350*/  IMAD.MOV.U32 R169, RZ, RZ, R18 ;  /* 0x000000ffffa97224 */ /* 0x000fe400078e0012 */
[----:B------:R-:W-:Y:S01]  /*1c360*/  IMAD.MOV.U32 R168, RZ, RZ, R19 ;  /* 0x000000ffffa87224 */ /* 0x000fe200078e0013 */
[----:B------:R-:W3:Y:S04]  /*1c370*/  LDL.LU R17, [R1+0x1164] ;  /* 0x0011640001117983 */ /* 0x000ee80000300800 */
[----:B------:R-:W3:Y:S04]  /*1c380*/  LDL.LU R18, [R1+0x1168] ;  /* 0x0011680001127983 */ /* 0x000ee80000300800 */
[----:B------:R-:W3:Y:S01]  /*1c390*/  LDL.LU R19, [R1+0x116c] ;  /* 0x00116c0001137983 */ /* 0x000ee20000300800 */
[----:B------:R-:W-:-:S02]  /*1c3a0*/  IMAD.MOV.U32 R189, RZ, RZ, R20 ;  /* 0x000000ffffbd7224 */ /* 0x000fc400078e0014 */
[----:B------:R-:W-:Y:S01]  /*1c3b0*/  IMAD.MOV.U32 R188, RZ, RZ, R21 ;  /* 0x000000ffffbc7224 */ /* 0x000fe200078e0015 */
[----:B------:R-:W3:Y:S01]  /*1c3c0*/  LDL.LU R20, [R1+0x1170] ;  /* 0x0011700001147983 */ /* 0x000ee20000300800 */
[----:B------:R-:W-:Y:S02]  /*1c3d0*/  IMAD.MOV.U32 R185, RZ, RZ, R22 ;  /* 0x000000ffffb97224 */ /* 0x000fe400078e0016 */
[----:B------:R-:W-:Y:S01]  /*1c3e0*/  IMAD.MOV.U32 R184, RZ, RZ, R23 ;  /* 0x000000ffffb87224 */ /* 0x000fe200078e0017 */
[----:B------:R-:W3:Y:S01]  /*1c3f0*/  LDL.LU R21, [R1+0x1174] ;  /* 0x0011740001157983 */ /* 0x000ee20000300800 */
[----:B------:R-:W-:Y:S08]  /*1c400*/  HMMA.1688.F32.TF32 R24, R236, R230, R24 ;  /* 0x000000e6ec18723c */ /* 0x000ff00000081018 */
[----:B------:R-:W-:Y:S11]  /*1c410*/  HMMA.1688.F32.TF32 R28, R232, R176, R28 ;  /* 0x000000b0e81c723c */ /* 0x000ff6000008101c */
[----:B------:R-:W-:Y:S05]  /*1c420*/  @!UPT UIADD3 URZ, URZ, URZ, URZ ;  /* 0x0000003f3f3ff290 */ /* 0x000fea000fffe03f */
[----:B------:R-:W-:Y:S02]  /*1c430*/  IMAD.MOV.U32 R181, RZ, RZ, R24 ;  /* 0x000000ffffb57224 */ /* 0x000fe400078e0018 */
[----:B--2---:R-:W-:Y:S02]  /*1c440*/  IMAD.MOV.U32 R23, RZ, RZ, R178 ;  /* 0x000000ffff177224 */ /* 0x004fe400078e00b2 */
[----:B----4-:R-:W-:Y:S02]  /*1c450*/  IMAD.MOV.U32 R22, RZ, RZ, R186 ;  /* 0x000000ffff167224 */ /* 0x010fe400078e00ba */
[----:B------:R-:W2:Y:S04]  /*1c460*/  LDL.LU R186, [R1+0x20f4] ;  /* 0x0020f40001ba7983 */ /* 0x000ea80000300800 */
        /* <DEDUP_REMOVED lines=13> */
[----:B------:R-:W4:Y:S04]  /*1c540*/  LDL.LU R29, [R1+0x11a4] ;  /* 0x0011a400011d7983 */ /* 0x000f280000300800 */
        /* <DEDUP_REMOVED lines=58> */
[----:B---3--:R-:W-:-:S03]  /*1c8f0*/  IMAD.MOV.U32 R12, RZ, RZ, R190 ;  /* 0x000000ffff0c7224 */ /* 0x008fc600078e00be */
[----:B------:R-:W3:Y:S01]  /*1c900*/  LDL.LU R36, [R1+0x1190] ;  /* 0x0011900001247983 */ /* 0x000ee20000300800 */
[----:B------:R-:W-:-:S03]  /*1c910*/  IMAD.MOV.U32 R13, RZ, RZ, R202 ;  /* 0x000000ffff0d7224 */ /* 0x000fc600078e00ca */
[----:B------:R-:W3:Y:S01]  /*1c920*/  LDL.LU R37, [R1+0x1194] ;  /* 0x0011940001257983 */ /* 0x000ee20000300800 */
[----:B------:R-:W-:Y:S02]  /*1c930*/  IMAD.MOV.U32 R14, RZ, RZ, R203 ;  /* 0x000000ffff0e7224 */ /* 0x000fe400078e00cb */
[----:B--2---:R-:W-:Y:S02]  /*1c940*/  IMAD.MOV.U32 R39, RZ, RZ, R186 ;  /* 0x000000ffff277224 */ /* 0x004fe400078e00ba */
[----:B----4-:R-:W-:Y:S02]  /*1c950*/  IMAD.MOV.U32 R38, RZ, RZ, R178 ;  /* 0x000000ffff267224 */ /* 0x010fe400078e00b2 */
[----:B------:R-:W2:Y:S04]  /*1c960*/  LDL.LU R178, [R1+0x20ec] ;  /* 0x0020ec0001b27983 */ /* 0x000ea80000300800 */
[----:B------:R-:W4:Y:S04]  /*1c970*/  LDL.LU R186, [R1+0x20e8] ;  /* 0x0020e80001ba7983 */ /* 0x000f280000300800 */
[----:B------:R-:W2:Y:S04]  /*1c980*/  LDL.LU R190, [R1+0x20e4] ;  /* 0x0020e40001be7983 */ /* 0x000ea80000300800 */
[----:B------:R-:W2:Y:S04]  /*1c990*/  LDL.LU R202, [R1+0x20e0] ;  /* 0x0020e00001ca7983 */ /* 0x000ea80000300800 */
[----:B------:R-:W2:Y:S01]  /*1c9a0*/  LDL.LU R203, [R1+0x20dc] ;  /* 0x0020dc0001cb7983 */ /* 0x000ea20000300800 */
[----:B------:R-:W-:-:S02]  /*1c9b0*/  IMAD.MOV.U32 R15, RZ, RZ, R191 ;  /* 0x000000ffff0f7224 */ /* 0x000fc400078e00bf */
[----:B------:R-:W-:Y:S01]  /*1c9c0*/  IMAD.MOV.U32 R248, RZ, RZ, R194 ;  /* 0x000000fffff87224 */ /* 0x000fe200078e00c2 */
[----:B------:R-:W3:Y:S01]  /*1c9d0*/  LDL.LU R191, [R1+0x20d8] ;  /* 0x0020d80001bf7983 */ /* 0x000ee20000300800 */
[----:B------:R-:W-:Y:S02]  /*1c9e0*/  IMAD.MOV.U32 R249, RZ, RZ, R195 ;  /* 0x000000fffff97224 */ /* 0x000fe400078e00c3 */
[----:B------:R-:W-:Y:S01]  /*1c9f0*/  IMAD.MOV.U32 R250, RZ, RZ, R198 ;  /* 0x000000fffffa7224 */ /* 0x000fe200078e00c6 */
[----:B------:R-:W3:Y:S01]  /*1ca00*/  LDL.LU R194, [R1+0x20d4] ;  /* 0x0020d40001c27983 */ /* 0x000ee20000300800 */
[----:B------:R-:W-:-:S03]  /*1ca10*/  IMAD.MOV.U32 R251, RZ, RZ, R199 ;  /* 0x000000fffffb7224 */ /* 0x000fc600078e00c7 */
[----:B------:R-:W3:Y:S04]  /*1ca20*/  LDL.LU R195, [R1+0x20d0] ;  /* 0x0020d00001c37983 */ /* 0x000ee80000300800 */
[----:B------:R-:W3:Y:S04]  /*1ca30*/  LDL.LU R198, [R1+0x20cc] ;  /* 0x0020cc0001c67983 */ /* 0x000ee80000300800 */
[----:B------:R-:W3:Y:S01]  /*1ca40*/  LDL.LU R199, [R1+0x20c8] ;  /* 0x0020c80001c77983 */ /* 0x000ee20000300800 */
[----:B--2---:R-:W-:Y:S07]  /*1ca50*/  HMMA.1688.F32.TF32 R72, R236, R202, R244 ;  /* 0x000000caec48723c */ /* 0x004fee00000810f4 */
[----:B------:R-:W-:-:S02]  /*1ca60*/  IMAD.MOV.U32 R244, RZ, RZ, R187 ;  /* 0x000000fffff47224 */ /* 0x000fc400078e00bb */
[----:B------:R-:W4:Y:S01]  /*1ca70*/  LDL.LU R187, [R1+0x20c4] ;  /* 0x0020c40001bb7983 */ /* 0x000f220000300800 */
[----:B------:R-:W-:Y:S02]  /*1ca80*/  IMAD.MOV.U32 R245, RZ, RZ, R182 ;  /* 0x000000fffff57224 */ /* 0x000fe400078e00b6 */
[----:B------:R-:W-:Y:S02]  /*1ca90*/  IMAD.MOV.U32 R246, RZ, RZ, R183 ;  /* 0x000000fffff67224 */ /* 0x000fe400078e00b7 */
[----:B------:R-:W-:-:S09]  /*1caa0*/  IMAD.MOV.U32 R247, RZ, RZ, R179 ;  /* 0x000000fffff77224 */ /* 0x000fd200078e00b3 */
[----:B------:R-:W-:Y:S04]  /*1cab0*/  STL.64 [R1+0x1270], R72 ;  /* 0x0012704801007387 */ /* 0x000fe80000100a00 */
[----:B------:R-:W-:Y:S04]  /*1cac0*/  STL.64 [R1+0x1278], R74 ;  /* 0x0012784a01007387 */ /* 0x000fe80000100a00 */
[----:B------:R-:W2:Y:S04]  /*1cad0*/  LDL.LU R182, [R1+0x20c0] ;  /* 0x0020c00001b67983 */ /* 0x000ea80000300800 */
[----:B------:R-:W2:Y:S04]  /*1cae0*/  LDL.LU R183, [R1+0x20bc] ;  /* 0x0020bc0001b77983 */ /* 0x000ea80000300800 */
[----:B------:R-:W2:Y:S01]  /*1caf0*/  LDL.LU R179, [R1+0x20b8] ;  /* 0x0020b80001b37983 */ /* 0x000ea20000300800 */
[----:B------:R-:W-:-:S02]  /*1cb00*/  LOP3.LUT R228, R2, 0x40, RZ, 0x3c, !PT ;  /* 0x0000004002e47812 */ /* 0x000fc400078e3cff */
[----:B------:R-:W-:-:S03]  /*1cb10*/  LOP3.LUT R229, R2, 0x60, RZ, 0x3c, !PT ;  /* 0x0000006002e57812 */ /* 0x000fc600078e3cff */
[----:B------:R-:W-:Y:S04]  /*1cb20*/  LDS R232, [R228+0x12000] ;  /* 0x01200000e4e87984 */ /* 0x000fe80000000800 */
[----:B------:R-:W-:Y:S04]  /*1cb30*/  LDS R234, [R228+0x13000] ;  /* 0x01300000e4ea7984 */ /* 0x000fe80000000800 */
[----:B------:R-:W-:Y:S04]  /*1cb40*/  LDS R233, [R229+0x12000] ;  /* 0x01200000e5e97984 */ /* 0x000fe80000000800 */
[----:B------:R-:W1:Y:S01]  /*1cb50*/  LDS R235, [R229+0x13000] ;  /* 0x01300000e5eb7984 */ /* 0x000e620000000800 */
[C---:B---3--:R-:W-:Y:S08]  /*1cb60*/  HMMA.1688.F32.TF32 R68, R236.reuse, R198, R68 ;  /* 0x000000c6ec44723c */ /* 0x048ff00000081044 */
[C---:B------:R-:W-:Y:S08]  /*1cb70*/  HMMA.1688.F32.TF32 R64, R236.reuse, R194, R64 ;  /* 0x000000c2ec40723c */ /* 0x040ff00000081040 */
[----:B------:R-:W-:Y:S07]  /*1cb80*/  HMMA.1688.F32.TF32 R60, R236, R190, R60 ;  /* 0x000000beec3c723c */ /* 0x000fee000008103c */
[----:B------:R-:W-:Y:S04]  /*1cb90*/  STL.64 [R1+0x1260], R68 ;  /* 0x0012604401007387 */ /* 0x000fe80000100a00 */
[----:B------:R-:W-:Y:S01]  /*1cba0*/  STL.64 [R1+0x1268], R70 ;  /* 0x0012684601007387 */ /* 0x000fe20000100a00 */
[C---:B-1----:R-:W-:Y:S08]  /*1cbb0*/  HMMA.1688.F32.TF32 R44, R232.reuse, R230, R44 ;  /* 0x000000e6e82c723c */ /* 0x042ff0000008102c */
[C---:B------:R-:W-:Y:S01]  /*1cbc0*/  HMMA.1688.F32.TF32 R40, R232.reuse, R226, R40 ;  /* 0x000000e2e828723c */ /* 0x040fe20000081028 */
[----:B------:R-:W-:Y:S04]  /*1cbd0*/  STL.64 [R1+0x1250], R64 ;  /* 0x0012504001007387 */ /* 0x000fe80000100a00 */
[----:B------:R-:W-:Y:S04]  /*1cbe0*/  STL.64 [R1+0x1258], R66 ;  /* 0x0012584201007387 */ /* 0x000fe80000100a00 */
[----:B------:R-:W-:Y:S04]  /*1cbf0*/  STL.64 [R1+0x1240], R60 ;  /* 0x0012403c01007387 */ /* 0x000fe80000100a00 */
[----:B------:R-:W-:Y:S01]  /*1cc00*/  STL.64 [R1+0x1248], R62 ;  /* 0x0012483e01007387 */ /* 0x000fe20000100a00 */
[C---:B------:R-:W-:Y:S08]  /*1cc10*/  HMMA.1688.F32.TF32 R32, R232.reuse, R218, R32 ;  /* 0x000000dae820723c */ /* 0x040ff00000081020 */
[C---:B------:R-:W-:Y:S08]  /*1cc20*/  HMMA.1688.F32.TF32 R28, R232.reuse, R214, R28 ;  /* 0x000000d6e81c723c */ /* 0x040ff0000008101c */
[----:B------:R-:W-:Y:S08]  /*1cc30*/  HMMA.1688.F32.TF32 R36, R232, R210, R36 ;  /* 0x000000d2e824723c */ /* 0x000ff00000081024 */
[C---:B----4-:R-:W-:Y:S08]  /*1cc40*/  HMMA.1688.F32.TF32 R56, R236.reuse, R186, R56 ;  /* 0x000000baec38723c */ /* 0x050ff00000081038 */
[C---:B--2---:R-:W-:Y:S08]  /*1cc50*/  HMMA.1688.F32.TF32 R52, R236.reuse, R182, R52 ;  /* 0x000000b6ec34723c */ /* 0x044ff00000081034 */
[----:B------:R-:W-:Y:S07]  /*1cc60*/  HMMA.1688.F32.TF32 R48, R236, R178, R48 ;  /* 0x000000b2ec30723c */ /* 0x000fee0000081030 */
[----:B------:R-:W-:Y:S04]  /*1cc70*/  STL.64 [R1+0x1230], R56 ;  /* 0x0012303801007387 */ /* 0x000fe80000100a00 */
[----:B------:R-:W-:Y:S04]  /*1cc80*/  STL.64 [R1+0x1238], R58 ;  /* 0x0012383a01007387 */ /* 0x000fe80000100a00 */
[----:B------:R-:W-:Y:S04]  /*1cc90*/  LDS R236, [R2+0x12080] ;  /* 0x0120800002ec7984 */ /* 0x000fe80000000800 */
[----:B------:R-:W-:Y:S04]  /*1cca0*/  LDS R238, [R2+0x13080] ;  /* 0x0130800002ee7984 */ /* 0x000fe80000000800 */
[----:B------:R-:W-:Y:S04]  /*1ccb0*/  STL.64 [R1+0x1220], R52 ;  /* 0x0012203401007387 */ /* 0x000fe80000100a00 */
[----:B------:R-:W-:Y:S04]  /*1ccc0*/  STL.64 [R1+0x1228], R54 ;  /* 0x0012283601007387 */ /* 0x000fe80000100a00 */
[----:B------:R-:W-:Y:S04]  /*1ccd0*/  STL.64 [R1+0x1040], R48 ;  /* 0x0010403001007387 */ /* 0x000fe80000100a00 */
[----:B------:R1:W-:Y:S04]  /*1cce0*/  STL.64 [R1+0x1048], R50 ;  /* 0x0010483201007387 */ /* 0x0003e80000100a00 */
[----:B------:R-:W-:Y:S04]  /*1ccf0*/  STL.64 [R1+0x1030], R44 ;  /* 0x0010302c01007387 */ /* 0x000fe80000100a00 */
[----:B------:R2:W-:Y:S01]  /*1cd00*/  STL.64 [R1+0x1038], R46 ;  /* 0x0010382e01007387 */ /* 0x0005e20000100a00 */
[C---:B-1----:R-:W-:Y:S03]  /*1cd10*/  HMMA.1688.F32.TF32 R48, R232.reuse, R174, R104 ;  /* 0x000000aee830723c */ /* 0x042fe60000081068 */
[----:B------:R-:W-:Y:S04]  /*1cd20*/  STL.64 [R1+0x1020], R40 ;  /* 0x0010202801007387 */ /* 0x000fe80000100a00 */
[----:B------:R1:W-:Y:S01]  /*1cd30*/  STL.64 [R1+0x1028], R42 ;  /* 0x0010282a01007387 */ /* 0x0003e20000100a00 */
[C---:B--2---:R-:W-:Y:S03]  /*1cd40*/  HMMA.1688.F32.TF32 R44, R232.reuse, R170, R144 ;  /* 0x000000aae82c723c */ /* 0x044fe60000081090 */
[----:B------:R-:W-:Y:S04]  /*1cd50*/  LDS R237, [R225+0x12080] ;  /* 0x01208000e1ed7984 */ /* 0x000fe80000000800 */
[----:B------:R-:W2:Y:S01]  /*1cd60*/  LDS R239, [R225+0x13080] ;  /* 0x01308000e1ef7984 */ /* 0x000ea20000000800 */
[C---:B-1----:R-:W-:Y:S07]  /*1cd70*/  HMMA.1688.F32.TF32 R40, R232.reuse, R222, R96 ;  /* 0x000000dee828723c */ /* 0x042fee0000081060 */
[----:B------:R-:W-:Y:S04]  /*1cd80*/  STL.64 [R1+0x1010], R48 ;  /* 0x0010103001007387 */ /* 0x000fe80000100a00 */
[----:B------:R-:W-:Y:S04]  /*1cd90*/  STL.64 [R1+0x1018], R50 ;  /* 0x0010183201007387 */ /* 0x000fe80000100a00 */
[----:B------:R-:W-:Y:S04]  /*1cda0*/  STL.64 [R1+0x1000], R44 ;  /* 0x0010002c01007387 */ /* 0x000fe80000100a00 */
[----:B------:R-:W-:Y:S04]  /*1cdb0*/  STL.64 [R1+0x1008], R46 ;  /* 0x0010082e01007387 */ /* 0x000fe80000100a00 */
[----:B------:R-:W-:Y:S04]  /*1cdc0*/  STL.64 [R1+0xff0], R40 ;  /* 0x000ff02801007387 */ /* 0x000fe80000100a00 */
[----:B------:R-:W-:Y:S04]  /*1cdd0*/  STL.64 [R1+0xff8], R42 ;  /* 0x000ff82a01007387 */ /* 0x000fe80000100a00 */
[----:B------:R-:W-:Y:S04]  /*1cde0*/  STL.64 [R1+0xfd0], R32 ;  /* 0x000fd02001007387 */ /* 0x000fe80000100a00 */
[----:B------:R1:W-:Y:S04]  /*1cdf0*/  STL.64 [R1+0xfd8], R34 ;  /* 0x000fd82201007387 */ /* 0x0003e80000100a00 */
[----:B------:R-:W-:Y:S04]  /*1ce00*/  STL.64 [R1+0xfc0], R28 ;  /* 0x000fc01c01007387 */ /* 0x000fe80000100a00 */
[----:B------:R3:W-:Y:S01]  /*1ce10*/  STL.64 [R1+0xfc8], R30 ;  /* 0x000fc81e01007387 */ /* 0x0007e20000100a00 */
[C---:B-1----:R-:W-:Y:S08]  /*1ce20*/  HMMA.1688.F32.TF32 R32, R232.reuse, R206, R24 ;  /* 0x000000cee820723c */ /* 0x042ff00000081018 */
[C---:B---3--:R-:W-:Y:S08]  /*1ce30*/  HMMA.1688.F32.TF32 R28, R232.reuse, R202, R20 ;  /* 0x000000cae81c723c */ /* 0x048ff00000081014 */
[C---:B------:R-:W-:Y:S08]  /*1ce40*/  HMMA.1688.F32.TF32 R24, R232.reuse, R198, R16 ;  /* 0x000000c6e818723c */ /* 0x040ff00000081010 */
[C---:B------:R-:W-:Y:S08]  /*1ce50*/  HMMA.1688.F32.TF32 R20, R232.reuse, R194, R12 ;  /* 0x000000c2e814723c */ /* 0x040ff0000008100c */
[C---:B------:R-:W-:Y:S08]  /*1ce60*/  HMMA.1688.F32.TF32 R16, R232.reuse, R190, R8 ;  /* 0x000000bee810723c */ /* 0x040ff00000081008 */
[C---:B------:R-:W-:Y:S08]  /*1ce70*/  HMMA.1688.F32.TF32 R12, R232.reuse, R186, R4 ;  /* 0x000000bae80c723c */ /* 0x040ff00000081004 */
[C---:B------:R-:W-:Y:S01]  /*1ce80*/  HMMA.1688.F32.TF32 R8, R232.reuse, R182, R240 ;  /* 0x000000b6e808723c */ /* 0x040fe200000810f0 */
        /* <DEDUP_REMOVED lines=19> */
[----:B------:R-:W3:Y:S04]  /*1cfc0*/  LDL.LU R248, [R1+0x930] ;  /* 0x0009300001f87983 */ /* 0x000ee80000300800 */
[----:B------:R-:W-:Y:S01]  /*1cfd0*/  LDS R232, [R228+0x12080] ;  /* 0x01208000e4e87984 */ /* 0x000fe20000000800 */
[C---:B--2---:R-:W-:Y:S03]  /*1cfe0*/  HMMA.1688.F32.TF32 R4, R236.reuse, R230, R244 ;  /* 0x000000e6ec04723c */ /* 0x044fe600000810f4 */
[----:B------:R-:W-:Y:S04]  /*1cff0*/  LDS R234, [R228+0x13080] ;  /* 0x01308000e4ea7984 */ /* 0x000fe80000000800 */
[----:B------:R-:W-:Y:S04]  /*1d000*/  LDS R233, [R229+0x12080] ;  /* 0x01208000e5e97984 */ /* 0x000fe80000000800 */
[----:B------:R-:W1:Y:S11]  /*1d010*/  LDS R235, [R229+0x13080] ;  /* 0x01308000e5eb7984 */ /* 0x000e760000000800 */
[----:B------:R-:W-:Y:S01]  /*1d020*/  @!UPT UIADD3 URZ, URZ, URZ, URZ ;  /* 0x0000003f3f3ff290 */ /* 0x000fe2000fffe03f */
[----:B------:R2:W-:Y:S04]  /*1d030*/  STL.64 [R1+0x10f0], R4 ;  /* 0x0010f00401007387 */ /* 0x0005e80000100a00 */
[----:B------:R4:W-:Y:S04]  /*1d040*/  STL.64 [R1+0x10f8], R6 ;  /* 0x0010f80601007387 */ /* 0x0009e80000100a00 */
[----:B------:R-:W3:Y:S04]  /*1d050*/  LDL.LU R249, [R1+0x934] ;  /* 0x0009340001f97983 */ /* 0x000ee80000300800 */
[----:B------:R-:W3:Y:S04]  /*1d060*/  LDL.LU R250, [R1+0x938] ;  /* 0x0009380001fa7983 */ /* 0x000ee80000300800 */
[----:B------:R-:W3:Y:S04]  /*1d070*/  LDL.LU R251, [R1+0x93c] ;  /* 0x00093c0001fb7983 */ /* 0x000ee80000300800 */
[----:B------:R-:W3:Y:S04]  /*1d080*/  LDL.LU R240, [R1+0x950] ;  /* 0x0009500001f07983 */ /* 0x000ee80000300800 */
[----:B------:R-:W3:Y:S04]  /*1d090*/  LDL.LU R241, [R1+0x954] ;  /* 0x0009540001f17983 */ /* 0x000ee80000300800 */
[----:B------:R-:W3:Y:S04]  /*1d0a0*/  LDL.LU R242, [R1+0x958] ;  /* 0x0009580001f27983 */ /* 0x000ee80000300800 */
[----:B------:R-:W3:Y:S04]  /*1d0b0*/  LDL.LU R243, [R1+0x95c] ;  /* 0x00095c0001f37983 */ /* 0x000ee80000300800 */
[----:B--2---:R-:W2:Y:S04]  /*1d0c0*/  LDL.LU R4, [R1+0x960] ;  /* 0x0009600001047983 */ /* 0x004ea80000300800 */
[----:B------:R-:W2:Y:S04]  /*1d0d0*/  LDL.LU R5, [R1+0x964] ;  /* 0x0009640001057983 */ /* 0x000ea80000300800 */
[----:B----4-:R-:W2:Y:S04]  /*1d0e0*/  LDL.LU R6, [R1+0x968] ;  /* 0x0009680001067983 */ /* 0x010ea80000300800 */
[----:B------:R-:W2:Y:S04]  /*1d0f0*/  LDL.LU R7, [R1+0x96c] ;  /* 0x00096c0001077983 */ /* 0x000ea80000300800 */
[----:B------:R-:W4:Y:S04]  /*1d100*/  LDL.LU R12, [R1+0x980] ;  /* 0x00098000010c7983 */ /* 0x000f280000300800 */
[----:B------:R-:W4:Y:S04]  /*1d110*/  LDL.LU R13, [R1+0x984] ;  /* 0x00098400010d7983 */ /* 0x000f280000300800 */
[----:B------:R-:W4:Y:S04]  /*1d120*/  LDL.LU R14, [R1+0x988] ;  /* 0x00098800010e7983 */ /* 0x000f280000300800 */
[----:B------:R-:W4:Y:S04]  /*1d130*/  LDL.LU R15, [R1+0x98c] ;  /* 0x00098c00010f7983 */ /* 0x000f280000300800 */
[----:B------:R-:W2:Y:S04]  /*1d140*/  LDL.LU R16, [R1+0x990] ;  /* 0x0009900001107983 */ /* 0x000ea80000300800 */
        /* <DEDUP_REMOVED lines=27> */
[----:B------:R-:W3:Y:S04]  /*1d300*/  LDL.LU R48, [R1+0xa40] ;  /* 0x000a400001307983 */ /* 0x000ee80000300800 */
[----:B------:R-:W3:Y:S04]  /*1d310*/  LDL.LU R49, [R1+0xa44] ;  /* 0x000a440001317983 */ /* 0x000ee80000300800 */
[----:B------:R-:W3:Y:S04]  /*1d320*/  LDL.LU R50, [R1+0xa48] ;  /* 0x000a480001327983 */ /* 0x000ee80000300800 */
[----:B------:R-:W3:Y:S04]  /*1d330*/  LDL.LU R51, [R1+0xa4c] ;  /* 0x000a4c0001337983 */ /* 0x000ee80000300800 */
        /* <DEDUP_REMOVED lines=48> */
[----:B------:R-:W1:Y:S04]  /*1d640*/  LDL.LU R24, [R1+0x9b0] ;  /* 0x0009b00001187983 */ /* 0x000e680000300800 */
[----:B------:R-:W1:Y:S04]  /*1d650*/  LDL.LU R25, [R1+0x9b4] ;  /* 0x0009b40001197983 */ /* 0x000e680000300800 */
[----:B------:R-:W1:Y:S04]  /*1d660*/  LDL.LU R26, [R1+0x9b8] ;  /* 0x0009b800011a7983 */ /* 0x000e680000300800 */
[----:B------:R-:W1:Y:S04]  /*1d670*/  LDL.LU R27, [R1+0x9bc] ;  /* 0x0009bc00011b7983 */ /* 0x000e680000300800 */
        /* <DEDUP_REMOVED lines=8> */
[C---:B--2---:R-:W-:Y:S08]  /*1d700*/  HMMA.1688.F32.TF32 R40, R236.reuse, R190, R40 ;  /* 0x000000beec28723c */ /* 0x044ff00000081028 */
[C---:B---3--:R-:W-:Y:S08]  /*1d710*/  HMMA.1688.F32.TF32 R48, R236.reuse, R198, R48 ;  /* 0x000000c6ec30723c */ /* 0x048ff00000081030 */
[C---:B----4-:R-:W-:Y:S08]  /*1d720*/  HMMA.1688.F32.TF32 R52, R236.reuse, R202, R52 ;  /* 0x000000caec34723c */ /* 0x050ff00000081034 */
[C---:B------:R-:W-:Y:S08]  /*1d730*/  HMMA.1688.F32.TF32 R56, R236.reuse, R206, R56 ;  /* 0x000000ceec38723c */ /* 0x040ff00000081038 */
[C---:B------:R-:W-:Y:S08]  /*1d740*/  HMMA.1688.F32.TF32 R64, R236.reuse, R214, R64 ;  /* 0x000000d6ec40723c */ /* 0x040ff00000081040 */
[C---:B------:R-:W-:Y:S08]  /*1d750*/  HMMA.1688.F32.TF32 R68, R236.reuse, R218, R68 ;  /* 0x000000daec44723c */ /* 0x040ff00000081044 */
[C---:B------:R-:W-:Y:S08]  /*1d760*/  HMMA.1688.F32.TF32 R72, R236.reuse, R222, R72 ;  /* 0x000000deec48723c */ /* 0x040ff00000081048 */
[C---:B------:R-:W-:Y:S08]  /*1d770*/  HMMA.1688.F32.TF32 R80, R236.reuse, R174, R80 ;  /* 0x000000aeec50723c */ /* 0x040ff00000081050 */
[C---:B------:R-:W-:Y:S08]  /*1d780*/  HMMA.1688.F32.TF32 R160, R236.reuse, R226, R160 ;  /* 0x000000e2eca0723c */ /* 0x040ff000000810a0 */
[C---:B------:R-:W-:Y:S08]  /*1d790*/  HMMA.1688.F32.TF32 R76, R236.reuse, R170, R76 ;  /* 0x000000aaec4c723c */ /* 0x040ff0000008104c */
[C---:B------:R-:W-:Y:S07]  /*1d7a0*/  HMMA.1688.F32.TF32 R60, R236.reuse, R210, R60 ;  /* 0x000000d2ec3c723c */ /* 0x040fee000008103c */
[----:B------:R-:W-:Y:S04]  /*1d7b0*/  STL.64 [R1+0x10e0], R160 ;  /* 0x0010e0a001007387 */ /* 0x000fe80000100a00 */
[----:B------:R-:W-:Y:S04]  /*1d7c0*/  STL.64 [R1+0x10e8], R162 ;  /* 0x0010e8a201007387 */ /* 0x000fe80000100a00 */
[----:B------:R-:W-:Y:S01]  /*1d7d0*/  STL.64 [R1+0x10d0], R80 ;  /* 0x0010d05001007387 */ /* 0x000fe20000100a00 */
[C---:B------:R-:W-:Y:S03]  /*1d7e0*/  HMMA.1688.F32.TF32 R44, R236.reuse, R194, R44 ;  /* 0x000000c2ec2c723c */ /* 0x040fe6000008102c */
        /* <DEDUP_REMOVED lines=19> */
[C---:B--2---:R-:W-:Y:S03]  /*1d920*/  HMMA.1688.F32.TF32 R48, R236.reuse, R186, R104 ;  /* 0x000000baec30723c */ /* 0x044fe60000081068 */
[----:B------:R-:W-:Y:S04]  /*1d930*/  STL.64 [R1+0xf60], R40 ;  /* 0x000f602801007387 */ /* 0x000fe80000100a00 */
[----:B------:R2:W-:Y:S01]  /*1d940*/  STL.64 [R1+0xf68], R42 ;  /* 0x000f682a01007387 */ /* 0x0005e20000100a00 */
[C---:B---3--:R-:W-:Y:S08]  /*1d950*/  HMMA.1688.F32.TF32 R44, R236.reuse, R182, R144 ;  /* 0x000000b6ec2c723c */ /* 0x048ff00000081090 */
[----:B--2---:R-:W-:Y:S01]  /*1d960*/  HMMA.1688.F32.TF32 R40, R236, R178, R96 ;  /* 0x000000b2ec28723c */ /* 0x004fe20000081060 */
[----:B------:R-:W-:Y:S04]  /*1d970*/  LDS R236, [R2+0x12100] ;  /* 0x0121000002ec7984 */ /* 0x000fe80000000800 */
[----:B------:R-:W-:Y:S04]  /*1d980*/  LDS R238, [R2+0x13100] ;  /* 0x0131000002ee7984 */ /* 0x000fe80000000800 */
[----:B------:R-:W-:Y:S04]  /*1d990*/  STL.64 [R1+0xf40], R48 ;  /* 0x000f403001007387 */ /* 0x000fe80000100a00 */
[----:B------:R-:W-:Y:S04]  /*1d9a0*/  STL.64 [R1+0xf48], R50 ;  /* 0x000f483201007387 */ /* 0x000fe80000100a00 */
[----:B------:R-:W-:Y:S04]  /*1d9b0*/  STL.64 [R1+0xf30], R44 ;  /* 0x000f302c01007387 */ /* 0x000fe80000100a00 */
[----:B------:R-:W-:Y:S04]  /*1d9c0*/  STL.64 [R1+0xf38], R46 ;  /* 0x000f382e01007387 */ /* 0x000fe80000100a00 */
[----:B------:R-:W-:Y:S04]  /*1d9d0*/  STL.64 [R1+0xf20], R40 ;  /* 0x000f202801007387 */ /* 0x000fe80000100a00 */
[----:B------:R2:W-:Y:S01]  /*1d9e0*/  STL.64 [R1+0xf28], R42 ;  /* 0x000f282a01007387 */ /* 0x0005e20000100a00 */
[C---:B-1----:R-:W-:Y:S03]  /*1d9f0*/  HMMA.1688.F32.TF32 R24, R232.reuse, R170, R24 ;  /* 0x000000aae818723c */ /* 0x042fe60000081018 */
[----:B------:R-:W-:Y:S04]  /*1da00*/  LDS R237, [R225+0x12100] ;  /* 0x01210000e1ed7984 */ /* 0x000fe80000000800 */
[----:B------:R-:W1:Y:S01]  /*1da10*/  LDS R239, [R225+0x13100] ;  /* 0x01310000e1ef7984 */ /* 0x000e620000000800 */
[C---:B--2---:R-:W-:Y:S08]  /*1da20*/  HMMA.1688.F32.TF32 R40, R232.reuse, R230, R32 ;  /* 0x000000e6e828723c */ /* 0x044ff00000081020 */
[C---:B------:R-:W-:Y:S08]  /*1da30*/  HMMA.1688.F32.TF32 R32, R232.reuse, R226, R28 ;  /* 0x000000e2e820723c */ /* 0x040ff0000008101c */
[C---:B------:R-:W-:Y:S08]  /*1da40*/  HMMA.1688.F32.TF32 R28, R232.reuse, R174, R36 ;  /* 0x000000aee81c723c */ /* 0x040ff00000081024 */
[C---:B------:R-:W-:Y:S08]  /*1da50*/  HMMA.1688.F32.TF32 R20, R232.reuse, R222, R20 ;  /* 0x000000dee814723c */ /* 0x040ff00000081014 */
[C---:B------:R-:W-:Y:S08]  /*1da60*/  HMMA.1688.F32.TF32 R16, R232.reuse, R218, R16 ;  /* 0x000000dae810723c */ /* 0x040ff00000081010 */
[C---:B------:R-:W-:Y:S08]  /*1da70*/  HMMA.1688.F32.TF32 R12, R232.reuse, R214, R12 ;  /* 0x000000d6e80c723c */ /* 0x040ff0000008100c */
[C---:B------:R-:W-:Y:S01]  /*1da80*/  HMMA.1688.F32.TF32 R8, R232.reuse, R210, R8 ;  /* 0x000000d2e808723c */ /* 0x040fe20000081008 */
[----:B------:R-:W-:Y:S07]  /*1da90*/  STL.64 [R1+0xf10], R40 ;  /* 0x000f102801007387 */ /* 0x000fee0000100a00 */
        /* <DEDUP_REMOVED lines=20> */
[----:B--2---:R-:W-:Y:S07]  /*1dbe0*/  HMMA.1688.F32.TF32 R4, R232, R194, R244 ;  /* 0x000000c2e804723c */ /* 0x004fee00000810f4 */
[----:B------:R-:W-:Y:S04]  /*1dbf0*/  STL.64 [R1+0xe80], R12 ;  /* 0x000e800c01007387 */ /* 0x000fe80000100a00 */
[----:B------:R-:W-:Y:S04]  /*1dc00*/  STL.64 [R1+0xe88], R14 ;  /* 0x000e880e01007387 */ /* 0x000fe80000100a00 */
[----:B------:R-:W2:Y:S04]  /*1dc10*/  LDL.LU R248, [R1+0x6e0] ;  /* 0x0006e00001f87983 */ /* 0x000ea80000300800 */
[----:B------:R-:W-:Y:S04]  /*1dc20*/  STL.64 [R1+0xe70], R8 ;  /* 0x000e700801007387 */ /* 0x000fe80000100a00 */
[----:B------:R-:W-:Y:S04]  /*1dc30*/  STL.64 [R1+0xe78], R10 ;  /* 0x000e780a01007387 */ /* 0x000fe80000100a00 */
[----:B------:R3:W-:Y:S04]  /*1dc40*/  STL.64 [R1+0xe60], R4 ;  /* 0x000e600401007387 */ /* 0x0007e80000100a00 */
[----:B------:R4:W-:Y:S04]  /*1dc50*/  STL.64 [R1+0xe68], R6 ;  /* 0x000e680601007387 */ /* 0x0009e80000100a00 */
[----:B------:R-:W2:Y:S04]  /*1dc60*/  LDL.LU R249, [R1+0x6e4] ;  /* 0x0006e40001f97983 */ /* 0x000ea80000300800 */
[----:B------:R-:W2:Y:S04]  /*1dc70*/  LDL.LU R250, [R1+0x6e8] ;  /* 0x0006e80001fa7983 */ /* 0x000ea80000300800 */
[----:B------:R-:W2:Y:S04]  /*1dc80*/  LDL.LU R251, [R1+0x6ec] ;  /* 0x0006ec0001fb7983 */ /* 0x000ea80000300800 */
[----:B---3--:R-:W3:Y:S04]  /*1dc90*/  LDL.LU R4, [R1+0x700] ;  /* 0x0007000001047983 */ /* 0x008ee80000300800 */
[----:B------:R-:W3:Y:S04]  /*1dca0*/  LDL.LU R5, [R1+0x704] ;  /* 0x0007040001057983 */ /* 0x000ee80000300800 */
[----:B----4-:R-:W3:Y:S04]  /*1dcb0*/  LDL.LU R6, [R1+0x708] ;  /* 0x0007080001067983 */ /* 0x010ee80000300800 */
[----:B------:R-:W3:Y:S04]  /*1dcc0*/  LDL.LU R7, [R1+0x70c] ;  /* 0x00070c0001077983 */ /* 0x000ee80000300800 */
        /* <DEDUP_REMOVED lines=83> */
[----:B------:R-:W3:Y:S01]  /*1e200*/  LDL.LU R247, [R1+0x6dc] ;  /* 0x0006dc0001f77983 */ /* 0x000ee20000300800 */
[C---:B-1----:R-:W-:Y:S08]  /*1e210*/  HMMA.1688.F32.TF32 R16, R236.reuse, R190, R16 ;  /* 0x000000beec10723c */ /* 0x042ff00000081010 */
[C---:B--2---:R-:W-:Y:S08]  /*1e220*/  HMMA.1688.F32.TF32 R20, R236.reuse, R194, R20 ;  /* 0x000000c2ec14723c */ /* 0x044ff00000081014 */
[C---:B----4-:R-:W-:Y:S08]  /*1e230*/  HMMA.1688.F32.TF32 R12, R236.reuse, R186, R12 ;  /* 0x000000baec0c723c */ /* 0x050ff0000008100c */
[-C--:B---3--:R-:W-:Y:S08]  /*1e240*/  HMMA.1688.F32.TF32 R4, R236, R178.reuse, R4 ;  /* 0x000000b2ec04723c */ /* 0x088ff00000081004 */
[C---:B------:R-:W-:Y:S08]  /*1e250*/  HMMA.1688.F32.TF32 R56, R232.reuse, R178, R56 ;  /* 0x000000b2e838723c */ /* 0x040ff00000081038 */
[C---:B------:R-:W-:Y:S08]  /*1e260*/  HMMA.1688.F32.TF32 R64, R232.reuse, R186, R64 ;  /* 0x000000bae840723c */ /* 0x040ff00000081040 */
[C---:B------:R-:W-:Y:S08]  /*1e270*/  HMMA.1688.F32.TF32 R68, R232.reuse, R190, R68 ;  /* 0x000000bee844723c */ /* 0x040ff00000081044 */
[----:B------:R-:W-:Y:S01]  /*1e280*/  HMMA.1688.F32.TF32 R60, R232, R182, R60 ;  /* 0x000000b6e83c723c */ /* 0x000fe2000008103c */
[----:B------:R-:W-:Y:S04]  /*1e290*/  LDS R232, [R228+0x12100] ;  /* 0x01210000e4e87984 */ /* 0x000fe80000000800 */
[----:B------:R-:W-:Y:S10]  /*1e2a0*/  LDS R234, [R228+0x13100] ;  /* 0x01310000e4ea7984 */ /* 0x000ff40000000800 */
        /* <DEDUP_REMOVED lines=8> */
[----:B------:R-:W-:Y:S04]  /*1e330*/  LDS R233, [R229+0x12100] ;  /* 0x01210000e5e97984 */ /* 0x000fe80000000800 */
[----:B------:R-:W2:Y:S01]  /*1e340*/  LDS R235, [R229+0x13100] ;  /* 0x01310000e5eb7984 */ /* 0x000ea20000000800 */
[C---:B-1----:R-:W-:Y:S08]  /*1e350*/  HMMA.1688.F32.TF32 R56, R236.reuse, R230, R52 ;  /* 0x000000e6ec38723c */ /* 0x042ff00000081034 */
[C---:B------:R-:W-:Y:S08]  /*1e360*/  HMMA.1688.F32.TF32 R52, R236.reuse, R226, R48 ;  /* 0x000000e2ec34723c */ /* 0x040ff00000081030 */
[C---:B------:R-:W-:Y:S08]  /*1e370*/  HMMA.1688.F32.TF32 R48, R236.reuse, R174, R44 ;  /* 0x000000aeec30723c */ /* 0x040ff0000008102c */
[C---:B------:R-:W-:Y:S08]  /*1e380*/  HMMA.1688.F32.TF32 R44, R236.reuse, R170, R40 ;  /* 0x000000aaec2c723c */ /* 0x040ff00000081028 */
[C---:B------:R-:W-:Y:S01]  /*1e390*/  HMMA.1688.F32.TF32 R40, R236.reuse, R222, R104 ;  /* 0x000000deec28723c */ /* 0x040fe20000081068 */
        /* <DEDUP_REMOVED lines=11> */
[C---:B---3--:R-:W-:Y:S08]  /*1e450*/  HMMA.1688.F32.TF32 R44, R236.reuse, R214, R96 ;  /* 0x000000d6ec2c723c */ /* 0x048ff00000081060 */
[C---:B-1----:R-:W-:Y:S08]  /*1e460*/  HMMA.1688.F32.TF32 R40, R236.reuse, R210, R32 ;  /* 0x000000d2ec28723c */ /* 0x042ff00000081020 */
        /* <DEDUP_REMOVED lines=27> */
[C---:B-1----:R-:W-:Y:S03]  /*1e620*/  HMMA.1688.F32.TF32 R8, R232.reuse, R226, R248 ;  /* 0x000000e2e808723c */ /* 0x042fe600000810f8 */
[----:B------:R-:W-:Y:S04]  /*1e630*/  LDS R236, [R2+0x12180] ;  /* 0x0121800002ec7984 */ /* 0x000fe80000000800 */
[----:B------:R-:W-:Y:S01]  /*1e640*/  LDS R238, [R2+0x13180] ;  /* 0x0131800002ee7984 */ /* 0x000fe20000000800 */
[C---:B--2---:R-:W-:Y:S03]  /*1e650*/  HMMA.1688.F32.TF32 R4, R232.reuse, R174, R244 ;  /* 0x000000aee804723c */ /* 0x044fe600000810f4 */
[----:B------:R-:W-:Y:S04]  /*1e660*/  LDS R237, [R225+0x12180] ;  /* 0x01218000e1ed7984 */ /* 0x000fe80000000800 */
[----:B------:R-:W1:Y:S04]  /*1e670*/  LDS R239, [R225+0x13180] ;  /* 0x01318000e1ef7984 */ /* 0x000e680000000800 */
        /* <DEDUP_REMOVED lines=124> */
[C---:B------:R-:W-:Y:S11]  /*1ee40*/  HMMA.1688.F32.TF32 R76, R232.reuse, R218, R76 ;  /* 0x000000dae84c723c */ /* 0x040ff6000008104c */
[----:B------:R-:W-:Y:S04]  /*1ee50*/  @!UPT UIADD3 URZ, URZ, URZ, URZ ;  /* 0x0000003f3f3ff290 */ /* 0x000fe8000fffe03f */
[----:B------:R-:W-:Y:S04]  /*1ee60*/  STL.64 [R1+0xce0], R160 ;  /* 0x000ce0a001007387 */ /* 0x000fe80000100a00 */
[----:B------:R2:W-:Y:S01]  /*1ee70*/  STL.64 [R1+0xce8], R162 ;  /* 0x000ce8a201007387 */ /* 0x0005e20000100a00 */
[C---:B------:R-:W-:Y:S03]  /*1ee80*/  HMMA.1688.F32.TF32 R64, R232.reuse, R202, R64 ;  /* 0x000000cae840723c */ /* 0x040fe60000081040 */
[----:B--2---:R-:W2:Y:S04]  /*1ee90*/  LDL.LU.64 R162, [R1+0x20b0] ;  /* 0x0020b00001a27983 */ /* 0x004ea80000300a00 */
[----:B------:R-:W2:Y:S04]  /*1eea0*/  LDL.LU.64 R160, [R1+0x20a8] ;  /* 0x0020a80001a07983 */ /* 0x000ea80000300a00 */
[----:B------:R-:W-:Y:S01]  /*1eeb0*/  STL.64 [R1+0xcd0], R80 ;  /* 0x000cd05001007387 */ /* 0x000fe20000100a00 */
[----:B------:R-:W-:Y:S03]  /*1eec0*/  HMMA.1688.F32.TF32 R48, R232, R186, R48 ;  /* 0x000000bae830723c */ /* 0x000fe60000081030 */
[----:B------:R3:W-:Y:S04]  /*1eed0*/  STL.64 [R1+0xcd8], R82 ;  /* 0x000cd85201007387 */ /* 0x0007e80000100a00 */
[----:B------:R-:W-:Y:S04]  /*1eee0*/  LDS R232, [R228+0x12180] ;  /* 0x01218000e4e87984 */ /* 0x000fe80000000800 */
[----:B------:R-:W-:Y:S04]  /*1eef0*/  LDS R234, [R228+0x13180] ;  /* 0x01318000e4ea7984 */ /* 0x000fe80000000800 */
[----:B---3--:R-:W3:Y:S04]  /*1ef00*/  LDL.LU.64 R82, [R1+0x20a0] ;  /* 0x0020a00001527983 */ /* 0x008ee80000300a00 */
[----:B------:R-:W3:Y:S04]  /*1ef10*/  LDL.LU.64 R80, [R1+0x2098] ;  /* 0x0020980001507983 */ /* 0x000ee80000300a00 */
[----:B------:R-:W-:Y:S04]  /*1ef20*/  STL.64 [R1+0xcc0], R76 ;  /* 0x000cc04c01007387 */ /* 0x000fe80000100a00 */
[----:B------:R4:W-:Y:S04]  /*1ef30*/  STL.64 [R1+0xcc8], R78 ;  /* 0x000cc84e01007387 */ /* 0x0009e80000100a00 */
[----:B------:R-:W-:Y:S04]  /*1ef40*/  LDS R233, [R229+0x12180] ;  /* 0x01218000e5e97984 */ /* 0x000fe80000000800 */
[----:B------:R-:W1:Y:S04]  /*1ef50*/  LDS R235, [R229+0x13180] ;  /* 0x01318000e5eb7984 */ /* 0x000e680000000800 */
[----:B----4-:R-:W4:Y:S04]  /*1ef60*/  LDL.LU.64 R78, [R1+0x2090] ;  /* 0x00209000014e7983 */ /* 0x010f280000300a00 */
[----:B------:R-:W4:Y:S04]  /*1ef70*/  LDL.LU.64 R76, [R1+0x2088] ;  /* 0x00208800014c7983 */ /* 0x000f280000300a00 */
[----:B------:R-:W-:Y:S04]  /*1ef80*/  STL.64 [R1+0xcb0], R240 ;  /* 0x000cb0f001007387 */ /* 0x000fe80000100a00 */
[----:B------:R1:W-:Y:S04]  /*1ef90*/  STL.64 [R1+0xcb8], R242 ;  /* 0x000cb8f201007387 */ /* 0x0003e80000100a00 */
[----:B-1----:R-:W2:Y:S04]  /*1efa0*/  LDL.LU.64 R242, [R1+0x2080] ;  /* 0x0020800001f27983 */ /* 0x002ea80000300a00 */
[----:B------:R-:W2:Y:S04]  /*1efb0*/  LDL.LU.64 R240, [R1+0x2078] ;  /* 0x0020780001f07983 */ /* 0x000ea80000300a00 */
        /* <DEDUP_REMOVED lines=17> */
[----:B------:R1:W-:Y:S02]  /*1f0d0*/  STL.64 [R1+0xc28], R42 ;  /* 0x000c282a01007387 */ /* 0x0003e40000100a00 */
[C---:B-1----:R-:W-:Y:S08]  /*1f0e0*/  HMMA.1688.F32.TF32 R44, R236.reuse, R230, R104 ;  /* 0x000000e6ec2c723c */ /* 0x042ff00000081068 */
[C---:B------:R-:W-:Y:S08]  /*1f0f0*/  HMMA.1688.F32.TF32 R40, R236.reuse, R226, R144 ;  /* 0x000000e2ec28723c */ /* 0x040ff00000081090 */
[C---:B------:R-:W-:Y:S07]  /*1f100*/  HMMA.1688.F32.TF32 R48, R236.reuse, R174, R96 ;  /* 0x000000aeec30723c */ /* 0x040fee0000081060 */
[----:B------:R-:W-:Y:S04]  /*1f110*/  STL.64 [R1+0xc10], R44 ;  /* 0x000c102c01007387 */ /* 0x000fe80000100a00 */
[----:B------:R1:W-:Y:S04]  /*1f120*/  STL.64 [R1+0xc18], R46 ;  /* 0x000c182e01007387 */ /* 0x0003e80000100a00 */
[----:B------:R-:W-:Y:S04]  /*1f130*/  STL.64 [R1+0xc00], R40 ;  /* 0x000c002801007387 */ /* 0x000fe80000100a00 */
[----:B------:R1:W-:Y:S02]  /*1f140*/  STL.64 [R1+0xc08], R42 ;  /* 0x000c082a01007387 */ /* 0x0003e40000100a00 */
[C---:B-1----:R-:W-:Y:S08]  /*1f150*/  HMMA.1688.F32.TF32 R44, R236.reuse, R170, R32 ;  /* 0x000000aaec2c723c */ /* 0x042ff00000081020 */
[C---:B------:R-:W-:Y:S08]  /*1f160*/  HMMA.1688.F32.TF32 R40, R236.reuse, R222, R28 ;  /* 0x000000deec28723c */ /* 0x040ff0000008101c */
[C---:B------:R-:W-:Y:S08]  /*1f170*/  HMMA.1688.F32.TF32 R32, R236.reuse, R218, R36 ;  /* 0x000000daec20723c */ /* 0x040ff00000081024 */
        /* <DEDUP_REMOVED lines=12> */
[C---:B------:R-:W-:Y:S03]  /*1f240*/  HMMA.1688.F32.TF32 R16, R236.reuse, R198, R8 ;  /* 0x000000c6ec10723c */ /* 0x040fe60000081008 */
[----:B------:R-:W-:Y:S04]  /*1f250*/  STL.64 [R1+0xbb0], R28 ;  /* 0x000bb01c01007387 */ /* 0x000fe80000100a00 */
[----:B------:R-:W-:Y:S01]  /*1f260*/  STL.64 [R1+0xbb8], R30 ;  /* 0x000bb81e01007387 */ /* 0x000fe20000100a00 */
[C---:B------:R-:W-:Y:S03]  /*1f270*/  HMMA.1688.F32.TF32 R8, R236.reuse, R194, R4 ;  /* 0x000000c2ec08723c */ /* 0x040fe60000081004 */
[----:B------:R-:W-:Y:S04]  /*1f280*/  STL.64 [R1+0xa70], R24 ;  /* 0x000a701801007387 */ /* 0x000fe80000100a00 */
[----:B------:R-:W-:Y:S04]  /*1f290*/  STL.64 [R1+0xa78], R26 ;  /* 0x000a781a01007387 */ /* 0x000fe80000100a00 */
[----:B------:R-:W-:Y:S04]  /*1f2a0*/  STL.64 [R1+0xa60], R20 ;  /* 0x000a601401007387 */ /* 0x000fe80000100a00 */
[----:B------:R-:W-:Y:S04]  /*1f2b0*/  STL.64 [R1+0xa68], R22 ;  /* 0x000a681601007387 */ /* 0x000fe80000100a00 */
[----:B------:R-:W-:Y:S01]  /*1f2c0*/  STL.64 [R1+0xa50], R12 ;  /* 0x000a500c01007387 */ /* 0x000fe20000100a00 */
[C---:B------:R-:W-:Y:S03]  /*1f2d0*/  HMMA.1688.F32.TF32 R4, R236.reuse, R186, R244 ;  /* 0x000000baec04723c */ /* 0x040fe600000810f4 */
[----:B------:R1:W-:Y:S05]  /*1f2e0*/  STL.64 [R1+0xa58], R14 ;  /* 0x000a580e01007387 */ /* 0x0003ea0000100a00 */
[----:B-1----:R-:W-:Y:S01]  /*1f2f0*/  HMMA.1688.F32.TF32 R12, R236, R190, R248 ;  /* 0x000000beec0c723c */ /* 0x002fe200000810f8 */
[----:B------:R-:W-:Y:S04]  /*1f300*/  STL.64 [R1+0xa40], R16 ;  /* 0x000a401001007387 */ /* 0x000fe80000100a00 */
[----:B------:R-:W-:Y:S04]  /*1f310*/  STL.64 [R1+0xa48], R18 ;  /* 0x000a481201007387 */ /* 0x000fe80000100a00 */
[----:B------:R1:W-:Y:S04]  /*1f320*/  STL.64 [R1+0xa30], R8 ;  /* 0x000a300801007387 */ /* 0x0003e80000100a00 */
[----:B------:R3:W-:Y:S04]  /*1f330*/  STL.64 [R1+0xa38], R10 ;  /* 0x000a380a01007387 */ /* 0x0007e80000100a00 */
[----:B-1----:R-:W2:Y:S06]  /*1f340*/  LDL.LU R8, [R1+0x190] ;  /* 0x0001900001087983 */ /* 0x002eac0000300800 */
[----:B------:R1:W-:Y:S04]  /*1f350*/  STL.64 [R1+0xa20], R12 ;  /* 0x000a200c01007387 */ /* 0x0003e80000100a00 */
[----:B------:R1:W-:Y:S04]  /*1f360*/  STL.64 [R1+0xa28], R14 ;  /* 0x000a280e01007387 */ /* 0x0003e80000100a00 */
[----:B------:R1:W-:Y:S04]  /*1f370*/  STL.64 [R1+0xa10], R4 ;  /* 0x000a100401007387 */ /* 0x0003e80000100a00 */
[----:B------:R1:W-:Y:S04]  /*1f380*/  STL.64 [R1+0xa18], R6 ;  /* 0x000a180601007387 */ /* 0x0003e80000100a00 */
[----:B------:R-:W2:Y:S04]  /*1f390*/  LDL.LU R9, [R1+0x194] ;  /* 0x0001940001097983 */ /* 0x000ea80000300800 */
[----:B---3--:R-:W2:Y:S04]  /*1f3a0*/  LDL.LU R10, [R1+0x198] ;  /* 0x00019800010a7983 */ /* 0x008ea80000300800 */
[----:B------:R-:W2:Y:S04]  /*1f3b0*/  LDL.LU R11, [R1+0x19c] ;  /* 0x00019c00010b7983 */ /* 0x000ea80000300800 */
[----:B-1----:R-:W3:Y:S04]  /*1f3c0*/  LDL.LU R12, [R1+0x310] ;  /* 0x00031000010c7983 */ /* 0x002ee80000300800 */
[----:B------:R-:W3:Y:S04]  /*1f3d0*/  LDL.LU R13, [R1+0x314] ;  /* 0x00031400010d7983 */ /* 0x000ee80000300800 */
[----:B------:R-:W3:Y:S04]  /*1f3e0*/  LDL.LU R14, [R1+0x318] ;  /* 0x00031800010e7983 */ /* 0x000ee80000300800 */
[----:B------:R-:W3:Y:S04]  /*1f3f0*/  LDL.LU R15, [R1+0x31c] ;  /* 0x00031c00010f7983 */ /* 0x000ee80000300800 */
        /* <DEDUP_REMOVED lines=84> */
[----:B--2---:R-:W-:Y:S08]  /*1f940*/  HMMA.1688.F32.TF32 R24, R232, R178, R24 ;  /* 0x000000b2e818723c */ /* 0x004ff00000081018 */
[C---:B---3--:R-:W-:Y:S08]  /*1f950*/  HMMA.1688.F32.TF32 R248, R236.reuse, R182, R248 ;  /* 0x000000b6ecf8723c */ /* 0x048ff000000810f8 */
[----:B------:R-:W-:Y:S08]  /*1f960*/  HMMA.1688.F32.TF32 R236, R236, R178, R244 ;  /* 0x000000b2ecec723c */ /* 0x000ff000000810f4 */
[C---:B----4-:R-:W-:Y:S07]  /*1f970*/  HMMA.1688.F32.TF32 R72, R232.reuse, R230, R72 ;  /* 0x000000e6e848723c */ /* 0x050fee0000081048 */
[----:B------:R-:W-:Y:S04]  /*1f980*/  STL.64 [R1+0xa00], R248 ;  /* 0x000a00f801007387 */ /* 0x000fe80000100a00 */
[----:B------:R1:W-:Y:S04]  /*1f990*/  STL.64 [R1+0xa08], R250 ;  /* 0x000a08fa01007387 */ /* 0x0003e80000100a00 */
[----:B-1----:R-:W2:Y:S04]  /*1f9a0*/  LDL.LU.64 R250, [R1+0x2070] ;  /* 0x0020700001fa7983 */ /* 0x002ea80000300a00 */
[----:B------:R-:W3:Y:S04]  /*1f9b0*/  LDL.LU.64 R248, [R1+0x2068] ;  /* 0x0020680001f87983 */ /* 0x000ee80000300a00 */
[----:B------:R-:W2:Y:S04]  /*1f9c0*/  LDL.LU.64 R246, [R1+0x2060] ;  /* 0x0020600001f67983 */ /* 0x000ea80000300a00 */
[----:B------:R-:W2:Y:S04]  /*1f9d0*/  LDL.LU.64 R244, [R1+0x2058] ;  /* 0x0020580001f47983 */ /* 0x000ea80000300a00 */
[----:B------:R-:W-:Y:S04]  /*1f9e0*/  STL.64 [R1+0x9f0], R236 ;  /* 0x0009f0ec01007387 */ /* 0x000fe80000100a00 */
[----:B------:R-:W-:Y:S04]  /*1f9f0*/  STL.64 [R1+0x9f8], R238 ;  /* 0x0009f8ee01007387 */ /* 0x000fe80000100a00 */
[----:B------:R-:W-:Y:S04]  /*1fa00*/  STL.64 [R1+0x9e0], R72 ;  /* 0x0009e04801007387 */ /* 0x000fe80000100a00 */
[----:B------:R1:W-:Y:S04]  /*1fa10*/  STL.64 [R1+0x9e8], R74 ;  /* 0x0009e84a01007387 */ /* 0x0003e80000100a00 */
[----:B------:R-:W-:Y:S04]  /*1fa20*/  LDS R236, [R2+0x12200] ;  /* 0x0122000002ec7984 */ /* 0x000fe80000000800 */
[----:B------:R-:W-:Y:S01]  /*1fa30*/  LDS R238, [R2+0x13200] ;  /* 0x0132000002ee7984 */ /* 0x000fe20000000800 */
[C---:B-1----:R-:W-:Y:S03]  /*1fa40*/  HMMA.1688.F32.TF32 R72, R232.reuse, R226, R68 ;  /* 0x000000e2e848723c */ /* 0x042fe60000081044 */
[----:B------:R-:W-:Y:S04]  /*1fa50*/  LDS R237, [R225+0x12200] ;  /* 0x01220000e1ed7984 */ /* 0x000fe80000000800 */
[----:B------:R-:W1:Y:S01]  /*1fa60*/  LDS R239, [R225+0x13200] ;  /* 0x01320000e1ef7984 */ /* 0x000e620000000800 */
[C---:B------:R-:W-:Y:S08]  /*1fa70*/  HMMA.1688.F32.TF32 R68, R232.reuse, R174, R64 ;  /* 0x000000aee844723c */ /* 0x040ff00000081040 */
        /* <DEDUP_REMOVED lines=23> */
[C---:B-1----:R-:W-:Y:S02]  /*1fbf0*/  HMMA.1688.F32.TF32 R48, R232.reuse, R198, R144 ;  /* 0x000000c6e830723c */ /* 0x042fe40000081090 */
[----:B------:R-:W-:Y:S04]  /*1fc00*/  STL.64 [R1+0x950], R40 ;  /* 0x0009502801007387 */ /* 0x000fe80000100a00 */
[----:B------:R1:W-:Y:S02]  /*1fc10*/  STL.64 [R1+0x958], R42 ;  /* 0x0009582a01007387 */ /* 0x0003e40000100a00 */
[C---:B------:R-:W-:Y:S08]  /*1fc20*/  HMMA.1688.F32.TF32 R44, R232.reuse, R194, R96 ;  /* 0x000000c2e82c723c */ /* 0x040ff00000081060 */
[C---:B-1----:R-:W-:Y:S08]  /*1fc30*/  HMMA.1688.F32.TF32 R40, R232.reuse, R190, R32 ;  /* 0x000000bee828723c */ /* 0x042ff00000081020 */
[C---:B------:R-:W-:Y:S08]  /*1fc40*/  HMMA.1688.F32.TF32 R32, R232.reuse, R186, R28 ;  /* 0x000000bae820723c */ /* 0x040ff0000008101c */
        /* <DEDUP_REMOVED lines=12> */
[----:B------:R1:W-:Y:S01]  /*1fd10*/  STL.64 [R1+0x8e8], R26 ;  /* 0x0008e81a01007387 */ /* 0x0003e20000100a00 */
[C---:B------:R-:W-:Y:S03]  /*1fd20*/  HMMA.1688.F32.TF32 R4, R236.reuse, R222, R4 ;  /* 0x000000deec04723c */ /* 0x040fe60000081004 */
[----:B------:R-:W-:Y:S04]  /*1fd30*/  LDS R232, [R228+0x12200] ;  /* 0x01220000e4e87984 */ /* 0x000fe80000000800 */
[----:B------:R-:W-:Y:S01]  /*1fd40*/  LDS R234, [R228+0x13200] ;  /* 0x01320000e4ea7984 */ /* 0x000fe20000000800 */
[C---:B-1----:R-:W-:Y:S03]  /*1fd50*/  HMMA.1688.F32.TF32 R24, R236.reuse, R230, R20 ;  /* 0x000000e6ec18723c */ /* 0x042fe60000081014 */
[----:B------:R-:W-:Y:S04]  /*1fd60*/  LDS R233, [R229+0x12200] ;  /* 0x01220000e5e97984 */ /* 0x000fe80000000800 */
[----:B------:R-:W1:Y:S01]  /*1fd70*/  LDS R235, [R229+0x13200] ;  /* 0x01320000e5eb7984 */ /* 0x000e620000000800 */
[C---:B------:R-:W-:Y:S08]  /*1fd80*/  HMMA.1688.F32.TF32 R20, R236.reuse, R226, R16 ;  /* 0x000000e2ec14723c */ /* 0x040ff00000081010 */
[C---:B------:R-:W-:Y:S08]  /*1fd90*/  HMMA.1688.F32.TF32 R16, R236.reuse, R174, R12 ;  /* 0x000000aeec10723c */ /* 0x040ff0000008100c */
[----:B------:R-:W-:Y:S01]  /*1fda0*/  HMMA.1688.F32.TF32 R12, R236, R170, R8 ;  /* 0x000000aaec0c723c */ /* 0x000fe20000081008 */
[----:B------:R-:W-:Y:S04]  /*1fdb0*/  STL.64 [R1+0x8d0], R24 ;  /* 0x0008d01801007387 */ /* 0x000fe80000100a00 */
[----:B------:R-:W-:Y:S04]  /*1fdc0*/  STL.64 [R1+0x8d8], R26 ;  /* 0x0008d81a01007387 */ /* 0x000fe80000100a00 */
[----:B------:R-:W-:Y:S04]  /*1fdd0*/  STL.64 [R1+0x8c0], R20 ;  /* 0x0008c01401007387 */ /* 0x000fe80000100a00 */
[----:B------:R-:W-:Y:S01]  /*1fde0*/  STL.64 [R1+0x8c8], R22 ;  /* 0x0008c81601007387 */ /* 0x000fe20000100a00 */
[----:B------:R-:W-:-:S03]  /*1fdf0*/  IMAD.MOV.U32 R8, RZ, RZ, R240 ;  /* 0x000000ffff087224 */ /* 0x000fc600078e00f0 */
[----:B------:R-:W-:Y:S04]  /*1fe00*/  STL.64 [R1+0x8b0], R16 ;  /* 0x0008b01001007387 */ /* 0x000fe80000100a00 */
[----:B------:R-:W-:Y:S04]  /*1fe10*/  STL.64 [R1+0x8b8], R18 ;  /* 0x0008b81201007387 */ /* 0x000fe80000100a00 */
[----:B------:R2:W-:Y:S01]  /*1fe20*/  STL.64 [R1+0x8a0], R12 ;  /* 0x0008a00c01007387 */ /* 0x0005e20000100a00 */
[----:B------:R-:W-:-:S03]  /*1fe30*/  IMAD.MOV.U32 R9, RZ, RZ, R242 ;  /* 0x000000ffff097224 */ /* 0x000fc600078e00f2 */
[----:B------:R3:W-:Y:S01]  /*1fe40*/  STL.64 [R1+0x8a8], R14 ;  /* 0x0008a80e01007387 */ /* 0x0007e20000100a00 */
[----:B------:R-:W-:-:S03]  /*1fe50*/  IMAD.MOV.U32 R10, RZ, RZ, R243 ;  /* 0x000000ffff0a7224 */ /* 0x000fc600078e00f3 */
[----:B------:R-:W4:Y:S01]  /*1fe60*/  LDL.LU R240, [R1+0x2054] ;  /* 0x0020540001f07983 */ /* 0x000f220000300800 */
[----:B------:R-:W-:-:S03]  /*1fe70*/  IMAD.MOV.U32 R11, RZ, RZ, R241 ;  /* 0x000000ffff0b7224 */ /* 0x000fc600078e00f1 */
[----:B------:R1:W-:Y:S04]  /*1fe80*/  STL.64 [R1+0x870], R4 ;  /* 0x0008700401007387 */ /* 0x0003e80000100a00 */
[----:B------:R1:W-:Y:S04]  /*1fe90*/  STL.64 [R1+0x878], R6 ;  /* 0x0008780601007387 */ /* 0x0003e80000100a00 */
[----:B------:R-:W4:Y:S04]  /*1fea0*/  LDL.LU R242, [R1+0x2050] ;  /* 0x0020500001f27983 */ /* 0x000f280000300800 */
[----:B------:R-:W4:Y:S04]  /*1feb0*/  LDL.LU R243, [R1+0x204c] ;  /* 0x00204c0001f37983 */ /* 0x000f280000300800 */
[----:B------:R-:W4:Y:S01]  /*1fec0*/  LDL.LU R241, [R1+0x2048] ;  /* 0x0020480001f17983 */ /* 0x000f220000300800 */
[----:B--2---:R-:W-:-:S02]  /*1fed0*/  IMAD.MOV.U32 R12, RZ, RZ, R251 ;  /* 0x000000ffff0c7224 */ /* 0x004fc400078e00fb */
[----:B------:R-:W-:Y:S01]  /*1fee0*/  IMAD.MOV.U32 R13, RZ, RZ, R250 ;  /* 0x000000ffff0d7224 */ /* 0x000fe200078e00fa */
[----:B------:R-:W2:Y:S01]  /*1fef0*/  LDL.LU R251, [R1+0x2044] ;  /* 0x0020440001fb7983 */ /* 0x000ea20000300800 */
[----:B---3--:R-:W-:Y:S02]  /*1ff00*/  IMAD.MOV.U32 R14, RZ, RZ, R249 ;  /* 0x000000ffff0e7224 */ /* 0x008fe400078e00f9 */
[----:B------:R-:W-:Y:S01]  /*1ff10*/  IMAD.MOV.U32 R15, RZ, RZ, R248 ;  /* 0x000000ffff0f7224 */ /* 0x000fe200078e00f8 */
[----:B------:R-:W3:Y:S01]  /*1ff20*/  LDL.LU R250, [R1+0x2040] ;  /* 0x0020400001fa7983 */ /* 0x000ee20000300800 */
[----:B------:R-:W-:-:S03]  /*1ff30*/  IMAD.MOV.U32 R16, RZ, RZ, R247 ;  /* 0x000000ffff107224 */ /* 0x000fc600078e00f7 */
[----:B------:R-:W2:Y:S01]  /*1ff40*/  LDL.LU R249, [R1+0x203c] ;  /* 0x00203c0001f97983 */ /* 0x000ea20000300800 */
[----:B------:R-:W-:-:S03]  /*1ff50*/  IMAD.MOV.U32 R17, RZ, RZ, R246 ;  /* 0x000000ffff117224 */ /* 0x000fc600078e00f6 */
[----:B------:R-:W3:Y:S01]  /*1ff60*/  LDL.LU R248, [R1+0x2038] ;  /* 0x0020380001f87983 */ /* 0x000ee20000300800 */
[----:B------:R-:W-:-:S03]  /*1ff70*/  IMAD.MOV.U32 R18, RZ, RZ, R245 ;  /* 0x000000ffff127224 */ /* 0x000fc600078e00f5 */
[----:B------:R-:W3:Y:S01]  /*1ff80*/  LDL.LU R247, [R1+0x2034] ;  /* 0x0020340001f77983 */ /* 0x000ee20000300800 */
[----:B------:R-:W-:-:S03]  /*1ff90*/  IMAD.MOV.U32 R19, RZ, RZ, R244 ;  /* 0x000000ffff137224 */ /* 0x000fc600078e00f4 */
[----:B------:R-:W3:Y:S04]  /*1ffa0*/  LDL.LU R246, [R1+0x2030] ;  /* 0x0020300001f67983 */ /* 0x000ee80000300800 */
[----:B------:R-:W3:Y:S04]  /*1ffb0*/  LDL.LU R245, [R1+0x202c] ;  /* 0x00202c0001f57983 */ /* 0x000ee80000300800 */
[----:B------:R-:W3:Y:S01]  /*1ffc0*/  LDL.LU R244, [R1+0x2028] ;  /* 0x0020280001f47983 */ /* 0x000ee20000300800 */
[----:B----4-:R-:W-:Y:S02]  /*1ffd0*/  IMAD.MOV.U32 R27, RZ, RZ, R240 ;  /* 0x000000ffff1b7224 */ /* 0x010fe400078e00f0 */
[----:B------:R-:W-:-:S02]  /*1ffe0*/  IMAD.MOV.U32 R26, RZ, RZ, R242 ;  /* 0x000000ffff1a7224 */ /* 0x000fc400078e00f2 */
[----:B------:R-:W-:Y:S02]  /*1fff0*/  IMAD.MOV.U32 R25, RZ, RZ, R243 ;  /* 0x000000ffff197224 */ /* 0x000fe400078e00f3 */
[----:B------:R-:W-:Y:S02]  /*20000*/  IMAD.MOV.U32 R24, RZ, RZ, R241 ;  /* 0x000000ffff187224 */ /* 0x000fe400078e00f1 */
[----:B------:R-:W4:Y:S04]  /*20010*/  LDL.LU R241, [R1+0x2024] ;  /* 0x0020240001f17983 */ /* 0x000f280000300800 */
[----:B------:R-:W4:Y:S04]  /*20020*/  LDL.LU R243, [R1+0x2020] ;  /* 0x0020200001f37983 */ /* 0x000f280000300800 */
[----:B------:R-:W4:Y:S04]  /*20030*/  LDL.LU R242, [R1+0x201c] ;  /* 0x00201c0001f27983 */ /* 0x000f280000300800 */
[----:B------:R-:W4:Y:S01]  /*20040*/  LDL.LU R240, [R1+0x2018] ;  /* 0x0020180001f07983 */ /* 0x000f220000300800 */
[----:B--2---:R-:W-:-:S02]  /*20050*/  IMAD.MOV.U32 R37, RZ, RZ, R249 ;  /* 0x000000ffff257224 */ /* 0x004fc400078e00f9 */
[----:B---3--:R-:W-:Y:S02]  /*20060*/  IMAD.MOV.U32 R36, RZ, RZ, R248 ;  /* 0x000000ffff247224 */ /* 0x008fe400078e00f8 */
[----:B------:R-:W2:Y:S01]  /*20070*/  LDL.LU R248, [R1+0x2014] ;  /* 0x0020140001f87983 */ /* 0x000ea20000300800 */
[----:B------:R-:W-:Y:S02]  /*20080*/  IMAD.MOV.U32 R38, RZ, RZ, R250 ;  /* 0x000000ffff267224 */ /* 0x000fe400078e00fa */
[----:B------:R-:W-:Y:S01]  /*20090*/  IMAD.MOV.U32 R39, RZ, RZ, R251 ;  /* 0x000000ffff277224 */ /* 0x000fe200078e00fb */
[----:B------:R-:W3:Y:S01]  /*200a0*/  LDL.LU R249, [R1+0x2010] ;  /* 0x0020100001f97983 */ /* 0x000ee20000300800 */
[----:B------:R-:W-:-:S03]  /*200b0*/  IMAD.MOV.U32 R30, RZ, RZ, R246 ;  /* 0x000000ffff1e7224 */ /* 0x000fc600078e00f6 */
[----:B------:R-:W2:Y:S01]  /*200c0*/  LDL.LU R250, [R1+0x200c] ;  /* 0x00200c0001fa7983 */ /* 0x000ea20000300800 */
[----:B------:R-:W-:-:S03]  /*200d0*/  IMAD.MOV.U32 R29, RZ, RZ, R245 ;  /* 0x000000ffff1d7224 */ /* 0x000fc600078e00f5 */
[----:B------:R-:W2:Y:S01]  /*200e0*/  LDL.LU R251, [R1+0x2008] ;  /* 0x0020080001fb7983 */ /* 0x000ea20000300800 */
[----:B------:R-:W-:-:S03]  /*200f0*/  IMAD.MOV.U32 R28, RZ, RZ, R244 ;  /* 0x000000ffff1c7224 */ /* 0x000fc600078e00f4 */
[----:B------:R-:W2:Y:S01]  /*20100*/  LDL.LU R244, [R1+0x2004] ;  /* 0x0020040001f47983 */ /* 0x000ea20000300800 */
[----:B------:R-:W-:-:S03]  /*20110*/  IMAD.MOV.U32 R31, RZ, RZ, R247 ;  /* 0x000000ffff1f7224 */ /* 0x000fc600078e00f7 */
[----:B------:R-:W2:Y:S04]  /*20120*/  LDL.LU R245, [R1+0x2000] ;  /* 0x0020000001f57983 */ /* 0x000ea80000300800 */
[----:B------:R-:W2:Y:S04]  /*20130*/  LDL.LU R246, [R1+0x1ffc] ;  /* 0x001ffc0001f67983 */ /* 0x000ea80000300800 */
[----:B------:R-:W2:Y:S01]  /*20140*/  LDL.LU R247, [R1+0x1ff8] ;  /* 0x001ff80001f77983 */ /* 0x000ea20000300800 */
[----:B----4-:R-:W-:Y:S02]  /*20150*/  IMAD.MOV.U32 R99, RZ, RZ, R241 ;  /* 0x000000ffff637224 */ /* 0x010fe400078e00f1 */
[----:B------:R-:W-:-:S02]  /*20160*/  IMAD.MOV.U32 R98, RZ, RZ, R243 ;  /* 0x000000ffff627224 */ /* 0x000fc400078e00f3 */
[----:B------:R-:W-:Y:S02]  /*20170*/  IMAD.MOV.U32 R97, RZ, RZ, R242 ;  /* 0x000000ffff617224 */ /* 0x000fe400078e00f2 */
[----:B------:R-:W-:Y:S02]  /*20180*/  IMAD.MOV.U32 R96, RZ, RZ, R240 ;  /* 0x000000ffff607224 */ /* 0x000fe400078e00f0 */
[----:B------:R-:W4:Y:S04]  /*20190*/  LDL.LU R240, [R1+0x1ff4] ;  /* 0x001ff40001f07983 */ /* 0x000f280000300800 */
[----:B------:R-:W4:Y:S04]  /*201a0*/  LDL.LU R242, [R1+0x1ff0] ;  /* 0x001ff00001f27983 */ /* 0x000f280000300800 */
[----:B------:R-:W4:Y:S04]  /*201b0*/  LDL.LU R243, [R1+0x1fec] ;  /* 0x001fec0001f37983 */ /* 0x000f280000300800 */
[----:B------:R-:W4:Y:S04]  /*201c0*/  LDL.LU R241, [R1+0x1fe8] ;  /* 0x001fe80001f17983 */ /* 0x000f280000300800 */
[----:B------:R-:W4:Y:S04]  /*201d0*/  LDL.LU R56, [R1] ;  /* 0x0000000001387983 */ /* 0x000f280000300800 */
[----:B------:R-:W4:Y:S04]  /*201e0*/  LDL.LU R57, [R1+0x4] ;  /* 0x0000040001397983 */ /* 0x000f280000300800 */
[----:B------:R-:W4:Y:S04]  /*201f0*/  LDL.LU R58, [R1+0x8] ;  /* 0x00000800013a7983 */ /* 0x000f280000300800 */
[----:B------:R-:W4:Y:S04]  /*20200*/  LDL.LU R59, [R1+0xc] ;  /* 0x00000c00013b7983 */ /* 0x000f280000300800 */
[----:B------:R-:W4:Y:S04]  /*20210*/  LDL.LU R64, [R1+0x20] ;  /* 0x0000200001407983 */ /* 0x000f280000300800 */
[----:B------:R-:W4:Y:S04]  /*20220*/  LDL.LU R65, [R1+0x24] ;  /* 0x0000240001417983 */ /* 0x000f280000300800 */
[----:B------:R-:W4:Y:S04]  /*20230*/  LDL.LU R66, [R1+0x28] ;  /* 0x0000280001427983 */ /* 0x000f280000300800 */
[----:B------:R-:W4:Y:S01]  /*20240*/  LDL.LU R67, [R1+0x2c] ;  /* 0x00002c0001437983 */ /* 0x000f220000300800 */
[----:B--2---:R-:W-:-:S03]  /*20250*/  IMAD.MOV.U32 R147, RZ, RZ, R248 ;  /* 0x000000ffff937224 */ /* 0x004fc600078e00f8 */
[----:B------:R-:W2:Y:S01]  /*20260*/  LDL.LU R68, [R1+0x30] ;  /* 0x0000300001447983 */ /* 0x000ea20000300800 */
[----:B---3--:R-:W-:-:S03]  /*20270*/  IMAD.MOV.U32 R146, RZ, RZ, R249 ;  /* 0x000000ffff927224 */ /* 0x008fc600078e00f9 */
[----:B------:R-:W2:Y:S01]  /*20280*/  LDL.LU R69, [R1+0x34] ;  /* 0x0000340001457983 */ /* 0x000ea20000300800 */
[----:B------:R-:W-:-:S03]  /*20290*/  IMAD.MOV.U32 R145, RZ, RZ, R250 ;  /* 0x000000ffff917224 */ /* 0x000fc600078e00fa */
[----:B------:R-:W2:Y:S01]  /*202a0*/  LDL.LU R70, [R1+0x38] ;  /* 0x0000380001467983 */ /* 0x000ea20000300800 */
[----:B------:R-:W-:-:S03]  /*202b0*/  IMAD.MOV.U32 R144, RZ, RZ, R251 ;  /* 0x000000ffff907224 */ /* 0x000fc600078e00fb */
[----:B------:R-:W2:Y:S04]  /*202c0*/  LDL.LU R71, [R1+0x3c] ;  /* 0x00003c0001477983 */ /* 0x000ea80000300800 */
[----:B------:R-:W3:Y:S04]  /*202d0*/  LDL.LU R248, [R1+0x40] ;  /* 0x0000400001f87983 */ /* 0x000ee80000300800 */
[----:B------:R-:W3:Y:S04]  /*202e0*/  LDL.LU R249, [R1+0x44] ;  /* 0x0000440001f97983 */ /* 0x000ee80000300800 */
[----:B------:R-:W3:Y:S04]  /*202f0*/  LDL.LU R250, [R1+0x48] ;  /* 0x0000480001fa7983 */ /* 0x000ee80000300800 */
[----:B------:R-:W3:Y:S01]  /*20300*/  LDL.LU R251, [R1+0x4c] ;  /* 0x00004c0001fb7983 */ /* 0x000ee20000300800 */
[----:B------:R-:W-:-:S02]  /*20310*/  IMAD.MOV.U32 R107, RZ, RZ, R244 ;  /* 0x000000ffff6b7224 */ /* 0x000fc400078e00f4 */
[----:B------:R-:W-:Y:S02]  /*20320*/  IMAD.MOV.U32 R106, RZ, RZ, R245 ;  /* 0x000000ffff6a7224 */ /* 0x000fe400078e00f5 */
[----:B------:R-:W-:Y:S02]  /*20330*/  IMAD.MOV.U32 R105, RZ, RZ, R246 ;  /* 0x000000ffff697224 */ /* 0x000fe400078e00f6 */
[----:B------:R-:W-:Y:S02]  /*20340*/  IMAD.MOV.U32 R104, RZ, RZ, R247 ;  /* 0x000000ffff687224 */ /* 0x000fe400078e00f7 */
[----:B----4-:R-:W-:Y:S02]  /*20350*/  IMAD.MOV.U32 R47, RZ, RZ, R240 ;  /* 0x000000ffff2f7224 */ /* 0x010fe400078e00f0 */
[----:B------:R-:W4:Y:S01]  /*20360*/  LDL.LU R240, [R1+0x60] ;  /* 0x0000600001f07983 */ /* 0x000f220000300800 */
[----:B------:R-:W-:Y:S02]  /*20370*/  IMAD.MOV.U32 R45, RZ, RZ, R242 ;  /* 0x000000ffff2d7224 */ /* 0x000fe400078e00f2 */
[----:B------:R-:W-:-:S02]  /*20380*/  IMAD.MOV.U32 R44, RZ, RZ, R243 ;  /* 0x000000ffff2c7224 */ /* 0x000fc400078e00f3 */
[----:B------:R-:W-:Y:S02]  /*20390*/  IMAD.MOV.U32 R46, RZ, RZ, R241 ;  /* 0x000000ffff2e7224 */ /* 0x000fe400078e00f1 */
        /* <DEDUP_REMOVED lines=24> */
[----:B------:R-:W2:Y:S01]  /*20520*/  LDL.LU R41, [R1+0x154] ;  /* 0x0001540001297983 */ /* 0x000ea20000300800 */
[C---:B---3--:R-:W-:Y:S03]  /*20530*/  HMMA.1688.F32.TF32 R248, R236.reuse, R206, R248 ;  /* 0x000000ceecf8723c */ /* 0x048fe600000810f8 */
        /* <DEDUP_REMOVED lines=10> */
[----:B-1----:R-:W3:Y:S04]  /*205e0*/  LDL.LU R4, [R1+0x90] ;  /* 0x0000900001047983 */ /* 0x002ee80000300800 */
[----:B------:R-:W3:Y:S04]  /*205f0*/  LDL.LU R5, [R1+0x94] ;  /* 0x0000940001057983 */ /* 0x000ee80000300800 */
[----:B------:R-:W3:Y:S04]  /*20600*/  LDL.LU R6, [R1+0x98] ;  /* 0x0000980001067983 */ /* 0x000ee80000300800 */
[----:B------:R-:W3:Y:S01]  /*20610*/  LDL.LU R7, [R1+0x9c] ;  /* 0x00009c0001077983 */ /* 0x000ee20000300800 */
[C---:B----4-:R-:W-:Y:S08]  /*20620*/  HMMA.1688.F32.TF32 R240, R236.reuse, R214, R240 ;  /* 0x000000d6ecf0723c */ /* 0x050ff000000810f0 */
[C---:B--2---:R-:W-:Y:S08]  /*20630*/  HMMA.1688.F32.TF32 R72, R236.reuse, R218, R72 ;  /* 0x000000daec48723c */ /* 0x044ff00000081048 */
[C---:B------:R-:W-:Y:S11]  /*20640*/  HMMA.1688.F32.TF32 R244, R236.reuse, R210, R244 ;  /* 0x000000d2ecf4723c */ /* 0x040ff600000810f4 */
[----:B------:R-:W-:Y:S04]  /*20650*/  @!UPT UIADD3 URZ, URZ, URZ, URZ ;  /* 0x0000003f3f3ff290 */ /* 0x000fe8000fffe03f */
[----:B------:R-:W-:Y:S04]  /*20660*/  STL.64 [R1+0x850], R72 ;  /* 0x0008504801007387 */ /* 0x000fe80000100a00 */
[----:B------:R1:W-:Y:S04]  /*20670*/  STL.64 [R1+0x858], R74 ;  /* 0x0008584a01007387 */ /* 0x0003e80000100a00 */
[----:B-1----:R-:W2:Y:S04]  /*20680*/  LDL.LU.64 R74, [R1+0x1fe0] ;  /* 0x001fe000014a7983 */ /* 0x002ea80000300a00 */
[----:B------:R-:W2:Y:S04]  /*20690*/  LDL.LU.64 R72, [R1+0x1fd8] ;  /* 0x001fd80001487983 */ /* 0x000ea80000300a00 */
[----:B------:R-:W-:Y:S04]  /*206a0*/  STL.64 [R1+0x840], R240 ;  /* 0x000840f001007387 */ /* 0x000fe80000100a00 */
[----:B------:R1:W-:Y:S04]  /*206b0*/  STL.64 [R1+0x848], R242 ;  /* 0x000848f201007387 */ /* 0x0003e80000100a00 */
[----:B-1----:R-:W4:Y:S04]  /*206c0*/  LDL.LU.64 R242, [R1+0x1fd0] ;  /* 0x001fd00001f27983 */ /* 0x002f280000300a00 */
[----:B------:R-:W4:Y:S04]  /*206d0*/  LDL.LU.64 R240, [R1+0x1fc8] ;  /* 0x001fc80001f07983 */ /* 0x000f280000300a00 */
[----:B------:R-:W-:Y:S04]  /*206e0*/  STL.64 [R1+0x830], R244 ;  /* 0x000830f401007387 */ /* 0x000fe80000100a00 */
[----:B------:R1:W-:Y:S04]  /*206f0*/  STL.64 [R1+0x838], R246 ;  /* 0x000838f601007387 */ /* 0x0003e80000100a00 */
[----:B-1----:R-:W2:Y:S04]  /*20700*/  LDL.LU.64 R246, [R1+0x1fc0] ;  /* 0x001fc00001f67983 */ /* 0x002ea80000300a00 */
[----:B------:R-:W2:Y:S04]  /*20710*/  LDL.LU.64 R244, [R1+0x1fb8] ;  /* 0x001fb80001f47983 */ /* 0x000ea80000300a00 */
[----:B------:R-:W-:Y:S04]  /*20720*/  STL.64 [R1+0x820], R248 ;  /* 0x000820f801007387 */ /* 0x000fe80000100a00 */
[----:B------:R1:W-:Y:S04]  /*20730*/  STL.64 [R1+0x828], R250 ;  /* 0x000828fa01007387 */ /* 0x0003e80000100a00 */
[----:B-1----:R-:W2:Y:S04]  /*20740*/  LDL.LU.64 R250, [R1+0x1fb0] ;  /* 0x001fb00001fa7983 */ /* 0x002ea80000300a00 */
[----:B------:R-:W2:Y:S01]  /*20750*/  LDL.LU.64 R248, [R1+0x1fa8] ;  /* 0x001fa80001f87983 */ /* 0x000ea20000300a00 */
[C---:B------:R-:W-:Y:S08]  /*20760*/  HMMA.1688.F32.TF32 R68, R236.reuse, R202, R68 ;  /* 0x000000caec44723c */ /* 0x040ff00000081044 */
[C---:B------:R-:W-:Y:S08]  /*20770*/  HMMA.1688.F32.TF32 R64, R236.reuse, R198, R64 ;  /* 0x000000c6ec40723c */ /* 0x040ff00000081040 */
        /* <DEDUP_REMOVED lines=10> */
[C---:B------:R-:W-:Y:S08]  /*20820*/  HMMA.1688.F32.TF32 R24, R232.reuse, R198, R24 ;  /* 0x000000c6e818723c */ /* 0x040ff00000081018 */
[C---:B---3--:R-:W-:Y:S08]  /*20830*/  HMMA.1688.F32.TF32 R20, R232.reuse, R194, R20 ;  /* 0x000000c2e814723c */ /* 0x048ff00000081014 */
[C---:B------:R-:W-:Y:S08]  /*20840*/  HMMA.1688.F32.TF32 R16, R232.reuse, R190, R16 ;  /* 0x000000bee810723c */ /* 0x040ff00000081010 */
[C---:B------:R-:W-:Y:S08]  /*20850*/  HMMA.1688.F32.TF32 R12, R232.reuse, R186, R12 ;  /* 0x000000bae80c723c */ /* 0x040ff0000008100c */
[C---:B------:R-:W-:Y:S08]  /*20860*/  HMMA.1688.F32.TF32 R8, R232.reuse, R182, R8 ;  /* 0x000000b6e808723c */ /* 0x040ff00000081008 */
[-C--:B------:R-:W-:Y:S08]  /*20870*/  HMMA.1688.F32.TF32 R4, R232, R178.reuse, R4 ;  /* 0x000000b2e804723c */ /* 0x080ff00000081004 */
[C---:B----4-:R-:W-:Y:S08]  /*20880*/  HMMA.1688.F32.TF32 R56, R236.reuse, R178, R240 ;  /* 0x000000b2ec38723c */ /* 0x050ff000000810f0 */
[C---:B--2---:R-:W-:Y:S08]  /*20890*/  HMMA.1688.F32.TF32 R60, R236.reuse, R182, R244 ;  /* 0x000000b6ec3c723c */ /* 0x044ff000000810f4 */
[----:B------:R-:W-:Y:S01]  /*208a0*/  HMMA.1688.F32.TF32 R64, R236, R186, R248 ;  /* 0x000000baec40723c */ /* 0x000fe200000810f8 */
[----:B------:R-:W-:Y:S04]  /*208b0*/  LDS R236, [R2+0x12280] ;  /* 0x0122800002ec7984 */ /* 0x000fe80000000800 */
[----:B------:R-:W-:Y:S04]  /*208c0*/  LDS R238, [R2+0x13280] ;  /* 0x0132800002ee7984 */ /* 0x000fe80000000800 */
[----:B------:R-:W-:Y:S04]  /*208d0*/  LDS R237, [R225+0x12280] ;  /* 0x01228000e1ed7984 */ /* 0x000fe80000000800 */
[----:B------:R-:W1:Y:S10]  /*208e0*/  LDS R239, [R225+0x13280] ;  /* 0x01328000e1ef7984 */ /* 0x000e740000000800 */
[----:B------:R-:W-:Y:S04]  /*208f0*/  STL.64 [R1+0x7b0], R64 ;  /* 0x0007b04001007387 */ /* 0x000fe80000100a00 */
[----:B------:R-:W-:Y:S04]  /*20900*/  STL.64 [R1+0x7b8], R66 ;  /* 0x0007b84201007387 */ /* 0x000fe80000100a00 */
[----:B------:R-:W-:Y:S04]  /*20910*/  STL.64 [R1+0x7a0], R60 ;  /* 0x0007a03c01007387 */ /* 0x000fe80000100a00 */
[----:B------:R-:W-:Y:S04]  /*20920*/  STL.64 [R1+0x7a8], R62 ;  /* 0x0007a83e01007387 */ /* 0x000fe80000100a00 */
[----:B------:R-:W-:Y:S04]  /*20930*/  STL.64 [R1+0x790], R56 ;  /* 0x0007903801007387 */ /* 0x000fe80000100a00 */
[----:B------:R2:W-:Y:S02]  /*20940*/  STL.64 [R1+0x798], R58 ;  /* 0x0007983a01007387 */ /* 0x0005e40000100a00 */
[C---:B--2---:R-:W-:Y:S08]  /*20950*/  HMMA.1688.F32.TF32 R56, R232.reuse, R230, R52 ;  /* 0x000000e6e838723c */ /* 0x044ff00000081034 */
        /* <DEDUP_REMOVED lines=16> */
[C---:B--2---:R-:W-:Y:S08]  /*20a60*/  HMMA.1688.F32.TF32 R40, R232.reuse, R210, R32 ;  /* 0x000000d2e828723c */ /* 0x044ff00000081020 */
        /* <DEDUP_REMOVED lines=28> */
[----:B------:R-:W2:Y:S04]  /*20c30*/  LDL.LU R240, [R1+0x290] ;  /* 0x0002900001f07983 */ /* 0x000ea80000300800 */
        /* <DEDUP_REMOVED lines=87> */
[----:B------:R-:W-:Y:S04]  /*211b0*/  LDS R232, [R228+0x12280] ;  /* 0x01228000e4e87984 */ /* 0x000fe80000000800 */
[----:B------:R-:W-:Y:S04]  /*211c0*/  LDS R234, [R228+0x13280] ;  /* 0x01328000e4ea7984 */ /* 0x000fe80000000800 */
[----:B------:R-:W-:Y:S04]  /*211d0*/  LDS R233, [R229+0x12280] ;  /* 0x01228000e5e97984 */ /* 0x000fe80000000800 */
[----:B------:R-:W3:Y:S01]  /*211e0*/  LDS R235, [R229+0x13280] ;  /* 0x01328000e5eb7984 */ /* 0x000ee20000000800 */
[C---:B-1----:R-:W-:Y:S08]  /*211f0*/  HMMA.1688.F32.TF32 R36, R236.reuse, R186, R36 ;  /* 0x000000baec24723c */ /* 0x042ff00000081024 */
        /* <DEDUP_REMOVED lines=15> */
[----:B-1----:R-:W2:Y:S04]  /*212f0*/  LDL.LU.64 R70, [R1+0x1fa0] ;  /* 0x001fa00001467983 */ /* 0x002ea80000300a00 */
[----:B------:R-:W2:Y:S04]  /*21300*/  LDL.LU.64 R68, [R1+0x1f98] ;  /* 0x001f980001447983 */ /* 0x000ea80000300a00 */
[----:B------:R-:W-:Y:S04]  /*21310*/  STL.64 [R1+0x670], R64 ;  /* 0x0006704001007387 */ /* 0x000fe80000100a00 */
[----:B------:R1:W-:Y:S01]  /*21320*/  STL.64 [R1+0x678], R66 ;  /* 0x0006784201007387 */ /* 0x0003e20000100a00 */
[C---:B------:R-:W-:Y:S03]  /*21330*/  HMMA.1688.F32.TF32 R96, R236.reuse, R198, R96 ;  /* 0x000000c6ec60723c */ /* 0x040fe60000081060 */
[----:B-1----:R-:W3:Y:S04]  /*21340*/  LDL.LU.64 R66, [R1+0x1f90] ;  /* 0x001f900001427983 */ /* 0x002ee80000300a00 */
[----:B------:R-:W3:Y:S04]  /*21350*/  LDL.LU.64 R64, [R1+0x1f88] ;  /* 0x001f880001407983 */ /* 0x000ee80000300a00 */
        /* <DEDUP_REMOVED lines=11> */
[----:B------:R-:W2:Y:S04]  /*21410*/  LDL.LU.64 R52, [R1+0x1f58] ;  /* 0x001f580001347983 */ /* 0x000ea80000300a00 */
[----:B------:R-:W-:Y:S04]  /*21420*/  STL.64 [R1+0x620], R48 ;  /* 0x0006203001007387 */ /* 0x000fe80000100a00 */
[----:B------:R1:W-:Y:S01]  /*21430*/  STL.64 [R1+0x628], R50 ;  /* 0x0006283201007387 */ /* 0x0003e20000100a00 */
[C---:B------:R-:W-:Y:S03]  /*21440*/  HMMA.1688.F32.TF32 R24, R236.reuse, R182, R24 ;  /* 0x000000b6ec18723c */ /* 0x040fe60000081018 */
        /* <DEDUP_REMOVED lines=8> */
[----:B------:R-:W-:Y:S03]  /*214d0*/  HMMA.1688.F32.TF32 R236, R236, R178, R20 ;  /* 0x000000b2ecec723c */ /* 0x000fe60000081014 */
        /* <DEDUP_REMOVED lines=34> */
[----:B------:R-:W2:Y:S04]  /*21700*/  LDL.LU.64 R22, [R1+0x1eb0] ;  /* 0x001eb00001167983 */ /* 0x000ea80000300a00 */
[----:B------:R-:W2:Y:S04]  /*21710*/  LDL.LU.64 R20, [R1+0x1ea8] ;  /* 0x001ea80001147983 */ /* 0x000ea80000300a00 */
[----:B------:R-:W-:Y:S04]  /*21720*/  STL.64 [R1+0x530], R236 ;  /* 0x000530ec01007387 */ /* 0x000fe80000100a00 */
[----:B------:R-:W-:Y:S04]  /*21730*/  STL.64 [R1+0x538], R238 ;  /* 0x000538ee01007387 */ /* 0x000fe80000100a00 */
[----:B------:R-:W-:Y:S04]  /*21740*/  STL.64 [R1+0x520], R16 ;  /* 0x0005201001007387 */ /* 0x000fe80000100a00 */
[----:B------:R1:W-:Y:S01]  /*21750*/  STL.64 [R1+0x528], R18 ;  /* 0x0005281201007387 */ /* 0x0003e20000100a00 */
[C---:B------:R-:W-:Y:S03]  /*21760*/  HMMA.1688.F32.TF32 R240, R232.reuse, R222, R240 ;  /* 0x000000dee8f0723c */ /* 0x040fe600000810f0 */
[----:B------:R-:W-:Y:S04]  /*21770*/  LDS R236, [R2+0x12300] ;  /* 0x0123000002ec7984 */ /* 0x000fe80000000800 */
[----:B------:R-:W-:Y:S04]  /*21780*/  LDS R238, [R2+0x13300] ;  /* 0x0133000002ee7984 */ /* 0x000fe80000000800 */
[----:B-1----:R-:W2:Y:S04]  /*21790*/  LDL.LU.64 R18, [R1+0x1ea0] ;  /* 0x001ea00001127983 */ /* 0x002ea80000300a00 */
[----:B------:R-:W2:Y:S04]  /*217a0*/  LDL.LU.64 R16, [R1+0x1e98] ;  /* 0x001e980001107983 */ /* 0x000ea80000300a00 */
[----:B------:R-:W-:Y:S04]  /*217b0*/  STL.64 [R1+0x510], R12 ;  /* 0x0005100c01007387 */ /* 0x000fe80000100a00 */
[----:B------:R1:W-:Y:S04]  /*217c0*/  STL.64 [R1+0x518], R14 ;  /* 0x0005180e01007387 */ /* 0x0003e80000100a00 */
[----:B------:R-:W-:Y:S04]  /*217d0*/  LDS R237, [R225+0x12300] ;  /* 0x01230000e1ed7984 */ /* 0x000fe80000000800 */
[----:B------:R-:W2:Y:S04]  /*217e0*/  LDS R239, [R225+0x13300] ;  /* 0x01330000e1ef7984 */ /* 0x000ea80000000800 */
        /* <DEDUP_REMOVED lines=8> */
[----:B-1----:R-:W3:Y:S04]  /*21870*/  LDL.LU.64 R6, [R1+0x1e70] ;  /* 0x001e700001067983 */ /* 0x002ee80000300a00 */
[----:B------:R-:W3:Y:S04]  /*21880*/  LDL.LU.64 R4, [R1+0x1e68] ;  /* 0x001e680001047983 */ /* 0x000ee80000300a00 */
[----:B------:R-:W-:Y:S04]  /*21890*/  STL.64 [R1+0x4d0], R240 ;  /* 0x0004d0f001007387 */ /* 0x000fe80000100a00 */
[----:B------:R1:W-:Y:S02]  /*218a0*/  STL.64 [R1+0x4d8], R242 ;  /* 0x0004d8f201007387 */ /* 0x0003e40000100a00 */
[C---:B-1----:R-:W-:Y:S08]  /*218b0*/  HMMA.1688.F32.TF32 R240, R232.reuse, R218, R244 ;  /* 0x000000dae8f0723c */ /* 0x042ff000000810f4 */
[----:B------:R-:W-:Y:S11]  /*218c0*/  HMMA.1688.F32.TF32 R244, R232, R214, R248 ;  /* 0x000000d6e8f4723c */ /* 0x000ff600000810f8 */
[----:B------:R-:W-:Y:S04]  /*218d0*/  @!UPT UIADD3 URZ, URZ, URZ, URZ ;  /* 0x0000003f3f3ff290 */ /* 0x000fe8000fffe03f */
[----:B------:R-:W-:Y:S04]  /*218e0*/  STL.64 [R1+0x4c0], R240 ;  /* 0x0004c0f001007387 */ /* 0x000fe80000100a00 */
[----:B------:R-:W-:Y:S04]  /*218f0*/  STL.64 [R1+0x4c8], R242 ;  /* 0x0004c8f201007387 */ /* 0x000fe80000100a00 */
[----:B------:R1:W-:Y:S04]  /*21900*/  STL.64 [R1+0x4b0], R244 ;  /* 0x0004b0f401007387 */ /* 0x0003e80000100a00 */
[----:B------:R4:W-:Y:S01]  /*21910*/  STL.64 [R1+0x4b8], R246 ;  /* 0x0004b8f601007387 */ /* 0x0009e20000100a00 */
[----:B-1----:R-:W-:-:S02]  /*21920*/  IMAD.MOV.U32 R244, RZ, RZ, R100 ;  /* 0x000000fffff47224 */ /* 0x002fc400078e0064 */
[----:B------:R-:W-:Y:S02]  /*21930*/  IMAD.MOV.U32 R245, RZ, RZ, R101 ;  /* 0x000000fffff57224 */ /* 0x000fe400078e0065 */
[----:B----4-:R-:W-:Y:S02]  /*21940*/  IMAD.MOV.U32 R246, RZ, RZ, R102 ;  /* 0x000000fffff67224 */ /* 0x010fe400078e0066 */
[----:B------:R-:W-:Y:S01]  /*21950*/  IMAD.MOV.U32 R247, RZ, RZ, R103 ;  /* 0x000000fffff77224 */ /* 0x000fe200078e0067 */
[C---:B--2---:R-:W-:Y:S08]  /*21960*/  HMMA.1688.F32.TF32 R240, R232.reuse, R206, R8 ;  /* 0x000000cee8f0723c */ /* 0x044ff00000081008 */
[C---:B------:R-:W-:Y:S08]  /*21970*/  HMMA.1688.F32.TF32 R8, R232.reuse, R202, R12 ;  /* 0x000000cae808723c */ /* 0x040ff0000008100c */
[C---:B---3--:R-:W-:Y:S08]  /*21980*/  HMMA.1688.F32.TF32 R4, R232.reuse, R210, R4 ;  /* 0x000000d2e804723c */ /* 0x048ff00000081004 */
[C---:B------:R-:W-:Y:S11]  /*21990*/  HMMA.1688.F32.TF32 R12, R232.reuse, R194, R20 ;  /* 0x000000c2e80c723c */ /* 0x040ff60000081014 */
[----:B------:R-:W-:Y:S04]  /*219a0*/  @!UPT UIADD3 URZ, URZ, URZ, URZ ;  /* 0x0000003f3f3ff290 */ /* 0x000fe8000fffe03f */
[----:B------:R-:W-:Y:S04]  /*219b0*/  STL.64 [R1+0x4a0], R4 ;  /* 0x0004a00401007387 */ /* 0x000fe80000100a00 */
[----:B------:R1:W-:Y:S04]  /*219c0*/  STL.64 [R1+0x4a8], R6 ;  /* 0x0004a80601007387 */ /* 0x0003e80000100a00 */
[----:B------:R-:W-:Y:S04]  /*219d0*/  STL.64 [R1+0x490], R240 ;  /* 0x000490f001007387 */ /* 0x000fe80000100a00 */
[----:B------:R-:W-:Y:S01]  /*219e0*/  STL.64 [R1+0x498], R242 ;  /* 0x000498f201007387 */ /* 0x000fe20000100a00 */
[----:B-1----:R-:W-:Y:S03]  /*219f0*/  HMMA.1688.F32.TF32 R4, R232, R198, R16 ;  /* 0x000000c6e804723c */ /* 0x002fe60000081010 */
[----:B------:R-:W-:Y:S04]  /*21a00*/  STL.64 [R1+0x480], R8 ;  /* 0x0004800801007387 */ /* 0x000fe80000100a00 */
[----:B------:R1:W-:Y:S01]  /*21a10*/  STL.64 [R1+0x488], R10 ;  /* 0x0004880a01007387 */ /* 0x0003e20000100a00 */
[----:B------:R-:W-:-:S02]  /*21a20*/  IMAD.MOV.U32 R20, RZ, RZ, R85 ;  /* 0x000000ffff147224 */ /* 0x000fc400078e0055 */
[----:B------:R-:W-:Y:S01]  /*21a30*/  IMAD.MOV.U32 R21, RZ, RZ, R86 ;  /* 0x000000ffff157224 */ /* 0x000fe200078e0056 */
[----:B------:R-:W-:Y:S01]  /*21a40*/  LDS R240, [R228+0x12380] ;  /* 0x01238000e4f07984 */ /* 0x000fe20000000800 */
[----:B------:R-:W-:Y:S02]  /*21a50*/  IMAD.MOV.U32 R22, RZ, RZ, R87 ;  /* 0x000000ffff167224 */ /* 0x000fe400078e0057 */
[----:B------:R-:W-:Y:S01]  /*21a60*/  IMAD.MOV.U32 R23, RZ, RZ, R167 ;  /* 0x000000ffff177224 */ /* 0x000fe200078e00a7 */
[----:B------:R-:W-:Y:S01]  /*21a70*/  LDS R242, [R228+0x13380] ;  /* 0x01338000e4f27984 */ /* 0x000fe20000000800 */
[C---:B-1----:R-:W-:Y:S01]  /*21a80*/  HMMA.1688.F32.TF32 R8, R232.reuse, R190, R24 ;  /* 0x000000bee808723c */ /* 0x042fe20000081018 */
[----:B------:R-:W-:Y:S02]  /*21a90*/  IMAD.MOV.U32 R248, RZ, RZ, R92 ;  /* 0x000000fffff87224 */ /* 0x000fe400078e005c */
[----:B------:R-:W-:Y:S04]  /*21aa0*/  LDS R241, [R229+0x12380] ;  /* 0x01238000e5f17984 */ /* 0x000fe80000000800 */
[----:B------:R-:W-:Y:S04]  /*21ab0*/  STL.64 [R1+0x470], R4 ;  /* 0x0004700401007387 */ /* 0x000fe80000100a00 */
[----:B------:R1:W-:Y:S04]  /*21ac0*/  STL.64 [R1+0x478], R6 ;  /* 0x0004780601007387 */ /* 0x0003e80000100a00 */
[----:B------:R-:W-:Y:S04]  /*21ad0*/  STL.64 [R1+0x460], R12 ;  /* 0x0004600c01007387 */ /* 0x000fe80000100a00 */
[----:B------:R2:W-:Y:S01]  /*21ae0*/  STL.64 [R1+0x468], R14 ;  /* 0x0004680e01007387 */ /* 0x0005e20000100a00 */
[C---:B-1----:R-:W-:Y:S03]  /*21af0*/  HMMA.1688.F32.TF32 R4, R232.reuse, R186, R36 ;  /* 0x000000bae804723c */ /* 0x042fe60000081024 */
[----:B------:R-:W-:Y:S04]  /*21b00*/  STL.64 [R1+0x450], R8 ;  /* 0x0004500801007387 */ /* 0x000fe80000100a00 */
[----:B------:R1:W-:Y:S01]  /*21b10*/  STL.64 [R1+0x458], R10 ;  /* 0x0004580a01007387 */ /* 0x0003e20000100a00 */
[----:B--2---:R-:W-:Y:S01]  /*21b20*/  HMMA.1688.F32.TF32 R12, R232, R182, R28 ;  /* 0x000000b6e80c723c */ /* 0x004fe2000008101c */
[----:B------:R-:W-:-:S02]  /*21b30*/  IMAD.MOV.U32 R249, RZ, RZ, R93 ;  /* 0x000000fffff97224 */ /* 0x000fc400078e005d */
[----:B------:R-:W-:Y:S05]  /*21b40*/  LDS R243, [R229+0x13380] ;  /* 0x01338000e5f37984 */ /* 0x000fea0000000800 */
[----:B-1----:R-:W-:Y:S07]  /*21b50*/  HMMA.1688.F32.TF32 R8, R232, R178, R32 ;  /* 0x000000b2e808723c */ /* 0x002fee0000081020 */
[----:B------:R-:W-:Y:S04]  /*21b60*/  STL.64 [R1+0x440], R4 ;  /* 0x0004400401007387 */ /* 0x000fe80000100a00 */
[----:B------:R-:W-:Y:S04]  /*21b70*/  STL.64 [R1+0x448], R6 ;  /* 0x0004480601007387 */ /* 0x000fe80000100a00 */
[----:B------:R-:W-:Y:S04]  /*21b80*/  STL.64 [R1+0x430], R12 ;  /* 0x0004300c01007387 */ /* 0x000fe80000100a00 */
[----:B------:R1:W-:Y:S01]  /*21b90*/  STL.64 [R1+0x438], R14 ;  /* 0x0004380e01007387 */ /* 0x0003e20000100a00 */
[----:B------:R-:W-:Y:S01]  /*21ba0*/  HMMA.1688.F32.TF32 R16, R236, R174, R104 ;  /* 0x000000aeec10723c */ /* 0x000fe20000081068 */
[----:B------:R-:W-:-:S02]  /*21bb0*/  IMAD.MOV.U32 R250, RZ, RZ, R94 ;  /* 0x000000fffffa7224 */ /* 0x000fc400078e005e */
[----:B------:R-:W-:Y:S01]  /*21bc0*/  IMAD.MOV.U32 R251, RZ, RZ, R95 ;  /* 0x000000fffffb7224 */ /* 0x000fe200078e005f */
[----:B------:R-:W-:Y:S04]  /*21bd0*/  STL.64 [R1+0x420], R8 ;  /* 0x0004200801007387 */ /* 0x000fe80000100a00 */
[----:B------:R2:W-:Y:S01]  /*21be0*/  STL.64 [R1+0x428], R10 ;  /* 0x0004280a01007387 */ /* 0x0005e20000100a00 */
[C---:B-1----:R-:W-:Y:S03]  /*21bf0*/  HMMA.1688.F32.TF32 R12, R236.reuse, R230, R96 ;  /* 0x000000e6ec0c723c */ /* 0x042fe60000081060 */
[----:B------:R-:W-:Y:S04]  /*21c00*/  LDS R4, [R228+0x12300] ;  /* 0x01230000e4047984 */ /* 0x000fe80000000800 */
[----:B------:R-:W-:Y:S01]  /*21c10*/  LDS R6, [R228+0x13300] ;  /* 0x01330000e4067984 */ /* 0x000fe20000000800 */
[C---:B--2---:R-:W-:Y:S03]  /*21c20*/  HMMA.1688.F32.TF32 R8, R236.reuse, R226, R144 ;  /* 0x000000e2ec08723c */ /* 0x044fe60000081090 */
[----:B------:R-:W-:Y:S04]  /*21c30*/  LDS R5, [R229+0x12300] ;  /* 0x01230000e5057984 */ /* 0x000fe80000000800 */
[----:B------:R-:W-:Y:S08]  /*21c40*/  LDS R7, [R229+0x13300] ;  /* 0x01330000e5077984 */ /* 0x000ff00000000800 */
[----:B------:R-:W-:Y:S04]  /*21c50*/  STL.64 [R1+0x410], R12 ;  /* 0x0004100c01007387 */ /* 0x000fe80000100a00 */
[----:B------:R1:W-:Y:S04]  /*21c60*/  STL.64 [R1+0x418], R14 ;  /* 0x0004180e01007387 */ /* 0x0003e80000100a00 */
[----:B------:R-:W-:Y:S04]  /*21c70*/  STL.64 [R1+0x400], R8 ;  /* 0x0004000801007387 */ /* 0x000fe80000100a00 */
[----:B------:R2:W-:Y:S01]  /*21c80*/  STL.64 [R1+0x408], R10 ;  /* 0x0004080a01007387 */ /* 0x0005e20000100a00 */
[C---:B-1----:R-:W-:Y:S08]  /*21c90*/  HMMA.1688.F32.TF32 R12, R236.reuse, R170, R40 ;  /* 0x000000aaec0c723c */ /* 0x042ff00000081028 */
[C---:B--2---:R-:W-:Y:S01]  /*21ca0*/  HMMA.1688.F32.TF32 R8, R236.reuse, R222, R44 ;  /* 0x000000deec08723c */ /* 0x044fe2000008102c */
[----:B------:R-:W-:Y:S04]  /*21cb0*/  STL.64 [R1+0x3f0], R16 ;  /* 0x0003f01001007387 */ /* 0x000fe80000100a00 */
[----:B------:R1:W-:Y:S10]  /*21cc0*/  STL.64 [R1+0x3f8], R18 ;  /* 0x0003f81201007387 */ /* 0x0003f40000100a00 */
[----:B------:R-:W-:Y:S01]  /*21cd0*/  STL.64 [R1+0x3e0], R12 ;  /* 0x0003e00c01007387 */ /* 0x000fe20000100a00 */
[C---:B-1----:R-:W-:Y:S03]  /*21ce0*/  HMMA.1688.F32.TF32 R16, R236.reuse, R218, R48 ;  /* 0x000000daec10723c */ /* 0x042fe60000081030 */
[----:B------:R1:W-:Y:S04]  /*21cf0*/  STL.64 [R1+0x3e8], R14 ;  /* 0x0003e80e01007387 */ /* 0x0003e80000100a00 */
[----:B------:R-:W-:Y:S04]  /*21d00*/  STL.64 [R1+0x3c0], R8 ;  /* 0x0003c00801007387 */ /* 0x000fe80000100a00 */
[----:B------:R2:W-:Y:S01]  /*21d10*/  STL.64 [R1+0x3c8], R10 ;  /* 0x0003c80a01007387 */ /* 0x0005e20000100a00 */
[C---:B-1----:R-:W-:Y:S08]  /*21d20*/  HMMA.1688.F32.TF32 R12, R236.reuse, R214, R52 ;  /* 0x000000d6ec0c723c */ /* 0x042ff00000081034 */
[C---:B--2---:R-:W-:Y:S03]  /*21d30*/  HMMA.1688.F32.TF32 R8, R236.reuse, R210, R56 ;  /* 0x000000d2ec08723c */ /* 0x044fe60000081038 */
[----:B------:R-:W-:Y:S04]  /*21d40*/  STL.64 [R1+0x3b0], R16 ;  /* 0x0003b01001007387 */ /* 0x000fe80000100a00 */
[----:B------:R1:W-:Y:S08]  /*21d50*/  STL.64 [R1+0x3b8], R18 ;  /* 0x0003b81201007387 */ /* 0x0003f00000100a00 */
        /* <DEDUP_REMOVED lines=15> */
[----:B--2---:R-:W-:Y:S03]  /*21e50*/  HMMA.1688.F32.TF32 R8, R236, R186, R80 ;  /* 0x000000baec08723c */ /* 0x004fe60000081050 */
[----:B------:R-:W-:Y:S04]  /*21e60*/  STL.64 [R1+0x350], R16 ;  /* 0x0003501001007387 */ /* 0x000fe80000100a00 */
[----:B------:R-:W-:Y:S08]  /*21e70*/  STL.64 [R1+0x358], R18 ;  /* 0x0003581201007387 */ /* 0x000ff00000100a00 */
[----:B------:R1:W-:Y:S04]  /*21e80*/  STL.64 [R1+0x340], R12 ;  /* 0x0003400c01007387 */ /* 0x0003e80000100a00 */
[----:B------:R2:W-:Y:S04]  /*21e90*/  STL.64 [R1+0x348], R14 ;  /* 0x0003480e01007387 */ /* 0x0005e80000100a00 */
[----:B------:R-:W3:Y:S04]  /*21ea0*/  LDL.LU R100, [R1+0x1e64] ;  /* 0x001e640001647983 */ /* 0x000ee80000300800 */
[----:B------:R-:W-:Y:S01]  /*21eb0*/  STL.64 [R1+0x330], R8 ;  /* 0x0003300801007387 */ /* 0x000fe20000100a00 */
[----:B-1----:R-:W-:-:S03]  /*21ec0*/  IMAD.MOV.U32 R12, RZ, RZ, R164 ;  /* 0x000000ffff0c7224 */ /* 0x002fc600078e00a4 */
[----:B------:R-:W-:Y:S01]  /*21ed0*/  STL.64 [R1+0x338], R10 ;  /* 0x0003380a01007387 */ /* 0x000fe20000100a00 */
[----:B------:R-:W-:-:S03]  /*21ee0*/  IMAD.MOV.U32 R13, RZ, RZ, R165 ;  /* 0x000000ffff0d7224 */ /* 0x000fc600078e00a5 */
[----:B------:R-:W3:Y:S01]  /*21ef0*/  LDL.LU R101, [R1+0x1e60] ;  /* 0x001e600001657983 */ /* 0x000ee20000300800 */
[----:B--2---:R-:W-:-:S03]  /*21f00*/  IMAD.MOV.U32 R14, RZ, RZ, R166 ;  /* 0x000000ffff0e7224 */ /* 0x004fc600078e00a6 */
[----:B------:R-:W3:Y:S01]  /*21f10*/  LDL.LU R102, [R1+0x1e5c] ;  /* 0x001e5c0001667983 */ /* 0x000ee20000300800 */
[----:B------:R-:W-:-:S03]  /*21f20*/  IMAD.MOV.U32 R15, RZ, RZ, R88 ;  /* 0x000000ffff0f7224 */ /* 0x000fc600078e0058 */
        /* <DEDUP_REMOVED lines=21> */
[----:B------:R-:W-:Y:S04]  /*22080*/  LDS R8, [R2+0x12380] ;  /* 0x0123800002087984 */ /* 0x000fe80000000800 */
[----:B------:R-:W-:Y:S04]  /*22090*/  LDS R10, [R2+0x13380] ;  /* 0x01338000020a7984 */ /* 0x000fe80000000800 */
[----:B------:R-:W-:Y:S04]  /*220a0*/  LDS R9, [R225+0x12380] ;  /* 0x01238000e1097984 */ /* 0x000fe80000000800 */
[----:B------:R-:W1:Y:S02]  /*220b0*/  LDS R11, [R225+0x13380] ;  /* 0x01338000e10b7984 */ /* 0x000e640000000800 */
[----:B-1----:R-:W-:Y:S08]  /*220c0*/  HMMA.1688.F32.TF32 R20, R8, R230, R20 ;  /* 0x000000e60814723c */ /* 0x002ff00000081014 */
[C---:B----4-:R-:W-:Y:S08]  /*220d0*/  HMMA.1688.F32.TF32 R24, R236.reuse, R178, R88 ;  /* 0x000000b2ec18723c */ /* 0x050ff00000081058 */
[----:B--2---:R-:W-:Y:S11]  /*220e0*/  HMMA.1688.F32.TF32 R28, R236, R182, R84 ;  /* 0x000000b6ec1c723c */ /* 0x004ff60000081054 */
[----:B------:R-:W-:Y:S11]  /*220f0*/  @!UPT UIADD3 URZ, URZ, URZ, URZ ;  /* 0x0000003f3f3ff290 */ /* 0x000ff6000fffe03f */
[----:B------:R-:W-:Y:S01]  /*22100*/  @!UPT UIADD3 URZ, URZ, URZ, URZ ;  /* 0x0000003f3f3ff290 */ /* 0x000fe2000fffe03f */
[----:B------:R-:W-:Y:S04]  /*22110*/  STL.64 [R1+0x320], R28 ;  /* 0x0003201c01007387 */ /* 0x000fe80000100a00 */
[----:B------:R-:W-:Y:S04]  /*22120*/  STL.64 [R1+0x328], R30 ;  /* 0x0003281e01007387 */ /* 0x000fe80000100a00 */
[----:B------:R-:W-:Y:S04]  /*22130*/  STL.64 [R1+0x310], R24 ;  /* 0x0003101801007387 */ /* 0x000fe80000100a00 */
[----:B------:R3:W-:Y:S02]  /*22140*/  STL.64 [R1+0x318], R26 ;  /* 0x0003181a01007387 */ /* 0x0007e40000100a00 */
[C---:B---3--:R-:W-:Y:S08]  /*22150*/  HMMA.1688.F32.TF32 R24, R4.reuse, R230, R92 ;  /* 0x000000e60418723c */ /* 0x048ff0000008105c */
[C---:B------:R-:W-:Y:S08]  /*22160*/  HMMA.1688.F32.TF32 R32, R4.reuse, R226, R164 ;  /* 0x000000e20420723c */ /* 0x040ff000000810a4 */
[C---:B------:R-:W-:Y:S07]  /*22170*/  HMMA.1688.F32.TF32 R28, R4.reuse, R174, R100 ;  /* 0x000000ae041c723c */ /* 0x040fee0000081064 */
[----:B------:R-:W-:Y:S04]  /*22180*/  STL.64 [R1+0x300], R24 ;  /* 0x0003001801007387 */ /* 0x000fe80000100a00 */
[----:B------:R1:W-:Y:S02]  /*22190*/  STL.64 [R1+0x308], R26 ;  /* 0x0003081a01007387 */ /* 0x0003e40000100a00 */
[C---:B-1----:R-:W-:Y:S02]  /*221a0*/  HMMA.1688.F32.TF32 R24, R4.reuse, R170, R160 ;  /* 0x000000aa0418723c */ /* 0x042fe400000810a0 */
[----:B------:R-:W-:Y:S04]  /*221b0*/  STL.64 [R1+0x2f0], R32 ;  /* 0x0002f02001007387 */ /* 0x000fe80000100a00 */
[----:B------:R1:W-:Y:S04]  /*221c0*/  STL.64 [R1+0x2f8], R34 ;  /* 0x0002f82201007387 */ /* 0x0003e80000100a00 */
[----:B------:R-:W-:Y:S04]  /*221d0*/  STL.64 [R1+0x2e0], R28 ;  /* 0x0002e01c01007387 */ /* 0x000fe80000100a00 */
[----:B------:R2:W-:Y:S01]  /*221e0*/  STL.64 [R1+0x2e8], R30 ;  /* 0x0002e81e01007387 */ /* 0x0005e20000100a00 */
[C---:B-1----:R-:W-:Y:S03]  /*221f0*/  HMMA.1688.F32.TF32 R32, R4.reuse, R222, R108 ;  /* 0x000000de0420723c */ /* 0x042fe6000008106c */
[----:B------:R-:W-:Y:S04]  /*22200*/  LDS R108, [R228+0x14000] ;  /* 0x01400000e46c7984 */ /* 0x000fe80000000800 */
[----:B------:R-:W-:Y:S01]  /*22210*/  LDS R110, [R228+0x15000] ;  /* 0x01500000e46e7984 */ /* 0x000fe20000000800 */
[C---:B--2---:R-:W-:Y:S03]  /*22220*/  HMMA.1688.F32.TF32 R28, R4.reuse, R218, R112 ;  /* 0x000000da041c723c */ /* 0x044fe60000081070 */
[----:B------:R-:W-:Y:S04]  /*22230*/  STL.64 [R1+0x2d0], R24 ;  /* 0x0002d01801007387 */ /* 0x000fe80000100a00 */
[----:B------:R1:W-:Y:S04]  /*22240*/  STL.64 [R1+0x2d8], R26 ;  /* 0x0002d81a01007387 */ /* 0x0003e80000100a00 */
[----:B------:R-:W-:Y:S04]  /*22250*/  LDS R109, [R229+0x14000] ;  /* 0x01400000e56d7984 */ /* 0x000fe80000000800 */
[----:B------:R-:W-:Y:S01]  /*22260*/  LDS R111, [R229+0x15000] ;  /* 0x01500000e56f7984 */ /* 0x000fe20000000800 */
[C---:B-1----:R-:W-:Y:S03]  /*22270*/  HMMA.1688.F32.TF32 R24, R4.reuse, R214, R116 ;  /* 0x000000d60418723c */ /* 0x042fe60000081074 */
        /* <DEDUP_REMOVED lines=9> */
[----:B------:R1:W-:Y:S02]  /*22310*/  STL.64 [R1+0x2a8], R26 ;  /* 0x0002a81a01007387 */ /* 0x0003e40000100a00 */
[C---:B-1----:R-:W-:Y:S06]  /*22320*/  HMMA.1688.F32.TF32 R24, R4.reuse, R202, R128 ;  /* 0x000000ca0418723c */ /* 0x042fec0000081080 */
[----:B------:R-:W-:Y:S04]  /*22330*/  STL.64 [R1+0x290], R32 ;  /* 0x0002902001007387 */ /* 0x000fe80000100a00 */
[----:B------:R1:W-:Y:S04]  /*22340*/  STL.64 [R1+0x298], R34 ;  /* 0x0002982201007387 */ /* 0x0003e80000100a00 */
[----:B------:R-:W-:Y:S04]  /*22350*/  STL.64 [R1+0x280], R28 ;  /* 0x0002801c01007387 */ /* 0x000fe80000100a00 */
[----:B------:R2:W-:Y:S01]  /*22360*/  STL.64 [R1+0x288], R30 ;  /* 0x0002881e01007387 */ /* 0x0005e20000100a00 */
[C---:B-1----:R-:W-:Y:S04]  /*22370*/  HMMA.1688.F32.TF32 R32, R4.reuse, R198, R132 ;  /* 0x000000c60420723c */ /* 0x042fe80000081084 */
[----:B------:R-:W-:Y:S04]  /*22380*/  STL.64 [R1+0x270], R24 ;  /* 0x0002701801007387 */ /* 0x000fe80000100a00 */
[C---:B--2---:R-:W-:Y:S01]  /*22390*/  HMMA.1688.F32.TF32 R28, R4.reuse, R194, R136 ;  /* 0x000000c2041c723c */ /* 0x044fe20000081088 */
[----:B------:R1:W-:Y:S07]  /*223a0*/  STL.64 [R1+0x278], R26 ;  /* 0x0002781a01007387 */ /* 0x0003ee0000100a00 */
[C---:B-1----:R-:W-:Y:S07]  /*223b0*/  HMMA.1688.F32.TF32 R24, R4.reuse, R190, R140 ;  /* 0x000000be0418723c */ /* 0x042fee000008108c */
[----:B------:R-:W-:Y:S04]  /*223c0*/  STL.64 [R1+0x260], R32 ;  /* 0x0002602001007387 */ /* 0x000fe80000100a00 */
[----:B------:R1:W-:Y:S04]  /*223d0*/  STL.64 [R1+0x268], R34 ;  /* 0x0002682201007387 */ /* 0x0003e80000100a00 */
[----:B------:R-:W-:Y:S04]  /*223e0*/  STL.64 [R1+0x250], R28 ;  /* 0x0002501c01007387 */ /* 0x000fe80000100a00 */
[----:B------:R2:W-:Y:S01]  /*223f0*/  STL.64 [R1+0x258], R30 ;  /* 0x0002581e01007387 */ /* 0x0005e20000100a00 */
[C---:B-1----:R-:W-:Y:S03]  /*22400*/  HMMA.1688.F32.TF32 R32, R4.reuse, R186, R156 ;  /* 0x000000ba0420723c */ /* 0x042fe6000008109c */
[----:B------:R-:W-:Y:S05]  /*22410*/  STL.64 [R1+0x240], R24 ;  /* 0x0002401801007387 */ /* 0x000fea0000100a00 */
[C---:B--2---:R-:W-:Y:S01]  /*22420*/  HMMA.1688.F32.TF32 R28, R4.reuse, R182, R148 ;  /* 0x000000b6041c723c */ /* 0x044fe20000081094 */
[----:B------:R1:W-:Y:S07]  /*22430*/  STL.64 [R1+0x248], R26 ;  /* 0x0002481a01007387 */ /* 0x0003ee0000100a00 */
[----:B-1----:R-:W-:Y:S08]  /*22440*/  HMMA.1688.F32.TF32 R24, R4, R178, R152 ;  /* 0x000000b20418723c */ /* 0x002ff00000081098 */
[C---:B------:R-:W-:Y:S01]  /*22450*/  HMMA.1688.F32.TF32 R4, R8.reuse, R226, R16 ;  /* 0x000000e20804723c */ /* 0x040fe20000081010 */
        /* <DEDUP_REMOVED lines=11> */
[----:B------:R1:W-:Y:S02]  /*22510*/  STL.64 [R1+0x208], R6 ;  /* 0x0002080601007387 */ /* 0x0003e40000100a00 */
[----:B-1----:R-:W-:Y:S02]  /*22520*/  HMMA.1688.F32.TF32 R4, R8, R222, R248 ;  /* 0x000000de0804723c */ /* 0x002fe400000810f8 */
[----:B------:R-:W-:Y:S01]  /*22530*/  STL.64 [R1+0x1f0], R16 ;  /* 0x0001f01001007387 */ /* 0x000fe20000100a00 */
[----:B------:R-:W-:-:S03]  /*22540*/  IMAD.MOV.U32 R244, RZ, RZ, R221 ;  /* 0x000000fffff47224 */ /* 0x000fc600078e00dd */
[----:B------:R-:W-:Y:S04]  /*22550*/  STL.64 [R1+0x1f8], R18 ;  /* 0x0001f81201007387 */ /* 0x000fe80000100a00 */
[----:B------:R1:W-:Y:S01]  /*22560*/  STL.64 [R1+0x1e0], R12 ;  /* 0x0001e00c01007387 */ /* 0x0003e20000100a00 */
[----:B------:R-:W-:-:S03]  /*22570*/  IMAD.MOV.U32 R245, RZ, RZ, R220 ;  /* 0x000000fffff57224 */ /* 0x000fc600078e00dc */
[----:B------:R2:W-:Y:S01]  /*22580*/  STL.64 [R1+0x1e8], R14 ;  /* 0x0001e80e01007387 */ /* 0x0005e20000100a00 */
[----:B------:R-:W-:-:S03]  /*22590*/  IMAD.MOV.U32 R246, RZ, RZ, R224 ;  /* 0x000000fffff67224 */ /* 0x000fc600078e00e0 */
[----:B------:R-:W3:Y:S01]  /*225a0*/  LDL.LU R221, [R1+0x1e14] ;  /* 0x001e140001dd7983 */ /* 0x000ee20000300800 */
[----:B------:R-:W-:-:S04]  /*225b0*/  IMAD.MOV.U32 R247, RZ, RZ, R252 ;  /* 0x000000fffff77224 */ /* 0x000fc800078e00fc */
[----:B------:R-:W-:Y:S04]  /*225c0*/  STL.64 [R1+0x1d0], R4 ;  /* 0x0001d00401007387 */ /* 0x000fe80000100a00 */
[----:B------:R4:W-:Y:S04]  /*225d0*/  STL.64 [R1+0x1d8], R6 ;  /* 0x0001d80601007387 */ /* 0x0009e80000100a00 */
[----:B------:R-:W4:Y:S04]  /*225e0*/  LDL.LU R220, [R1+0x1e10] ;  /* 0x001e100001dc7983 */ /* 0x000f280000300800 */
[----:B------:R-:W4:Y:S04]  /*225f0*/  LDL.LU R224, [R1+0x1e0c] ;  /* 0x001e0c0001e07983 */ /* 0x000f280000300800 */
[----:B------:R-:W4:Y:S01]  /*22600*/  LDL.LU R252, [R1+0x1e08] ;  /* 0x001e080001fc7983 */ /* 0x000f220000300800 */
[----:B-1----:R-:W-:-:S02]  /*22610*/  IMAD.MOV.U32 R12, RZ, RZ, R217 ;  /* 0x000000ffff0c7224 */ /* 0x002fc400078e00d9 */
[----:B------:R-:W-:Y:S01]  /*22620*/  IMAD.MOV.U32 R13, RZ, RZ, R216 ;  /* 0x000000ffff0d7224 */ /* 0x000fe200078e00d8 */
[----:B------:R-:W4:Y:S01]  /*22630*/  LDL.LU R217, [R1+0x1e04] ;  /* 0x001e040001d97983 */ /* 0x000f220000300800 */
[----:B--2---:R-:W-:Y:S02]  /*22640*/  IMAD.MOV.U32 R14, RZ, RZ, R212 ;  /* 0x000000ffff0e7224 */ /* 0x004fe400078e00d4 */
[----:B------:R-:W-:Y:S01]  /*22650*/  IMAD.MOV.U32 R15, RZ, RZ, R213 ;  /* 0x000000ffff0f7224 */ /* 0x000fe200078e00d5 */
[----:B------:R-:W2:Y:S04]  /*22660*/  LDL.LU R216, [R1+0x1e00] ;  /* 0x001e000001d87983 */ /* 0x000ea80000300800 */
[----:B------:R-:W2:Y:S04]  /*22670*/  LDL.LU R212, [R1+0x1dfc] ;  /* 0x001dfc0001d47983 */ /* 0x000ea80000300800 */
[----:B------:R-:W2:Y:S01]  /*22680*/  LDL.LU R213, [R1+0x1df8] ;  /* 0x001df80001d57983 */ /* 0x000ea20000300800 */
[----:B---3--:R-:W-:-:S02]  /*22690*/  IMAD.MOV.U32 R27, RZ, RZ, R221 ;  /* 0x000000ffff1b7224 */ /* 0x008fc400078e00dd */
[----:B----4-:R-:W-:Y:S02]  /*226a0*/  IMAD.MOV.U32 R26, RZ, RZ, R220 ;  /* 0x000000ffff1a7224 */ /* 0x010fe400078e00dc */
[----:B------:R-:W-:Y:S02]  /*226b0*/  IMAD.MOV.U32 R24, RZ, RZ, R224 ;  /* 0x000000ffff187224 */ /* 0x000fe400078e00e0 */
[----:B------:R-:W3:Y:S01]  /*226c0*/  LDL.LU R224, [R1+0x1df4] ;  /* 0x001df40001e07983 */ /* 0x000ee20000300800 */
[----:B------:R-:W-:-:S03]  /*226d0*/  IMAD.MOV.U32 R25, RZ, RZ, R252 ;  /* 0x000000ffff197224 */ /* 0x000fc600078e00fc */
[----:B------:R-:W4:Y:S04]  /*226e0*/  LDL.LU R252, [R1+0x1df0] ;  /* 0x001df00001fc7983 */ /* 0x000f280000300800 */
[----:B------:R-:W4:Y:S04]  /*226f0*/  LDL.LU R220, [R1+0x1dec] ;  /* 0x001dec0001dc7983 */ /* 0x000f280000300800 */
[----:B------:R-:W4:Y:S01]  /*22700*/  LDL.LU R221, [R1+0x1de8] ;  /* 0x001de80001dd7983 */ /* 0x000f220000300800 */
[----:B--2---:R-:W-:-:S03]  /*22710*/  IMAD.MOV.U32 R36, RZ, RZ, R212 ;  /* 0x000000ffff247224 */ /* 0x004fc600078e00d4 */
[----:B------:R-:W2:Y:S01]  /*22720*/  LDL.LU R212, [R1+0x1de4] ;  /* 0x001de40001d47983 */ /* 0x000ea20000300800 */
[----:B------:R-:W-:Y:S02]  /*22730*/  IMAD.MOV.U32 R38, RZ, RZ, R216 ;  /* 0x000000ffff267224 */ /* 0x000fe400078e00d8 */
[----:B------:R-:W-:Y:S02]  /*22740*/  IMAD.MOV.U32 R37, RZ, RZ, R213 ;  /* 0x000000ffff257224 */ /* 0x000fe400078e00d5 */
[----:B------:R-:W2:Y:S01]  /*22750*/  LDL.LU R213, [R1+0x1de0] ;  /* 0x001de00001d57983 */ /* 0x000ea20000300800 */
[----:B------:R-:W-:-:S03]  /*22760*/  IMAD.MOV.U32 R39, RZ, RZ, R217 ;  /* 0x000000ffff277224 */ /* 0x000fc600078e00d9 */
[----:B------:R-:W2:Y:S04]  /*22770*/  LDL.LU R216, [R1+0x1ddc] ;  /* 0x001ddc0001d87983 */ /* 0x000ea80000300800 */
[----:B------:R-:W2:Y:S01]  /*22780*/  LDL.LU R217, [R1+0x1dd8] ;  /* 0x001dd80001d97983 */ /* 0x000ea20000300800 */
[----:B---3--:R-:W-:Y:S02]  /*22790*/  IMAD.MOV.U32 R31, RZ, RZ, R224 ;  /* 0x000000ffff1f7224 */ /* 0x008fe400078e00e0 */
[----:B----4-:R-:W-:Y:S02]  /*227a0*/  IMAD.MOV.U32 R30, RZ, RZ, R252 ;  /* 0x000000ffff1e7224 */ /* 0x010fe400078e00fc */
[----:B------:R-:W-:Y:S02]  /*227b0*/  IMAD.MOV.U32 R28, RZ, RZ, R220 ;  /* 0x000000ffff1c7224 */ /* 0x000fe400078e00dc */
[----:B------:R-:W3:Y:S01]  /*227c0*/  LDL.LU R220, [R1+0x1dd4] ;  /* 0x001dd40001dc7983 */ /* 0x000ee20000300800 */
[----:B------:R-:W-:-:S03]  /*227d0*/  IMAD.MOV.U32 R29, RZ, RZ, R221 ;  /* 0x000000ffff1d7224 */ /* 0x000fc600078e00dd */
[----:B------:R-:W4:Y:S04]  /*227e0*/  LDL.LU R221, [R1+0x1dd0] ;  /* 0x001dd00001dd7983 */ /* 0x000f280000300800 */
[----:B------:R-:W2:Y:S04]  /*227f0*/  LDL.LU R252, [R1+0x1dcc] ;  /* 0x001dcc0001fc7983 */ /* 0x000ea80000300800 */
[----:B------:R-:W2:Y:S04]  /*22800*/  LDL.LU R224, [R1+0x1dc8] ;  /* 0x001dc80001e07983 */ /* 0x000ea80000300800 */
[----:B------:R-:W2:Y:S04]  /*22810*/  LDL.LU R232, [R1+0xb40] ;  /* 0x000b400001e87983 */ /* 0x000ea80000300800 */
[----:B------:R-:W2:Y:S01]  /*22820*/  LDL.LU R233, [R1+0xb44] ;  /* 0x000b440001e97983 */ /* 0x000ea20000300800 */
[----:B---3--:R-:W-:-:S03]  /*22830*/  IMAD.MOV.U32 R234, RZ, RZ, R220 ;  /* 0x000000ffffea7224 */ /* 0x008fc600078e00dc */
[----:B------:R-:W3:Y:S01]  /*22840*/  LDL.LU R220, [R1+0x1dc4] ;  /* 0x001dc40001dc7983 */ /* 0x000ee20000300800 */
[----:B----4-:R-:W-:-:S03]  /*22850*/  IMAD.MOV.U32 R235, RZ, RZ, R221 ;  /* 0x000000ffffeb7224 */ /* 0x010fc600078e00dd */
[----:B------:R-:W4:Y:S01]  /*22860*/  LDL.LU R221, [R1+0x1dc0] ;  /* 0x001dc00001dd7983 */ /* 0x000f220000300800 */
[----:B--2---:R-:W-:-:S03]  /*22870*/  IMAD.MOV.U32 R99, RZ, RZ, R252 ;  /* 0x000000ffff637224 */ /* 0x004fc600078e00fc */
[----:B------:R-:W2:Y:S01]  /*22880*/  LDL.LU R96, [R1+0xb30] ;  /* 0x000b300001607983 */ /* 0x000ea20000300800 */
[----:B------:R-:W-:-:S03]  /*22890*/  IMAD.MOV.U32 R98, RZ, RZ, R224 ;  /* 0x000000ffff627224 */ /* 0x000fc600078e00e0 */
        /* <DEDUP_REMOVED lines=63> */
[----:B------:R-:W-:-:S02]  /*22c90*/  IMAD.MOV.U32 R32, RZ, RZ, R217 ;  /* 0x000000ffff207224 */ /* 0x000fc400078e00d9 */
[----:B------:R-:W-:Y:S02]  /*22ca0*/  IMAD.MOV.U32 R33, RZ, RZ, R216 ;  /* 0x000000ffff217224 */ /* 0x000fe400078e00d8 */
[----:B------:R-:W-:Y:S02]  /*22cb0*/  IMAD.MOV.U32 R34, RZ, RZ, R213 ;  /* 0x000000ffff227224 */ /* 0x000fe400078e00d5 */
[----:B------:R-:W-:Y:S02]  /*22cc0*/  IMAD.MOV.U32 R35, RZ, RZ, R212 ;  /* 0x000000ffff237224 */ /* 0x000fe400078e00d4 */
[----:B---3--:R-:W-:Y:S02]  /*22cd0*/  IMAD.MOV.U32 R147, RZ, RZ, R220 ;  /* 0x000000ffff937224 */ /* 0x008fe400078e00dc */
[----:B----4-:R-:W-:Y:S02]  /*22ce0*/  IMAD.MOV.U32 R146, RZ, RZ, R221 ;  /* 0x000000ffff927224 */ /* 0x010fe400078e00dd */
[----:B--2---:R-:W-:-:S02]  /*22cf0*/  IMAD.MOV.U32 R107, RZ, RZ, R224 ;  /* 0x000000ffff6b7224 */ /* 0x004fc400078e00e0 */
[----:B------:R-:W-:Y:S01]  /*22d00*/  IMAD.MOV.U32 R106, RZ, RZ, R252 ;  /* 0x000000ffff6a7224 */ /* 0x000fe200078e00fc */
[----:B------:R-:W-:Y:S08]  /*22d10*/  HMMA.1688.F32.TF32 R40, R240, R174, R40 ;  /* 0x000000aef028723c */ /* 0x000ff00000081028 */
[C---:B------:R-:W-:Y:S08]  /*22d20*/  HMMA.1688.F32.TF32 R60, R8.reuse, R186, R60 ;  /* 0x000000ba083c723c */ /* 0x040ff0000008103c */
[C---:B------:R-:W-:Y:S08]  /*22d30*/  HMMA.1688.F32.TF32 R72, R8.reuse, R198, R72 ;  /* 0x000000c60848723c */ /* 0x040ff00000081048 */
[C---:B------:R-:W-:Y:S08]  /*22d40*/  HMMA.1688.F32.TF32 R76, R8.reuse, R202, R76 ;  /* 0x000000ca084c723c */ /* 0x040ff0000008104c */
[C---:B------:R-:W-:Y:S08]  /*22d50*/  HMMA.1688.F32.TF32 R4, R8.reuse, R218, R236 ;  /* 0x000000da0804723c */ /* 0x040ff000000810ec */
        /* <DEDUP_REMOVED lines=10> */
[----:B------:R1:W-:Y:S02]  /*22e00*/  STL.64 [R1+0x198], R6 ;  /* 0x0001980601007387 */ /* 0x0003e40000100a00 */
[C---:B-1----:R-:W-:Y:S02]  /*22e10*/  HMMA.1688.F32.TF32 R4, R8.reuse, R194, R68 ;  /* 0x000000c20804723c */ /* 0x042fe40000081044 */
[----:B------:R-:W-:Y:S04]  /*22e20*/  STL.64 [R1+0x180], R76 ;  /* 0x0001804c01007387 */ /* 0x000fe80000100a00 */
[----:B------:R-:W-:Y:S02]  /*22e30*/  STL.64 [R1+0x188], R78 ;  /* 0x0001884e01007387 */ /* 0x000fe40000100a00 */
[C---:B------:R-:W-:Y:S02]  /*22e40*/  HMMA.1688.F32.TF32 R64, R8.reuse, R190, R64 ;  /* 0x000000be0840723c */ /* 0x040fe40000081040 */
[----:B------:R-:W-:Y:S04]  /*22e50*/  STL.64 [R1+0x170], R72 ;  /* 0x0001704801007387 */ /* 0x000fe80000100a00 */
[----:B------:R-:W-:Y:S09]  /*22e60*/  STL.64 [R1+0x178], R74 ;  /* 0x0001784a01007387 */ /* 0x000ff20000100a00 */
[----:B------:R-:W-:Y:S04]  /*22e70*/  STL.64 [R1+0x160], R4 ;  /* 0x0001600401007387 */ /* 0x000fe80000100a00 */
[----:B------:R1:W-:Y:S02]  /*22e80*/  STL.64 [R1+0x168], R6 ;  /* 0x0001680601007387 */ /* 0x0003e40000100a00 */
[C---:B-1----:R-:W-:Y:S02]  /*22e90*/  HMMA.1688.F32.TF32 R4, R8.reuse, R182, R56 ;  /* 0x000000b60804723c */ /* 0x042fe40000081038 */
[----:B------:R-:W-:Y:S04]  /*22ea0*/  STL.64 [R1+0x150], R64 ;  /* 0x0001504001007387 */ /* 0x000fe80000100a00 */
[----:B------:R-:W-:Y:S02]  /*22eb0*/  STL.64 [R1+0x158], R66 ;  /* 0x0001584201007387 */ /* 0x000fe40000100a00 */
[----:B------:R-:W-:Y:S02]  /*22ec0*/  HMMA.1688.F32.TF32 R52, R8, R178, R52 ;  /* 0x000000b20834723c */ /* 0x000fe40000081034 */
[----:B------:R-:W-:Y:S04]  /*22ed0*/  STL.64 [R1+0x140], R60 ;  /* 0x0001403c01007387 */ /* 0x000fe80000100a00 */
[----:B------:R-:W-:Y:S02]  /*22ee0*/  STL.64 [R1+0x148], R62 ;  /* 0x0001483e01007387 */ /* 0x000fe40000100a00 */
[----:B------:R-:W-:Y:S01]  /*22ef0*/  HMMA.1688.F32.TF32 R8, R240, R230, R48 ;  /* 0x000000e6f008723c */ /* 0x000fe20000081030 */
[----:B------:R-:W-:Y:S01]  /*22f00*/  IMAD.MOV.U32 R20, RZ, RZ, R201 ;  /* 0x000000ffff147224 */ /* 0x000fe200078e00c9 */
[----:B------:R-:W-:Y:S01]  /*22f10*/  LDS R48, [R2+0x14000] ;  /* 0x0140000002307984 */ /* 0x000fe20000000800 */
[----:B------:R-:W-:-:S02]  /*22f20*/  IMAD.MOV.U32 R21, RZ, RZ, R200 ;  /* 0x000000ffff157224 */ /* 0x000fc400078e00c8 */
[----:B------:R-:W-:Y:S01]  /*22f30*/  IMAD.MOV.U32 R22, RZ, RZ, R197 ;  /* 0x000000ffff167224 */ /* 0x000fe200078e00c5 */
[----:B------:R-:W-:Y:S04]  /*22f40*/  LDS R50, [R2+0x15000] ;  /* 0x0150000002327984 */ /* 0x000fe80000000800 */
[----:B------:R-:W-:Y:S04]  /*22f50*/  STL.64 [R1+0x130], R4 ;  /* 0x0001300401007387 */ /* 0x000fe80000100a00 */
[----:B------:R1:W-:Y:S01]  /*22f60*/  STL.64 [R1+0x138], R6 ;  /* 0x0001380601007387 */ /* 0x0003e20000100a00 */
[----:B------:R-:W-:Y:S01]  /*22f70*/  HMMA.1688.F32.TF32 R28, R240, R206, R28 ;  /* 0x000000cef01c723c */ /* 0x000fe2000008101c */
[----:B------:R-:W-:-:S02]  /*22f80*/  IMAD.MOV.U32 R23, RZ, RZ, R196 ;  /* 0x000000ffff177224 */ /* 0x000fc400078e00c4 */
[----:B------:R-:W-:Y:S01]  /*22f90*/  IMAD.MOV.U32 R16, RZ, RZ, R209 ;  /* 0x000000ffff107224 */ /* 0x000fe200078e00d1 */
[----:B------:R-:W-:Y:S01]  /*22fa0*/  LDS R49, [R225+0x14000] ;  /* 0x01400000e1317984 */ /* 0x000fe20000000800 */
[----:B------:R-:W-:Y:S02]  /*22fb0*/  IMAD.MOV.U32 R17, RZ, RZ, R208 ;  /* 0x000000ffff117224 */ /* 0x000fe400078e00d0 */
[----:B------:R-:W-:Y:S02]  /*22fc0*/  IMAD.MOV.U32 R18, RZ, RZ, R205 ;  /* 0x000000ffff127224 */ /* 0x000fe400078e00cd */
[----:B------:R-:W-:Y:S02]  /*22fd0*/  IMAD.MOV.U32 R19, RZ, RZ, R204 ;  /* 0x000000ffff137224 */ /* 0x000fe400078e00cc */
[----:B------:R-:W-:Y:S01]  /*22fe0*/  IMAD.MOV.U32 R248, RZ, RZ, R193 ;  /* 0x000000fffff87224 */ /* 0x000fe200078e00c1 */
[----:B-1----:R-:W-:Y:S01]  /*22ff0*/  HMMA.1688.F32.TF32 R4, R240, R226, R44 ;  /* 0x000000e2f004723c */ /* 0x002fe2000008102c */
[----:B------:R-:W-:Y:S04]  /*23000*/  STL.64 [R1+0x120], R52 ;  /* 0x0001203401007387 */ /* 0x000fe80000100a00 */
[----:B------:R-:W-:Y:S04]  /*23010*/  STL.64 [R1+0x128], R54 ;  /* 0x0001283601007387 */ /* 0x000fe80000100a00 */
[----:B------:R-:W-:Y:S04]  /*23020*/  STL.64 [R1+0x100], R8 ;  /* 0x0001000801007387 */ /* 0x000fe80000100a00 */
[----:B------:R1:W-:Y:S01]  /*23030*/  STL.64 [R1+0x108], R10 ;  /* 0x0001080a01007387 */ /* 0x0003e20000100a00 */
[----:B------:R-:W-:-:S02]  /*23040*/  IMAD.MOV.U32 R249, RZ, RZ, R192 ;  /* 0x000000fffff97224 */ /* 0x000fc400078e00c0 */
[----:B------:R-:W-:Y:S02]  /*23050*/  IMAD.MOV.U32 R250, RZ, RZ, R3 ;  /* 0x000000fffffa7224 */ /* 0x000fe400078e0003 */
[----:B------:R-:W-:Y:S01]  /*23060*/  IMAD.MOV.U32 R251, RZ, RZ, R0 ;  /* 0x000000fffffb7224 */ /* 0x000fe200078e0000 */
[C---:B------:R-:W-:Y:S01]  /*23070*/  HMMA.1688.F32.TF32 R12, R240.reuse, R186, R12 ;  /* 0x000000baf00c723c */ /* 0x040fe2000008100c */
[----:B------:R-:W-:Y:S04]  /*23080*/  LDS R51, [R225+0x15000] ;  /* 0x01500000e1337984 */ /* 0x000fe80000000800 */
[----:B------:R-:W-:Y:S03]  /*23090*/  STL.64 [R1+0xf0], R4 ;  /* 0x0000f00401007387 */ /* 0x000fe60000100a00 */
[C---:B-1----:R-:W-:Y:S01]  /*230a0*/  HMMA.1688.F32.TF32 R8, R240.reuse, R170, R104 ;  /* 0x000000aaf008723c */ /* 0x042fe20000081068 */
[----:B------:R1:W-:Y:S07]  /*230b0*/  STL.64 [R1+0xf8], R6 ;  /* 0x0000f80601007387 */ /* 0x0003ee0000100a00 */
[C---:B-1----:R-:W-:Y:S01]  /*230c0*/  HMMA.1688.F32.TF32 R4, R240.reuse, R222, R144 ;  /* 0x000000def004723c */ /* 0x042fe20000081090 */
[----:B------:R-:W-:Y:S04]  /*230d0*/  STL.64 [R1+0xe0], R40 ;  /* 0x0000e02801007387 */ /* 0x000fe80000100a00 */
[----:B------:R1:W-:Y:S10]  /*230e0*/  STL.64 [R1+0xe8], R42 ;  /* 0x0000e82a01007387 */ /* 0x0003f40000100a00 */
[----:B------:R-:W-:Y:S04]  /*230f0*/  STL.64 [R1+0xd0], R8 ;  /* 0x0000d00801007387 */ /* 0x000fe80000100a00 */
[----:B------:R2:W-:Y:S01]  /*23100*/  STL.64 [R1+0xd8], R10 ;  /* 0x0000d80a01007387 */ /* 0x0005e20000100a00 */
[C---:B-1----:R-:W-:Y:S03]  /*23110*/  HMMA.1688.F32.TF32 R40, R240.reuse, R218, R96 ;  /* 0x000000daf028723c */ /* 0x042fe60000081060 */
[----:B------:R-:W-:Y:S05]  /*23120*/  STL.64 [R1+0xc0], R4 ;  /* 0x0000c00401007387 */ /* 0x000fea0000100a00 */
[C---:B--2---:R-:W-:Y:S01]  /*23130*/  HMMA.1688.F32.TF32 R8, R240.reuse, R214, R232 ;  /* 0x000000d6f008723c */ /* 0x044fe200000810e8 */
[----:B------:R1:W-:Y:S07]  /*23140*/  STL.64 [R1+0xc8], R6 ;  /* 0x0000c80601007387 */ /* 0x0003ee0000100a00 */
[C---:B-1----:R-:W-:Y:S07]  /*23150*/  HMMA.1688.F32.TF32 R4, R240.reuse, R210, R32 ;  /* 0x000000d2f004723c */ /* 0x042fee0000081020 */
[----:B------:R-:W-:Y:S04]  /*23160*/  STL.64 [R1+0xb0], R40 ;  /* 0x0000b02801007387 */ /* 0x000fe80000100a00 */
[----:B------:R-:W-:Y:S04]  /*23170*/  STL.64 [R1+0xb8], R42 ;  /* 0x0000b82a01007387 */ /* 0x000fe80000100a00 */
[----:B------:R-:W-:Y:S04]  /*23180*/  STL.64 [R1+0xa0], R8 ;  /* 0x0000a00801007387 */ /* 0x000fe80000100a00 */
[----:B------:R1:W-:Y:S04]  /*23190*/  STL.64 [R1+0xa8], R10 ;  /* 0x0000a80a01007387 */ /* 0x0003e80000100a00 */
[----:B------:R-:W-:Y:S01]  /*231a0*/  STL.64 [R1+0x90], R4 ;  /* 0x0000900401007387 */ /* 0x000fe20000100a00 */
[C---:B-1----:R-:W-:Y:S03]  /*231b0*/  HMMA.1688.F32.TF32 R8, R240.reuse, R202, R36 ;  /* 0x000000caf008723c */ /* 0x042fe60000081024 */
[----:B------:R1:W-:Y:S05]  /*231c0*/  STL.64 [R1+0x98], R6 ;  /* 0x0000980601007387 */ /* 0x0003ea0000100a00 */
[C---:B-1----:R-:W-:Y:S01]  /*231d0*/  HMMA.1688.F32.TF32 R4, R240.reuse, R198, R24 ;  /* 0x000000c6f004723c */ /* 0x042fe20000081018 */
[----:B------:R-:W-:Y:S04]  /*231e0*/  STL.64 [R1+0x80], R28 ;  /* 0x0000801c01007387 */ /* 0x000fe80000100a00 */
[----:B------:R-:W-:Y:S10]  /*231f0*/  STL.64 [R1+0x88], R30 ;  /* 0x0000881e01007387 */ /* 0x000ff40000100a00 */
[----:B------:R-:W-:Y:S04]  /*23200*/  STL.64 [R1+0x70], R8 ;  /* 0x0000700801007387 */ /* 0x000fe80000100a00 */
[----:B------:R-:W-:Y:S04]  /*23210*/  STL.64 [R1+0x78], R10 ;  /* 0x0000780a01007387 */ /* 0x000fe80000100a00 */
[----:B------:R1:W-:Y:S04]  /*23220*/  STL [R1+0x60], R4 ;  /* 0x0000600401007387 */ /* 0x0003e80000100800 */
[----:B-1----:R-:W2:Y:S01]  /*23230*/  LDL R4, [R1+0x1978] ;  /* 0x0019780001047983 */ /* 0x002ea20000100800 */
[C---:B------:R-:W-:Y:S08]  /*23240*/  HMMA.1688.F32.TF32 R8, R240.reuse, R194, R20 ;  /* 0x000000c2f008723c */ /* 0x040ff00000081014 */
[C---:B------:R-:W-:Y:S11]  /*23250*/  HMMA.1688.F32.TF32 R16, R240.reuse, R190, R16 ;  /* 0x000000bef010723c */ /* 0x040ff60000081010 */
[----:B------:R-:W-:Y:S04]  /*23260*/  @!UPT UIADD3 URZ, URZ, URZ, URZ ;  /* 0x0000003f3f3ff290 */ /* 0x000fe8000fffe03f */
[----:B------:R-:W-:Y:S04]  /*23270*/  STL.64 [R1+0x50], R8 ;  /* 0x0000500801007387 */ /* 0x000fe80000100a00 */
[----:B------:R1:W-:Y:S02]  /*23280*/  STL.64 [R1+0x58], R10 ;  /* 0x0000580a01007387 */ /* 0x0003e40000100a00 */
[C---:B-1----:R-:W-:Y:S08]  /*23290*/  HMMA.1688.F32.TF32 R8, R240.reuse, R182, R244 ;  /* 0x000000b6f008723c */ /* 0x042ff000000810f4 */
[----:B------:R-:W-:Y:S07]  /*232a0*/  HMMA.1688.F32.TF32 R240, R240, R178, R248 ;  /* 0x000000b2f0f0723c */ /* 0x000fee00000810f8 */
[----:B------:R-:W-:-:S02]  /*232b0*/  IMAD.MOV.U32 R250, RZ, RZ, R169 ;  /* 0x000000fffffa7224 */ /* 0x000fc400078e00a9 */
[----:B------:R-:W-:Y:S02]  /*232c0*/  IMAD.MOV.U32 R251, RZ, RZ, R168 ;  /* 0x000000fffffb7224 */ /* 0x000fe400078e00a8 */
[----:B------:R-:W-:Y:S02]  /*232d0*/  IMAD.MOV.U32 R248, RZ, RZ, R173 ;  /* 0x000000fffff87224 */ /* 0x000fe400078e00ad */
[----:B------:R-:W-:Y:S01]  /*232e0*/  IMAD.MOV.U32 R249, RZ, RZ, R172 ;  /* 0x000000fffff97224 */ /* 0x000fe200078e00ac */
[----:B------:R-:W-:Y:S04]  /*232f0*/  STL.64 [R1+0x40], R16 ;  /* 0x0000401001007387 */ /* 0x000fe80000100a00 */
[----:B------:R-:W-:Y:S04]  /*23300*/  STL.64 [R1+0x48], R18 ;  /* 0x0000481201007387 */ /* 0x000fe80000100a00 */
[----:B------:R1:W-:Y:S04]  /*23310*/  STL.64 [R1+0x30], R12 ;  /* 0x0000300c01007387 */ /* 0x0003e80000100a00 */
[----:B------:R3:W-:Y:S01]  /*23320*/  STL.64 [R1+0x38], R14 ;  /* 0x0000380e01007387 */ /* 0x0007e20000100a00 */
[----:B-1----:R-:W-:-:S02]  /*23330*/  IMAD.MOV.U32 R12, RZ, RZ, R181 ;  /* 0x000000ffff0c7224 */ /* 0x002fc400078e00b5 */
[----:B------:R-:W-:Y:S02]  /*23340*/  IMAD.MOV.U32 R13, RZ, RZ, R180 ;  /* 0x000000ffff0d7224 */ /* 0x000fe400078e00b4 */
[----:B---3--:R-:W-:Y:S02]  /*23350*/  IMAD.MOV.U32 R14, RZ, RZ, R177 ;  /* 0x000000ffff0e7224 */ /* 0x008fe400078e00b1 */
[----:B------:R-:W-:Y:S01]  /*23360*/  IMAD.MOV.U32 R15, RZ, RZ, R176 ;  /* 0x000000ffff0f7224 */ /* 0x000fe200078e00b0 */
[----:B------:R-:W-:Y:S04]  /*23370*/  STL.64 [R1+0x20], R8 ;  /* 0x0000200801007387 */ /* 0x000fe80000100a00 */
[----:B------:R-:W-:Y:S04]  /*23380*/  STL.64 [R1+0x28], R10 ;  /* 0x0000280a01007387 */ /* 0x000fe80000100a00 */
[----:B------:R-:W-:Y:S04]  /*23390*/  STL.64 [R1+0x1c10], R242 ;  /* 0x001c10f201007387 */ /* 0x000fe80000100a00 */
[----:B------:R-:W-:Y:S01]  /*233a0*/  STL.64 [R1+0x1c08], R240 ;  /* 0x001c08f001007387 */ /* 0x000fe20000100a00 */
[----:B------:R-:W-:-:S02]  /*233b0*/  IMAD.MOV.U32 R244, RZ, RZ, R189 ;  /* 0x000000fffff47224 */ /* 0x000fc400078e00bd */
[----:B------:R-:W-:Y:S02]  /*233c0*/  IMAD.MOV.U32 R245, RZ, RZ, R188 ;  /* 0x000000fffff57224 */ /* 0x000fe400078e00bc */
[----:B------:R-:W-:Y:S02]  /*233d0*/  IMAD.MOV.U32 R246, RZ, RZ, R185 ;  /* 0x000000fffff67224 */ /* 0x000fe400078e00b9 */
[----:B------:R-:W-:Y:S02]  /*233e0*/  IMAD.MOV.U32 R247, RZ, RZ, R184 ;  /* 0x000000fffff77224 */ /* 0x000fe400078e00b8 */
[----:B------:R-:W-:Y:S02]  /*233f0*/  IMAD.MOV.U32 R252, RZ, RZ, R5 ;  /* 0x000000fffffc7224 */ /* 0x000fe400078e0005 */
[----:B------:R-:W-:Y:S02]  /*23400*/  IMAD.MOV.U32 R3, RZ, RZ, R6 ;  /* 0x000000ffff037224 */ /* 0x000fe400078e0006 */
[----:B------:R-:W-:Y:S01]  /*23410*/  IMAD.MOV.U32 R0, RZ, RZ, R7 ;  /* 0x000000ffff007224 */ /* 0x000fe200078e0007 */
[----:B--2---:R-:W1:Y:S04]  /*23420*/  LDSM.16.M88.4 R168, [R4] ;  /* 0x0000000004a8783b */ /* 0x004e680000000200 */
[----:B------:R-:W2:Y:S04]  /*23430*/  LDSM.16.M88.4 R172, [R4+0x1000] ;  /* 0x0010000004ac783b */ /* 0x000ea80000000200 */
[----:B------:R-:W3:Y:S04]  /*23440*/  LDSM.16.M88.4 R176, [R4+0x2000] ;  /* 0x0020000004b0783b */ /* 0x000ee80000000200 */
[----:B------:R-:W-:Y:S04]  /*23450*/  LDSM.16.M88.4 R180, [R4+0x3000] ;  /* 0x0030000004b4783b */ /* 0x000fe80000000200 */
[----:B------:R-:W-:Y:S04]  /*23460*/  LDSM.16.M88.4 R184, [R4+0x4000] ;  /* 0x0040000004b8783b */ /* 0x000fe80000000200 */
[----:B------:R-:W-:Y:S04]  /*23470*/  LDSM.16.M88.4 R188, [R4+0x5000] ;  /* 0x0050000004bc783b */ /* 0x000fe80000000200 */
[----:B------:R-:W-:Y:S04]  /*23480*/  LDSM.16.M88.4 R192, [R4+0x6000] ;  /* 0x0060000004c0783b */ /* 0x000fe80000000200 */
[----:B------:R-:W-:Y:S04]  /*23490*/  LDSM.16.M88.4 R196, [R4+0x7000] ;  /* 0x0070000004c4783b */ /* 0x000fe80000000200 */
[----:B------:R-:W-:Y:S04]  /*234a0*/  LDSM.16.M88.4 R200, [R4+0x8000] ;  /* 0x0080000004c8783b */ /* 0x000fe80000000200 */
[----:B------:R-:W-:Y:S01]  /*234b0*/  LDSM.16.M88.4 R204, [R4+0x9000] ;  /* 0x0090000004cc783b */ /* 0x000fe20000000200 */
[C---:B-1----:R-:W-:Y:S03]  /*234c0*/  HMMA.1688.F32.TF32 R8, R48.reuse, R168, R12 ;  /* 0x000000a83008723c */ /* 0x042fe6000008100c */
[----:B------:R-:W-:Y:S04]  /*234d0*/  STL [R1+0x1c4c], R170 ;  /* 0x001c4caa01007387 */ /* 0x000fe80000100800 */
[----:B------:R-:W-:Y:S04]  /*234e0*/  STL [R1+0x1c48], R171 ;  /* 0x001c48ab01007387 */ /* 0x000fe80000100800 */
[----:B--2---:R-:W-:Y:S04]  /*234f0*/  STL [R1+0x1c54], R174 ;  /* 0x001c54ae01007387 */ /* 0x004fe80000100800 */
[----:B------:R-:W-:Y:S04]  /*23500*/  STL [R1+0x1c50], R175 ;  /* 0x001c50af01007387 */ /* 0x000fe80000100800 */
[----:B------:R-:W-:Y:S04]  /*23510*/  LDSM.16.M88.4 R208, [R4+0xa000] ;  /* 0x00a0000004d0783b */ /* 0x000fe80000000200 */
[----:B------:R-:W-:Y:S04]  /*23520*/  LDSM.16.M88.4 R212, [R4+0xb000] ;  /* 0x00b0000004d4783b */ /* 0x000fe80000000200 */
[----:B------:R-:W-:Y:S04]  /*23530*/  STL.64 [R1+0x10], R8 ;  /* 0x0000100801007387 */ /* 0x000fe80000100a00 */
[----:B------:R-:W-:Y:S04]  /*23540*/  STL.64 [R1+0x18], R10 ;  /* 0x0000180a01007387 */ /* 0x000fe80000100a00 */
[----:B------:R-:W2:Y:S04]  /*23550*/  LDL.LU R36, [R1+0x1240] ;  /* 0x0012400001247983 */ /* 0x000ea80000300800 */
[----:B------:R-:W2:Y:S04]  /*23560*/  LDL.LU R37, [R1+0x1244] ;  /* 0x0012440001257983 */ /* 0x000ea80000300800 */
[----:B------:R-:W2:Y:S04]  /*23570*/  LDL.LU R38, [R1+0x1248] ;  /* 0x0012480001267983 */ /* 0x000ea80000300800 */
[----:B------:R-:W2:Y:S04]  /*23580*/  LDL.LU R39, [R1+0x124c] ;  /* 0x00124c0001277983 */ /* 0x000ea80000300800 */
[----:B------:R-:W4:Y:S04]  /*23590*/  LDL.LU R20, [R1+0x1280] ;  /* 0x0012800001147983 */ /* 0x000f280000300800 */
[----:B------:R-:W4:Y:S04]  /*235a0*/  LDL.LU R21, [R1+0x1284] ;  /* 0x0012840001157983 */ /* 0x000f280000300800 */
[----:B------:R-:W4:Y:S04]  /*235b0*/  LDL.LU R22, [R1+0x1288] ;  /* 0x0012880001167983 */ /* 0x000f280000300800 */
[----:B------:R-:W4:Y:S04]  /*235c0*/  LDL.LU R23, [R1+0x128c] ;  /* 0x00128c0001177983 */ /* 0x000f280000300800 */
[----:B------:R-:W4:Y:S04]  /*235d0*/  LDL.LU R144, [R1+0x12c0] ;  /* 0x0012c00001907983 */ /* 0x000f280000300800 */
[----:B------:R-:W4:Y:S04]  /*235e0*/  LDL.LU R145, [R1+0x12c4] ;  /* 0x0012c40001917983 */ /* 0x000f280000300800 */
[----:B------:R-:W2:Y:S04]  /*235f0*/  LDSM.16.M88.4 R216, [R4+0xc000] ;  /* 0x00c0000004d8783b */ /* 0x000ea80000000200 */
[----:B------:R-:W1:Y:S04]  /*23600*/  LDSM.16.M88.4 R220, [R4+0xd000] ;  /* 0x00d0000004dc783b */ /* 0x000e680000000200 */
[----:B------:R-:W1:Y:S04]  /*23610*/  LDSM.16.M88.4 R224, [R4+0xe000] ;  /* 0x00e0000004e0783b */ /* 0x000e680000000200 */
[----:B------:R3:W1:Y:S04]  /*23620*/  LDSM.16.M88.4 R228, [R4+0xf000] ;  /* 0x00f0000004e4783b */ /* 0x0006680000000200 */
[----:B------:R-:W4:Y:S01]  /*23630*/  LDL.LU R146, [R1+0x12c8] ;  /* 0x0012c80001927983 */ /* 0x000f220000300800 */
        /* <DEDUP_REMOVED lines=30> */
[----:B------:R-:W1:Y:S04]  /*23820*/  LDL.LU R232, [R1+0x1230] ;  /* 0x0012300001e87983 */ /* 0x000e680000300800 */
[----:B------:R-:W1:Y:S04]  /*23830*/  LDL.LU R233, [R1+0x1234] ;  /* 0x0012340001e97983 */ /* 0x000e680000300800 */
[----:B------:R-:W1:Y:S04]  /*23840*/  LDL.LU R234, [R1+0x1238] ;  /* 0x0012380001ea7983 */ /* 0x000e680000300800 */
[----:B------:R-:W1:Y:S01]  /*23850*/  LDL.LU R235, [R1+0x123c] ;  /* 0x00123c0001eb7983 */ /* 0x000e620000300800 */
[----:B------:R-:W-:Y:S01]  /*23860*/  HMMA.1688.F32.TF32 R248, R48, R176, R248 ;  /* 0x000000b030f8723c */ /* 0x000fe200000810f8 */
[----:B------:R-:W-:-:S02]  /*23870*/  IMAD.MOV.U32 R174, RZ, RZ, R4 ;  /* 0x000000ffffae7224 */ /* 0x000fc400078e0004 */
[----:B------:R-:W-:Y:S02]  /*23880*/  IMAD.MOV.U32 R175, RZ, RZ, R5 ;  /* 0x000000ffffaf7224 */ /* 0x000fe400078e0005 */
[----:B------:R-:W-:Y:S02]  /*23890*/  IMAD.MOV.U32 R170, RZ, RZ, R6 ;  /* 0x000000ffffaa7224 */ /* 0x000fe400078e0006 */
[----:B------:R-:W-:Y:S11]  /*238a0*/  IMAD.MOV.U32 R171, RZ, RZ, R7 ;  /* 0x000000ffffab7224 */ /* 0x000ff600078e0007 */
[----:B------:R-:W-:Y:S05]  /*238b0*/  @!UPT UIADD3 URZ, URZ, URZ, URZ ;  /* 0x0000003f3f3ff290 */ /* 0x000fea000fffe03f */
[----:B------:R-:W-:Y:S04]  /*238c0*/  STL.64 [R1+0x1bf0], R250 ;  /* 0x001bf0fa01007387 */ /* 0x000fe80000100a00 */
[----:B------:R-:W-:Y:S01]  /*238d0*/  STL.64 [R1+0x1be8], R248 ;  /* 0x001be8f801007387 */ /* 0x000fe20000100a00 */
[C---:B--2---:R-:W-:Y:S08]  /*238e0*/  HMMA.1688.F32.TF32 R36, R48.reuse, R216, R36 ;  /* 0x000000d83024723c */ /* 0x044ff00000081024 */
[C---:B----4-:R-:W-:Y:S08]  /*238f0*/  HMMA.1688.F32.TF32 R20, R48.reuse, R200, R20 ;  /* 0x000000c83014723c */ /* 0x050ff00000081014 */
[C---:B---3--:R-:W-:Y:S08]  /*23900*/  HMMA.1688.F32.TF32 R4, R48.reuse, R184, R144 ;  /* 0x000000b83004723c */ /* 0x048ff00000081090 */
[C---:B------:R-:W-:Y:S08]  /*23910*/  HMMA.1688.F32.TF32 R244, R48.reuse, R180, R244 ;  /* 0x000000b430f4723c */ /* 0x040ff000000810f4 */
[C---:B------:R-:W-:Y:S08]  /*23920*/  HMMA.1688.F32.TF32 R8, R48.reuse, R188, R96 ;  /* 0x000000bc3008723c */ /* 0x040ff00000081060 */
[C---:B------:R-:W-:Y:S07]  /*23930*/  HMMA.1688.F32.TF32 R12, R48.reuse, R192, R12 ;  /* 0x000000c0300c723c */ /* 0x040fee000008100c */
[----:B------:R-:W-:Y:S01]  /*23940*/  STL.64 [R1+0x1c00], R246 ;  /* 0x001c00f601007387 */ /* 0x000fe20000100a00 */
[C---:B------:R-:W-:Y:S03]  /*23950*/  HMMA.1688.F32.TF32 R16, R48.reuse, R196, R16 ;  /* 0x000000c43010723c */ /* 0x040fe60000081010 */
[----:B------:R-:W-:Y:S05]  /*23960*/  STL.64 [R1+0x1bf8], R244 ;  /* 0x001bf8f401007387 */ /* 0x000fea0000100a00 */
[C---:B------:R-:W-:Y:S01]  /*23970*/  HMMA.1688.F32.TF32 R24, R48.reuse, R204, R24 ;  /* 0x000000cc3018723c */ /* 0x040fe20000081018 */
[----:B------:R-:W-:Y:S07]  /*23980*/  STL.64 [R1+0x1c20], R6 ;  /* 0x001c200601007387 */ /* 0x000fee0000100a00 */
[C---:B------:R-:W-:Y:S01]  /*23990*/  HMMA.1688.F32.TF32 R28, R48.reuse, R208, R28 ;  /* 0x000000d0301c723c */ /* 0x040fe2000008101c */
[----:B------:R-:W-:Y:S04]  /*239a0*/  STL.64 [R1+0x1c18], R4 ;  /* 0x001c180401007387 */ /* 0x000fe80000100a00 */
[----:B------:R-:W-:Y:S03]  /*239b0*/  STL.64 [R1+0x1c30], R10 ;  /* 0x001c300a01007387 */ /* 0x000fe60000100a00 */
[C---:B------:R-:W-:Y:S01]  /*239c0*/  HMMA.1688.F32.TF32 R32, R48.reuse, R212, R32 ;  /* 0x000000d43020723c */ /* 0x040fe20000081020 */
        /* <DEDUP_REMOVED lines=15> */
[----:B------:R-:W3:Y:S04]  /*23ac0*/  LDL.LU R64, [R1+0x1040] ;  /* 0x0010400001407983 */ /* 0x000ee80000300800 */
[----:B------:R-:W3:Y:S04]  /*23ad0*/  LDL.LU R65, [R1+0x1044] ;  /* 0x0010440001417983 */ /* 0x000ee80000300800 */
[----:B------:R-:W3:Y:S04]  /*23ae0*/  LDL.LU R66, [R1+0x1048] ;  /* 0x0010480001427983 */ /* 0x000ee80000300800 */
[----:B------:R-:W3:Y:S01]  /*23af0*/  LDL.LU R67, [R1+0x104c] ;  /* 0x00104c0001437983 */ /* 0x000ee20000300800 */
[C---:B-1----:R-:W-:Y:S03]  /*23b00*/  HMMA.1688.F32.TF32 R40, R48.reuse, R220, R232 ;  /* 0x000000dc3028723c */ /* 0x042fe600000810e8 */
        /* <DEDUP_REMOVED lines=32> */
[----:B------:R-:W-:Y:S04]  /*23d10*/  STL.64 [R1+0x1cc0], R42 ;  /* 0x001cc02a01007387 */ /* 0x000fe80000100a00 */
[----:B------:R-:W-:Y:S01]  /*23d20*/  STL.64 [R1+0x1cb8], R40 ;  /* 0x001cb82801007387 */ /* 0x000fe20000100a00 */
[C---:B----4-:R-:W-:Y:S08]  /*23d30*/  HMMA.1688.F32.TF32 R44, R48.reuse, R224, R44 ;  /* 0x000000e0302c723c */ /* 0x050ff0000008102c */
[----:B---3--:R-:W-:Y:S08]  /*23d40*/  HMMA.1688.F32.TF32 R48, R48, R228, R64 ;  /* 0x000000e43030723c */ /* 0x008ff00000081040 */
[C---:B--2---:R-:W-:Y:S07]  /*23d50*/  HMMA.1688.F32.TF32 R112, R108.reuse, R168, R232 ;  /* 0x000000a86c70723c */ /* 0x044fee00000810e8 */
[----:B------:R-:W-:Y:S01]  /*23d60*/  STL.64 [R1+0x1cd0], R46 ;  /* 0x001cd02e01007387 */ /* 0x000fe20000100a00 */
[C---:B------:R-:W-:Y:S03]  /*23d70*/  HMMA.1688.F32.TF32 R60, R108.reuse, R180, R60 ;  /* 0x000000b46c3c723c */ /* 0x040fe6000008103c */
[----:B------:R-:W-:Y:S05]  /*23d80*/  STL.64 [R1+0x1cc8], R44 ;  /* 0x001cc82c01007387 */ /* 0x000fea0000100a00 */
[C---:B------:R-:W-:Y:S01]  /*23d90*/  HMMA.1688.F32.TF32 R52, R108.reuse, R172, R52 ;  /* 0x000000ac6c34723c */ /* 0x040fe20000081034 */
[----:B------:R-:W-:Y:S07]  /*23da0*/  STL.64 [R1+0x1ce0], R50 ;  /* 0x001ce03201007387 */ /* 0x000fee0000100a00 */
[C---:B------:R-:W-:Y:S01]  /*23db0*/  HMMA.1688.F32.TF32 R56, R108.reuse, R176, R56 ;  /* 0x000000b06c38723c */ /* 0x040fe20000081038 */
[----:B------:R-:W-:Y:S04]  /*23dc0*/  STL.64 [R1+0x1cd8], R48 ;  /* 0x001cd83001007387 */ /* 0x000fe80000100a00 */
[----:B------:R-:W2:Y:S04]  /*23dd0*/  LDL.LU R232, [R1+0xfb0] ;  /* 0x000fb00001e87983 */ /* 0x000ea80000300800 */
[----:B------:R-:W2:Y:S04]  /*23de0*/  LDL.LU R233, [R1+0xfb4] ;  /* 0x000fb40001e97983 */ /* 0x000ea80000300800 */
[----:B------:R-:W2:Y:S01]  /*23df0*/  LDL.LU R234, [R1+0xfb8] ;  /* 0x000fb80001ea7983 */ /* 0x000ea20000300800 */
[C---:B------:R-:W-:Y:S03]  /*23e00*/  HMMA.1688.F32.TF32 R64, R108.reuse, R184, R104 ;  /* 0x000000b86c40723c */ /* 0x040fe60000081068 */
[----:B------:R-:W2:Y:S05]  /*23e10*/  LDL.LU R235, [R1+0xfbc] ;  /* 0x000fbc0001eb7983 */ /* 0x000eaa0000300800 */
        /* <DEDUP_REMOVED lines=25> */
[C---:B------:R-:W-:Y:S11]  /*23fb0*/  HMMA.1688.F32.TF32 R72, R108.reuse, R192, R96 ;  /* 0x000000c06c48723c */ /* 0x040ff60000081060 */
[----:B------:R-:W-:Y:S11]  /*23fc0*/  @!UPT UIADD3 URZ, URZ, URZ, URZ ;  /* 0x0000003f3f3ff290 */ /* 0x000ff6000fffe03f */
[----:B------:R-:W-:Y:S01]  /*23fd0*/  @!UPT UIADD3 URZ, URZ, URZ, URZ ;  /* 0x0000003f3f3ff290 */ /* 0x000fe2000fffe03f */
[----:B------:R-:W-:Y:S04]  /*23fe0*/  STL.64 [R1+0x1d50], R74 ;  /* 0x001d504a01007387 */ /* 0x000fe80000100a00 */
[----:B------:R-:W-:Y:S04]  /*23ff0*/  STL.64 [R1+0x1d48], R72 ;  /* 0x001d484801007387 */ /* 0x000fe80000100a00 */
        /* <DEDUP_REMOVED lines=16> */
[C---:B--2---:R-:W-:Y:S03]  /*24100*/  HMMA.1688.F32.TF32 R76, R108.reuse, R196, R232 ;  /* 0x000000c46c4c723c */ /* 0x044fe600000810e8 */
[----:B------:R-:W2:Y:S04]  /*24110*/  LDL.LU R232, [R1+0xf50] ;  /* 0x000f500001e87983 */ /* 0x000ea80000300800 */
[----:B------:R-:W2:Y:S04]  /*24120*/  LDL.LU R233, [R1+0xf54] ;  /* 0x000f540001e97983 */ /* 0x000ea80000300800 */
[----:B------:R-:W2:Y:S04]  /*24130*/  LDL.LU R234, [R1+0xf58] ;  /* 0x000f580001ea7983 */ /* 0x000ea80000300800 */
[----:B------:R-:W2:Y:S08]  /*24140*/  LDL.LU R235, [R1+0xf5c] ;  /* 0x000f5c0001eb7983 */ /* 0x000eb00000300800 */
[----:B------:R-:W-:Y:S04]  /*24150*/  STL.64 [R1+0x1d60], R78 ;  /* 0x001d604e01007387 */ /* 0x000fe80000100a00 */
[----:B------:R-:W-:Y:S01]  /*24160*/  STL.64 [R1+0x1d58], R76 ;  /* 0x001d584c01007387 */ /* 0x000fe20000100a00 */
[C---:B---3--:R-:W-:Y:S08]  /*24170*/  HMMA.1688.F32.TF32 R80, R108.reuse, R200, R80 ;  /* 0x000000c86c50723c */ /* 0x048ff00000081050 */
[C---:B----4-:R-:W-:Y:S11]  /*24180*/  HMMA.1688.F32.TF32 R84, R108.reuse, R204, R84 ;  /* 0x000000cc6c54723c */ /* 0x050ff60000081054 */
[----:B------:R-:W-:Y:S04]  /*24190*/  @!UPT UIADD3 URZ, URZ, URZ, URZ ;  /* 0x0000003f3f3ff290 */ /* 0x000fe8000fffe03f */
[----:B------:R-:W-:Y:S04]  /*241a0*/  STL.64 [R1+0x1d70], R82 ;  /* 0x001d705201007387 */ /* 0x000fe80000100a00 */
[----:B------:R-:W-:Y:S01]  /*241b0*/  STL.64 [R1+0x1d68], R80 ;  /* 0x001d685001007387 */ /* 0x000fe20000100a00 */
[C---:B------:R-:W-:Y:S03]  /*241c0*/  HMMA.1688.F32.TF32 R88, R108.reuse, R208, R144 ;  /* 0x000000d06c58723c */ /* 0x040fe60000081090 */
[----:B------:R-:W-:Y:S04]  /*241d0*/  STL.64 [R1+0x1d80], R86 ;  /* 0x001d805601007387 */ /* 0x000fe80000100a00 */
[----:B------:R-:W-:Y:S04]  /*241e0*/  STL.64 [R1+0x1d78], R84 ;  /* 0x001d785401007387 */ /* 0x000fe80000100a00 */
[----:B------:R-:W3:Y:S04]  /*241f0*/  LDL.LU R144, [R1+0x10f0] ;  /* 0x0010f00001907983 */ /* 0x000ee80000300800 */
[----:B------:R-:W3:Y:S04]  /*24200*/  LDL.LU R145, [R1+0x10f4] ;  /* 0x0010f40001917983 */ /* 0x000ee80000300800 */
[----:B------:R-:W3:Y:S04]  /*24210*/  LDL.LU R146, [R1+0x10f8] ;  /* 0x0010f80001927983 */ /* 0x000ee80000300800 */
[----:B------:R-:W3:Y:S01]  /*24220*/  LDL.LU R147, [R1+0x10fc] ;  /* 0x0010fc0001937983 */ /* 0x000ee20000300800 */
[C---:B------:R-:W-:Y:S03]  /*24230*/  HMMA.1688.F32.TF32 R92, R108.reuse, R212, R92 ;  /* 0x000000d46c5c723c */ /* 0x040fe6000008105c */
[----:B------:R-:W-:Y:S04]  /*24240*/  STL.64 [R1+0x1d90], R90 ;  /* 0x001d905a01007387 */ /* 0x000fe80000100a00 */
[----:B------:R-:W-:Y:S01]  /*24250*/  STL.64 [R1+0x1d88], R88 ;  /* 0x001d885801007387 */ /* 0x000fe20000100a00 */
[----:B------:R-:W-:Y:S11]  /*24260*/  HMMA.1688.F32.TF32 R96, R108, R216, R96 ;  /* 0x000000d86c60723c */ /* 0x000ff60000081060 */
[----:B------:R-:W-:Y:S04]  /*24270*/  @!UPT UIADD3 URZ, URZ, URZ, URZ ;  /* 0x0000003f3f3ff290 */ /* 0x000fe8000fffe03f */
[----:B------:R-:W-:Y:S04]  /*24280*/  STL.64 [R1+0x1da0], R94 ;  /* 0x001da05e01007387 */ /* 0x000fe80000100a00 */
[----:B------:R-:W-:Y:S01]  /*24290*/  STL.64 [R1+0x1d98], R92 ;  /* 0x001d985c01007387 */ /* 0x000fe20000100a00 */
[----:B------:R-:W-:-:S05]  /*242a0*/  LOP3.LUT R21, R2, 0x20, RZ, 0x3c, !PT ;  /* 0x0000002002157812 */ /* 0x000fca00078e3cff */
[----:B------:R-:W-:Y:S04]  /*242b0*/  LDS R161, [R21+0x14080] ;  /* 0x0140800015a17984 */ /* 0x000fe80000000800 */
[----:B------:R-:W3:Y:S04]  /*242c0*/  LDS R163, [R21+0x15080] ;  /* 0x0150800015a37984 */ /* 0x000ee80000000800 */
[----:B------:R-:W-:Y:S04]  /*242d0*/  STL.64 [R1+0x1db0], R98 ;  /* 0x001db06201007387 */ /* 0x000fe80000100a00 */
[----:B------:R-:W-:Y:S04]  /*242e0*/  STL.64 [R1+0x1da8], R96 ;  /* 0x001da86001007387 */ /* 0x000fe80000100a00 */
        /* <DEDUP_REMOVED lines=16> */
[----:B------:R-:W-:Y:S03]  /*243f0*/  HMMA.1688.F32.TF32 R100, R108, R220, R236 ;  /* 0x000000dc6c64723c */ /* 0x000fe600000810ec */
        /* <DEDUP_REMOVED lines=12> */
[----:B------:R-:W3:Y:S08]  /*244c0*/  LDL.LU R147, [R1+0x108c] ;  /* 0x00108c0001937983 */ /* 0x000ef00000300800 */
[----:B------:R-:W-:Y:S04]  /*244d0*/  STL [R1+0x1b60], R164 ;  /* 0x001b60a401007387 */ /* 0x000fe80000100800 */
[----:B------:R-:W-:Y:S04]  /*244e0*/  STL [R1+0x1b5c], R165 ;  /* 0x001b5ca501007387 */ /* 0x000fe80000100800 */
[----:B------:R-:W-:Y:S04]  /*244f0*/  STL [R1+0x1b58], R166 ;  /* 0x001b58a601007387 */ /* 0x000fe80000100800 */
[----:B------:R-:W-:Y:S01]  /*24500*/  STL [R1+0x1b54], R167 ;  /* 0x001b54a701007387 */ /* 0x000fe20000100800 */
[C---:B----4-:R-:W-:Y:S08]  /*24510*/  HMMA.1688.F32.TF32 R116, R160.reuse, R172, R116 ;  /* 0x000000aca074723c */ /* 0x050ff00000081074 */
[C---:B--2---:R-:W-:Y:S08]  /*24520*/  HMMA.1688.F32.TF32 R120, R160.reuse, R176, R120 ;  /* 0x000000b0a078723c */ /* 0x044ff00000081078 */
[C---:B------:R-:W-:Y:S07]  /*24530*/  HMMA.1688.F32.TF32 R124, R160.reuse, R180, R124 ;  /* 0x000000b4a07c723c */ /* 0x040fee000008107c */
[----:B------:R-:W-:Y:S01]  /*24540*/  STL [R1+0x1b70], R116 ;  /* 0x001b707401007387 */ /* 0x000fe20000100800 */
[C---:B------:R-:W-:Y:S03]  /*24550*/  HMMA.1688.F32.TF32 R128, R160.reuse, R184, R128 ;  /* 0x000000b8a080723c */ /* 0x040fe60000081080 */
[----:B------:R-:W-:Y:S04]  /*24560*/  STL [R1+0x1b6c], R117 ;  /* 0x001b6c7501007387 */ /* 0x000fe80000100800 */
[----:B------:R-:W-:Y:S01]  /*24570*/  STL [R1+0x1b68], R118 ;  /* 0x001b687601007387 */ /* 0x000fe20000100800 */
[C---:B------:R-:W-:Y:S03]  /*24580*/  HMMA.1688.F32.TF32 R132, R160.reuse, R188, R132 ;  /* 0x000000bca084723c */ /* 0x040fe60000081084 */
[----:B------:R-:W-:Y:S04]  /*24590*/  STL [R1+0x1b64], R119 ;  /* 0x001b647701007387 */ /* 0x000fe80000100800 */
[----:B------:R-:W-:Y:S01]  /*245a0*/  STL [R1+0x1b7c], R120 ;  /* 0x001b7c7801007387 */ /* 0x000fe20000100800 */
[C---:B------:R-:W-:Y:S03]  /*245b0*/  HMMA.1688.F32.TF32 R136, R160.reuse, R192, R236 ;  /* 0x000000c0a088723c */ /* 0x040fe600000810ec */
[----:B------:R-:W-:Y:S04]  /*245c0*/  STL [R1+0x1b78], R121 ;  /* 0x001b787901007387 */ /* 0x000fe80000100800 */
[----:B------:R-:W-:Y:S04]  /*245d0*/  STL [R1+0x1b74], R122 ;  /* 0x001b747a01007387 */ /* 0x000fe80000100800 */
[----:B------:R-:W-:Y:S04]  /*245e0*/  STL [R1+0x1b50], R123 ;  /* 0x001b507b01007387 */ /* 0x000fe80000100800 */
[----:B------:R-:W-:Y:S04]  /*245f0*/  STL [R1+0x1b88], R124 ;  /* 0x001b887c01007387 */ /* 0x000fe80000100800 */
[----:B------:R-:W-:Y:S04]  /*24600*/  STL [R1+0x1b84], R125 ;  /* 0x001b847d01007387 */ /* 0x000fe80000100800 */
[----:B------:R-:W-:Y:S04]  /*24610*/  STL [R1+0x1b80], R126 ;  /* 0x001b807e01007387 */ /* 0x000fe80000100800 */
[----:B------:R-:W-:Y:S04]  /*24620*/  STL [R1+0x1b4c], R127 ;  /* 0x001b4c7f01007387 */ /* 0x000fe80000100800 */
[----:B------:R1:W-:Y:S04]  /*24630*/  STL [R1+0x1b94], R128 ;  /* 0x001b948001007387 */ /* 0x0003e80000100800 */
[----:B------:R2:W-:Y:S04]  /*24640*/  STL [R1+0x1b90], R129 ;  /* 0x001b908101007387 */ /* 0x0005e80000100800 */
[----:B------:R4:W-:Y:S04]  /*24650*/  STL [R1+0x1b8c], R130 ;  /* 0x001b8c8201007387 */ /* 0x0009e80000100800 */
        /* <DEDUP_REMOVED lines=9> */
[----:B------:R-:W2:Y:S04]  /*246f0*/  LDL.LU R4, [R1+0xf40] ;  /* 0x000f400001047983 */ /* 0x000ea80000300800 */
[----:B------:R-:W2:Y:S04]  /*24700*/  LDL.LU R5, [R1+0xf44] ;  /* 0x000f440001057983 */ /* 0x000ea80000300800 */
[----:B------:R-:W2:Y:S04]  /*24710*/  LDL.LU R6, [R1+0xf48] ;  /* 0x000f480001067983 */ /* 0x000ea80000300800 */
[----:B------:R-:W2:Y:S04]  /*24720*/  LDL.LU R7, [R1+0xf4c] ;  /* 0x000f4c0001077983 */ /* 0x000ea80000300800 */
[----:B------:R-:W4:Y:S04]  /*24730*/  LDL.LU R8, [R1+0xf60] ;  /* 0x000f600001087983 */ /* 0x000f280000300800 */
[----:B------:R-:W4:Y:S04]  /*24740*/  LDL.LU R9, [R1+0xf64] ;  /* 0x000f640001097983 */ /* 0x000f280000300800 */
[----:B------:R-:W4:Y:S04]  /*24750*/  LDL.LU R10, [R1+0xf68] ;  /* 0x000f6800010a7983 */ /* 0x000f280000300800 */
[----:B------:R-:W4:Y:S01]  /*24760*/  LDL.LU R11, [R1+0xf6c] ;  /* 0x000f6c00010b7983 */ /* 0x000f220000300800 */
[----:B---3--:R-:W-:Y:S03]  /*24770*/  HMMA.1688.F32.TF32 R140, R160, R196, R144 ;  /* 0x000000c4a08c723c */ /* 0x008fe60000081090 */
        /* <DEDUP_REMOVED lines=32> */
[----:B------:R-:W-:-:S02]  /*24980*/  LOP3.LUT R22, R2, 0x40, RZ, 0x3c, !PT ;  /* 0x0000004002167812 */ /* 0x000fc400078e3cff */
[----:B------:R-:W-:Y:S01]  /*24990*/  LOP3.LUT R23, R2, 0x60, RZ, 0x3c, !PT ;  /* 0x0000006002177812 */ /* 0x000fe200078e3cff */
[C---:B------:R-:W-:Y:S08]  /*249a0*/  HMMA.1688.F32.TF32 R104, R108.reuse, R224, R104 ;  /* 0x000000e06c68723c */ /* 0x040ff00000081068 */
[----:B------:R-:W-:Y:S01]  /*249b0*/  HMMA.1688.F32.TF32 R108, R108, R228, R232 ;  /* 0x000000e46c6c723c */ /* 0x000fe200000810e8 */
[----:B------:R-:W-:Y:S04]  /*249c0*/  LDS R232, [R22+0x14080] ;  /* 0x0140800016e87984 */ /* 0x000fe80000000800 */
[----:B------:R-:W-:Y:S04]  /*249d0*/  LDS R234, [R22+0x15080] ;  /* 0x0150800016ea7984 */ /* 0x000fe80000000800 */
[----:B------:R-:W-:Y:S04]  /*249e0*/  LDS R233, [R23+0x14080] ;  /* 0x0140800017e97984 */ /* 0x000fe80000000800 */
[----:B------:R-:W1:Y:S04]  /*249f0*/  LDS R235, [R23+0x15080] ;  /* 0x0150800017eb7984 */ /* 0x000e680000000800 */
[----:B------:R-:W-:Y:S04]  /*24a00*/  STL [R1+0x1bc4], R140 ;  /* 0x001bc48c01007387 */ /* 0x000fe80000100800 */
[----:B------:R-:W-:Y:S04]  /*24a10*/  STL [R1+0x1bc0], R141 ;  /* 0x001bc08d01007387 */ /* 0x000fe80000100800 */
[----:B------:R-:W-:Y:S04]  /*24a20*/  STL [R1+0x1bbc], R142 ;  /* 0x001bbc8e01007387 */ /* 0x000fe80000100800 */
[----:B------:R-:W-:Y:S01]  /*24a30*/  STL [R1+0x1bb8], R143 ;  /* 0x001bb88f01007387 */ /* 0x000fe20000100800 */
[C---:B--2---:R-:W-:Y:S11]  /*24a40*/  HMMA.1688.F32.TF32 R4, R160.reuse, R220, R4 ;  /* 0x000000dca004723c */ /* 0x044ff60000081004 */
[----:B------:R-:W-:Y:S11]  /*24a50*/  @!UPT UIADD3 URZ, URZ, URZ, URZ ;  /* 0x0000003f3f3ff290 */ /* 0x000ff6000fffe03f */
[----:B------:R-:W-:Y:S02]  /*24a60*/  @!UPT UIADD3 URZ, URZ, URZ, URZ ;  /* 0x0000003f3f3ff290 */ /* 0x000fe4000fffe03f */
[----:B-1----:R-:W-:Y:S02]  /*24a70*/  IMAD.MOV.U32 R128, RZ, RZ, R4 ;  /* 0x000000ffff807224 */ /* 0x002fe400078e0004 */
[----:B------:R-:W-:Y:S02]  /*24a80*/  IMAD.MOV.U32 R129, RZ, RZ, R5 ;  /* 0x000000ffff817224 */ /* 0x000fe400078e0005 */
[----:B----4-:R-:W-:Y:S02]  /*24a90*/  IMAD.MOV.U32 R130, RZ, RZ, R6 ;  /* 0x000000ffff827224 */ /* 0x010fe400078e0006 */
[----:B------:R-:W-:Y:S01]  /*24aa0*/  IMAD.MOV.U32 R124, RZ, RZ, R7 ;  /* 0x000000ffff7c7224 */ /* 0x000fe200078e0007 */
[C---:B------:R-:W-:Y:S08]  /*24ab0*/  HMMA.1688.F32.TF32 R8, R160.reuse, R216, R8 ;  /* 0x000000d8a008723c */ /* 0x040ff00000081008 */
[C---:B---3--:R-:W-:Y:S08]  /*24ac0*/  HMMA.1688.F32.TF32 R144, R160.reuse, R200, R144 ;  /* 0x000000c8a090723c */ /* 0x048ff00000081090 */
[C---:B------:R-:W-:Y:S11]  /*24ad0*/  HMMA.1688.F32.TF32 R148, R160.reuse, R204, R148 ;  /* 0x000000cca094723c */ /* 0x040ff60000081094 */
[----:B------:R-:W-:Y:S04]  /*24ae0*/  @!UPT UIADD3 URZ, URZ, URZ, URZ ;  /* 0x0000003f3f3ff290 */ /* 0x000fe8000fffe03f */
[----:B------:R-:W-:Y:S04]  /*24af0*/  STL [R1+0x1bd4], R144 ;  /* 0x001bd49001007387 */ /* 0x000fe80000100800 */
        /* <DEDUP_REMOVED lines=8> */
[----:B------:R-:W-:Y:S02]  /*24b80*/  IMAD.MOV.U32 R120, RZ, RZ, R6 ;  /* 0x000000ffff787224 */ /* 0x000fe400078e0006 */
[----:B------:R-:W-:Y:S02]  /*24b90*/  IMAD.MOV.U32 R121, RZ, RZ, R7 ;  /* 0x000000ffff797224 */ /* 0x000fe400078e0007 */
[----:B------:R-:W-:Y:S01]  /*24ba0*/  HMMA.1688.F32.TF32 R4, R232, R168, R240 ;  /* 0x000000a8e804723c */ /* 0x000fe200000810f0 */
[----:B------:R-:W-:Y:S04]  /*24bb0*/  STL [R1+0x1be0], R149 ;  /* 0x001be09501007387 */ /* 0x000fe80000100800 */
[----:B------:R-:W-:Y:S04]  /*24bc0*/  STL [R1+0x1bdc], R150 ;  /* 0x001bdc9601007387 */ /* 0x000fe80000100800 */
[----:B------:R-:W-:Y:S04]  /*24bd0*/  STL [R1+0x1bd8], R151 ;  /* 0x001bd89701007387 */ /* 0x000fe80000100800 */
[----:B------:R1:W-:Y:S04]  /*24be0*/  STL.64 [R1+0x1260], R8 ;  /* 0x0012600801007387 */ /* 0x0003e80000100a00 */
[----:B------:R2:W-:Y:S07]  /*24bf0*/  STL.64 [R1+0x1268], R10 ;  /* 0x0012680a01007387 */ /* 0x0005ee0000100a00 */
[----:B------:R-:W-:-:S02]  /*24c00*/  IMAD.MOV.U32 R122, RZ, RZ, R4 ;  /* 0x000000ffff7a7224 */ /* 0x000fc400078e0004 */
[----:B------:R-:W-:Y:S02]  /*24c10*/  IMAD.MOV.U32 R116, RZ, RZ, R5 ;  /* 0x000000ffff747224 */ /* 0x000fe400078e0005 */
[----:B------:R-:W-:Y:S02]  /*24c20*/  IMAD.MOV.U32 R117, RZ, RZ, R6 ;  /* 0x000000ffff757224 */ /* 0x000fe400078e0006 */
[----:B------:R-:W-:Y:S02]  /*24c30*/  IMAD.MOV.U32 R118, RZ, RZ, R7 ;  /* 0x000000ffff767224 */ /* 0x000fe400078e0007 */
[----:B------:R-:W-:Y:S01]  /*24c40*/  HMMA.1688.F32.TF32 R4, R232, R172, R236 ;  /* 0x000000ace804723c */ /* 0x000fe200000810ec */
        /* <DEDUP_REMOVED lines=24> */
[----:B------:R-:W-:-:S03]  /*24dd0*/  IMAD.MOV.U32 R132, RZ, RZ, R4 ;  /* 0x000000ffff847224 */ /* 0x000fc600078e0004 */
[----:B-1----:R-:W3:Y:S01]  /*24de0*/  LDL.LU R8, [R1+0xeb0] ;  /* 0x000eb00001087983 */ /* 0x002ee20000300800 */
[----:B------:R-:W-:-:S03]  /*24df0*/  IMAD.MOV.U32 R133, RZ, RZ, R5 ;  /* 0x000000ffff857224 */ /* 0x000fc600078e0005 */
[----:B------:R-:W3:Y:S01]  /*24e00*/  LDL.LU R9, [R1+0xeb4] ;  /* 0x000eb40001097983 */ /* 0x000ee20000300800 */
[----:B------:R-:W-:-:S03]  /*24e10*/  IMAD.MOV.U32 R134, RZ, RZ, R6 ;  /* 0x000000ffff867224 */ /* 0x000fc600078e0006 */
[----:B--2---:R-:W2:Y:S01]  /*24e20*/  LDL.LU R10, [R1+0xeb8] ;  /* 0x000eb800010a7983 */ /* 0x004ea20000300800 */
[----:B------:R-:W-:-:S03]  /*24e30*/  IMAD.MOV.U32 R135, RZ, RZ, R7 ;  /* 0x000000ffff877224 */ /* 0x000fc600078e0007 */
[----:B------:R-:W2:Y:S04]  /*24e40*/  LDL.LU R11, [R1+0xebc] ;  /* 0x000ebc00010b7983 */ /* 0x000ea80000300800 */
[----:B------:R-:W2:Y:S04]  /*24e50*/  LDL.LU R4, [R1+0xea0] ;  /* 0x000ea00001047983 */ /* 0x000ea80000300800 */
[----:B------:R-:W2:Y:S04]  /*24e60*/  LDL.LU R5, [R1+0xea4] ;  /* 0x000ea40001057983 */ /* 0x000ea80000300800 */
[----:B------:R-:W2:Y:S04]  /*24e70*/  LDL.LU R6, [R1+0xea8] ;  /* 0x000ea80001067983 */ /* 0x000ea80000300800 */
[----:B------:R-:W2:Y:S01]  /*24e80*/  LDL.LU R7, [R1+0xeac] ;  /* 0x000eac0001077983 */ /* 0x000ea20000300800 */
[C---:B------:R-:W-:Y:S08]  /*24e90*/  HMMA.1688.F32.TF32 R152, R160.reuse, R208, R152 ;  /* 0x000000d0a098723c */ /* 0x040ff00000081098 */
[C---:B------:R-:W-:Y:S08]  /*24ea0*/  HMMA.1688.F32.TF32 R156, R160.reuse, R212, R156 ;  /* 0x000000d4a09c723c */ /* 0x040ff0000008109c */
[----:B------:R-:W-:Y:S01]  /*24eb0*/  HMMA.1688.F32.TF32 R160, R160, R228, R248 ;  /* 0x000000e4a0a0723c */ /* 0x000fe200000810f8 */
        /* <DEDUP_REMOVED lines=8> */
[C---:B----4-:R-:W-:Y:S08]  /*24f40*/  HMMA.1688.F32.TF32 R28, R232.reuse, R176, R28 ;  /* 0x000000b0e81c723c */ /* 0x050ff0000008101c */
[C---:B---3--:R-:W-:Y:S08]  /*24f50*/  HMMA.1688.F32.TF32 R12, R232.reuse, R188, R12 ;  /* 0x000000bce80c723c */ /* 0x048ff0000008100c */
[C---:B--2---:R-:W-:Y:S08]  /*24f60*/  HMMA.1688.F32.TF32 R4, R232.reuse, R196, R4 ;  /* 0x000000c4e804723c */ /* 0x044ff00000081004 */
[C---:B------:R-:W-:Y:S11]  /*24f70*/  HMMA.1688.F32.TF32 R8, R232.reuse, R192, R8 ;  /* 0x000000c0e808723c */ /* 0x040ff60000081008 */
[----:B------:R-:W-:Y:S05]  /*24f80*/  @!UPT UIADD3 URZ, URZ, URZ, URZ ;  /* 0x0000003f3f3ff290 */ /* 0x000fea000fffe03f */
[----:B------:R-:W-:Y:S02]  /*24f90*/  IMAD.MOV.U32 R148, RZ, RZ, R4 ;  /* 0x000000ffff947224 */ /* 0x000fe400078e0004 */
[----:B------:R-:W-:Y:S02]  /*24fa0*/  IMAD.MOV.U32 R149, RZ, RZ, R5 ;  /* 0x000000ffff957224 */ /* 0x000fe400078e0005 */
[----:B------:R-:W-:Y:S02]  /*24fb0*/  IMAD.MOV.U32 R150, RZ, RZ, R6 ;  /* 0x000000ffff967224 */ /* 0x000fe400078e0006 */
[----:B------:R-:W-:Y:S02]  /*24fc0*/  IMAD.MOV.U32 R151, RZ, RZ, R7 ;  /* 0x000000ffff977224 */ /* 0x000fe400078e0007 */
[----:B------:R-:W-:Y:S01]  /*24fd0*/  HMMA.1688.F32.TF32 R4, R232, R200, R244 ;  /* 0x000000c8e804723c */ /* 0x000fe200000810f4 */
[----:B------:R-:W-:Y:S02]  /*24fe0*/  IMAD.MOV.U32 R144, RZ, RZ, R12 ;  /* 0x000000ffff907224 */ /* 0x000fe400078e000c */
[----:B------:R-:W-:-:S02]  /*24ff0*/  IMAD.MOV.U32 R145, RZ, RZ, R13 ;  /* 0x000000ffff917224 */ /* 0x000fc400078e000d */
[----:B------:R-:W-:Y:S02]  /*25000*/  IMAD.MOV.U32 R146, RZ, RZ, R14 ;  /* 0x000000ffff927224 */ /* 0x000fe400078e000e */
[----:B------:R-:W-:Y:S02]  /*25010*/  IMAD.MOV.U32 R147, RZ, RZ, R15 ;  /* 0x000000ffff937224 */ /* 0x000fe400078e000f */
[----:B------:R-:W-:Y:S01]  /*25020*/  HMMA.1688.F32.TF32 R12, R232, R204, R248 ;  /* 0x000000cce80c723c */ /* 0x000fe200000810f8 */
[----:B------:R-:W-:Y:S02]  /*25030*/  IMAD.MOV.U32 R167, RZ, RZ, R8 ;  /* 0x000000ffffa77224 */ /* 0x000fe400078e0008 */
[----:B------:R-:W-:Y:S02]  /*25040*/  IMAD.MOV.U32 R123, RZ, RZ, R9 ;  /* 0x000000ffff7b7224 */ /* 0x000fe400078e0009 */
[----:B------:R-:W-:Y:S02]  /*25050*/  IMAD.MOV.U32 R127, RZ, RZ, R10 ;  /* 0x000000ffff7f7224 */ /* 0x000fe400078e000a */
[----:B------:R-:W-:-:S02]  /*25060*/  IMAD.MOV.U32 R131, RZ, RZ, R11 ;  /* 0x000000ffff837224 */ /* 0x000fc400078e000b */
[C---:B------:R-:W-:Y:S05]  /*25070*/  HMMA.1688.F32.TF32 R8, R232.reuse, R208, R240 ;  /* 0x000000d0e808723c */ /* 0x040fea00000810f0 */
[----:B------:R-:W-:Y:S04]  /*25080*/  STL.64 [R1+0x11b0], R4 ;  /* 0x0011b00401007387 */ /* 0x000fe80000100a00 */
[----:B------:R1:W-:Y:S02]  /*25090*/  STL.64 [R1+0x11b8], R6 ;  /* 0x0011b80601007387 */ /* 0x0003e40000100a00 */
[C---:B-1----:R-:W-:Y:S03]  /*250a0*/  HMMA.1688.F32.TF32 R4, R232.reuse, R212, R236 ;  /* 0x000000d4e804723c */ /* 0x042fe600000810ec */
[----:B------:R-:W-:Y:S04]  /*250b0*/  STL.64 [R1+0x11a0], R12 ;  /* 0x0011a00c01007387 */ /* 0x000fe80000100a00 */
[----:B------:R-:W-:Y:S01]  /*250c0*/  STL.64 [R1+0x11a8], R14 ;  /* 0x0011a80e01007387 */ /* 0x000fe20000100a00 */
[----:B------:R-:W-:Y:S03]  /*250d0*/  HMMA.1688.F32.TF32 R24, R232, R180, R24 ;  /* 0x000000b4e818723c */ /* 0x000fe60000081018 */
[----:B------:R-:W2:Y:S04]  /*250e0*/  LDL.LU R240, [R1+0xcd0] ;  /* 0x000cd00001f07983 */ /* 0x000ea80000300800 */
[----:B------:R-:W-:Y:S04]  /*250f0*/  STL.64 [R1+0x1190], R8 ;  /* 0x0011900801007387 */ /* 0x000fe80000100a00 */
[----:B------:R-:W-:Y:S01]  /*25100*/  STL.64 [R1+0x1198], R10 ;  /* 0x0011980a01007387 */ /* 0x000fe20000100a00 */
[----:B------:R-:W-:-:S02]  /*25110*/  IMAD.MOV.U32 R119, RZ, RZ, R28 ;  /* 0x000000ffff777224 */ /* 0x000fc400078e001c */
[----:B------:R-:W-:Y:S01]  /*25120*/  IMAD.MOV.U32 R164, RZ, RZ, R29 ;  /* 0x000000ffffa47224 */ /* 0x000fe200078e001d */
[----:B------:R-:W-:Y:S01]  /*25130*/  HMMA.1688.F32.TF32 R16, R232, R184, R16 ;  /* 0x000000b8e810723c */ /* 0x000fe20000081010 */
[----:B------:R-:W-:Y:S01]  /*25140*/  IMAD.MOV.U32 R165, RZ, RZ, R30 ;  /* 0x000000ffffa57224 */ /* 0x000fe200078e001e */
[----:B------:R1:W-:Y:S04]  /*25150*/  STL.64 [R1+0x1180], R4 ;  /* 0x0011800401007387 */ /* 0x0003e80000100a00 */
[----:B------:R3:W-:Y:S04]  /*25160*/  STL.64 [R1+0x1188], R6 ;  /* 0x0011880601007387 */ /* 0x0007e80000100a00 */
[----:B------:R-:W2:Y:S04]  /*25170*/  LDL.LU R241, [R1+0xcd4] ;  /* 0x000cd40001f17983 */ /* 0x000ea80000300800 */
[----:B------:R-:W2:Y:S04]  /*25180*/  LDL.LU R242, [R1+0xcd8] ;  /* 0x000cd80001f27983 */ /* 0x000ea80000300800 */
[----:B------:R-:W2:Y:S04]  /*25190*/  LDL.LU R243, [R1+0xcdc] ;  /* 0x000cdc0001f37983 */ /* 0x000ea80000300800 */
[----:B------:R-:W4:Y:S04]  /*251a0*/  LDL.LU R248, [R1+0xce0] ;  /* 0x000ce00001f87983 */ /* 0x000f280000300800 */
[----:B------:R-:W4:Y:S04]  /*251b0*/  LDL.LU R249, [R1+0xce4] ;  /* 0x000ce40001f97983 */ /* 0x000f280000300800 */
[----:B------:R-:W4:Y:S04]  /*251c0*/  LDL.LU R250, [R1+0xce8] ;  /* 0x000ce80001fa7983 */ /* 0x000f280000300800 */
[----:B------:R-:W4:Y:S04]  /*251d0*/  LDL.LU R251, [R1+0xcec] ;  /* 0x000cec0001fb7983 */ /* 0x000f280000300800 */
[----:B-1----:R-:W2:Y:S04]  /*251e0*/  LDL.LU R4, [R1+0xd00] ;  /* 0x000d000001047983 */ /* 0x002ea80000300800 */
[----:B------:R-:W2:Y:S04]  /*251f0*/  LDL.LU R5, [R1+0xd04] ;  /* 0x000d040001057983 */ /* 0x000ea80000300800 */
[----:B---3--:R-:W2:Y:S04]  /*25200*/  LDL.LU R6, [R1+0xd08] ;  /* 0x000d080001067983 */ /* 0x008ea80000300800 */
[----:B------:R-:W2:Y:S04]  /*25210*/  LDL.LU R7, [R1+0xd0c] ;  /* 0x000d0c0001077983 */ /* 0x000ea80000300800 */
[----:B------:R-:W3:Y:S04]  /*25220*/  LDL.LU R8, [R1+0xd10] ;  /* 0x000d100001087983 */ /* 0x000ee80000300800 */
[----:B------:R-:W3:Y:S04]  /*25230*/  LDL.LU R9, [R1+0xd14] ;  /* 0x000d140001097983 */ /* 0x000ee80000300800 */
[----:B------:R-:W3:Y:S04]  /*25240*/  LDL.LU R10, [R1+0xd18] ;  /* 0x000d1800010a7983 */ /* 0x000ee80000300800 */
        /* <DEDUP_REMOVED lines=10> */
[----:B------:R-:W2:Y:S04]  /*252f0*/  LDL.LU R25, [R1+0xd44] ;  /* 0x000d440001197983 */ /* 0x000ea80000300800 */
        /* <DEDUP_REMOVED lines=71> */
[----:B------:R-:W-:-:S02]  /*25770*/  IMAD.MOV.U32 R140, RZ, RZ, R16 ;  /* 0x000000ffff8c7224 */ /* 0x000fc400078e0010 */
[----:B------:R-:W-:Y:S01]  /*25780*/  IMAD.MOV.U32 R141, RZ, RZ, R17 ;  /* 0x000000ffff8d7224 */ /* 0x000fe200078e0011 */
[----:B------:R-:W4:Y:S01]  /*25790*/  LDL.LU R16, [R1+0xd30] ;  /* 0x000d300001107983 */ /* 0x000f220000300800 */
[----:B------:R-:W-:Y:S02]  /*257a0*/  IMAD.MOV.U32 R142, RZ, RZ, R18 ;  /* 0x000000ffff8e7224 */ /* 0x000fe400078e0012 */
[----:B------:R-:W-:Y:S01]  /*257b0*/  IMAD.MOV.U32 R143, RZ, RZ, R19 ;  /* 0x000000ffff8f7224 */ /* 0x000fe200078e0013 */
        /* <DEDUP_REMOVED lines=10> */
[----:B------:R-:W2:Y:S02]  /*25860*/  LDS R239, [R21+0x15100] ;  /* 0x0151000015ef7984 */ /* 0x000ea40000000800 */
[C---:B--2---:R-:W-:Y:S08]  /*25870*/  HMMA.1688.F32.TF32 R40, R236.reuse, R204, R40 ;  /* 0x000000ccec28723c */ /* 0x044ff00000081028 */
[C---:B---3--:R-:W-:Y:S08]  /*25880*/  HMMA.1688.F32.TF32 R44, R236.reuse, R200, R44 ;  /* 0x000000c8ec2c723c */ /* 0x048ff0000008102c */
[C---:B----4-:R-:W-:Y:S08]  /*25890*/  HMMA.1688.F32.TF32 R48, R236.reuse, R196, R48 ;  /* 0x000000c4ec30723c */ /* 0x050ff00000081030 */
[C---:B------:R-:W-:Y:S08]  /*258a0*/  HMMA.1688.F32.TF32 R32, R236.reuse, R212, R32 ;  /* 0x000000d4ec20723c */ /* 0x040ff00000081020 */
[C---:B------:R-:W-:Y:S08]  /*258b0*/  HMMA.1688.F32.TF32 R28, R236.reuse, R216, R28 ;  /* 0x000000d8ec1c723c */ /* 0x040ff0000008101c */
[----:B------:R-:W-:Y:S08]  /*258c0*/  HMMA.1688.F32.TF32 R24, R236, R220, R24 ;  /* 0x000000dcec18723c */ /* 0x000ff00000081018 */
        /* <DEDUP_REMOVED lines=8> */
[----:B------:R-:W-:Y:S04]  /*25950*/  LDS R233, [R23+0x14100] ;  /* 0x0141000017e97984 */ /* 0x000fe80000000800 */
[----:B------:R-:W1:Y:S04]  /*25960*/  LDS R235, [R23+0x15100] ;  /* 0x0151000017eb7984 */ /* 0x000e680000000800 */
        /* <DEDUP_REMOVED lines=17> */
[----:B------:R-:W-:Y:S01]  /*25a80*/  STL.64 [R1+0x1138], R74 ;  /* 0x0011384a01007387 */ /* 0x000fe20000100a00 */
[C---:B------:R-:W-:Y:S03]  /*25a90*/  HMMA.1688.F32.TF32 R16, R236.reuse, R224, R16 ;  /* 0x000000e0ec10723c */ /* 0x040fe60000081010 */
[----:B------:R-:W-:Y:S04]  /*25aa0*/  STL.64 [R1+0x1120], R68 ;  /* 0x0011204401007387 */ /* 0x000fe80000100a00 */
[----:B------:R-:W-:Y:S01]  /*25ab0*/  STL.64 [R1+0x1128], R70 ;  /* 0x0011284601007387 */ /* 0x000fe20000100a00 */
[----:B------:R-:W-:Y:S03]  /*25ac0*/  HMMA.1688.F32.TF32 R12, R236, R228, R12 ;  /* 0x000000e4ec0c723c */ /* 0x000fe6000008100c */
[----:B------:R-:W-:Y:S04]  /*25ad0*/  STL.64 [R1+0x1110], R64 ;  /* 0x0011104001007387 */ /* 0x000fe80000100a00 */
[----:B------:R-:W-:Y:S01]  /*25ae0*/  STL.64 [R1+0x1118], R66 ;  /* 0x0011184201007387 */ /* 0x000fe20000100a00 */
[C---:B-1----:R-:W-:Y:S03]  /*25af0*/  HMMA.1688.F32.TF32 R8, R232.reuse, R168, R8 ;  /* 0x000000a8e808723c */ /* 0x042fe60000081008 */
        /* <DEDUP_REMOVED lines=32> */
[----:B------:R-:W-:Y:S01]  /*25d00*/  LDS R238, [R2+0x15180] ;  /* 0x0151800002ee7984 */ /* 0x000fe20000000800 */
[----:B-1----:R-:W-:Y:S03]  /*25d10*/  HMMA.1688.F32.TF32 R4, R232, R184, R240 ;  /* 0x000000b8e804723c */ /* 0x002fe600000810f0 */
        /* <DEDUP_REMOVED lines=101> */
[C---:B----4-:R-:W-:Y:S08]  /*26370*/  HMMA.1688.F32.TF32 R16, R236.reuse, R188, R16 ;  /* 0x000000bcec10723c */ /* 0x050ff00000081010 */
[C---:B--2---:R-:W-:Y:S08]  /*26380*/  HMMA.1688.F32.TF32 R24, R236.reuse, R184, R24 ;  /* 0x000000b8ec18723c */ /* 0x044ff00000081018 */
[C---:B---3--:R-:W-:Y:S08]  /*26390*/  HMMA.1688.F32.TF32 R32, R236.reuse, R176, R32 ;  /* 0x000000b0ec20723c */ /* 0x048ff00000081020 */
[----:B------:R-:W-:Y:S08]  /*263a0*/  HMMA.1688.F32.TF32 R36, R236, R172, R36 ;  /* 0x000000acec24723c */ /* 0x000ff00000081024 */
        /* <DEDUP_REMOVED lines=23> */
[C---:B-1----:R-:W-:Y:S08]  /*26520*/  HMMA.1688.F32.TF32 R56, R232.reuse, R216, R52 ;  /* 0x000000d8e838723c */ /* 0x042ff00000081034 */
[----:B------:R-:W-:Y:S01]  /*26530*/  HMMA.1688.F32.TF32 R52, R232, R220, R112 ;  /* 0x000000dce834723c */ /* 0x000fe20000081070 */
[----:B------:R-:W-:Y:S04]  /*26540*/  LDS R232, [R22+0x14180] ;  /* 0x0141800016e87984 */ /* 0x000fe80000000800 */
[----:B------:R-:W-:Y:S03]  /*26550*/  LDS R234, [R22+0x15180] ;  /* 0x0151800016ea7984 */ /* 0x000fe60000000800 */
[C---:B------:R-:W-:Y:S01]  /*26560*/  HMMA.1688.F32.TF32 R40, R236.reuse, R168, R40 ;  /* 0x000000a8ec28723c */ /* 0x040fe20000081028 */
[----:B------:R-:W-:Y:S04]  /*26570*/  LDS R233, [R23+0x14180] ;  /* 0x0141800017e97984 */ /* 0x000fe80000000800 */
[----:B------:R-:W1:Y:S03]  /*26580*/  LDS R235, [R23+0x15180] ;  /* 0x0151800017eb7984 */ /* 0x000e660000000800 */
        /* <DEDUP_REMOVED lines=31> */
[-C--:B--2---:R-:W-:Y:S07]  /*26780*/  HMMA.1688.F32.TF32 R4, R236, R212.reuse, R240 ;  /* 0x000000d4ec04723c */ /* 0x084fee00000810f0 */
        /* <DEDUP_REMOVED lines=98> */
[C---:B-1----:R-:W-:Y:S08]  /*26db0*/  HMMA.1688.F32.TF32 R24, R232.reuse, R212, R24 ;  /* 0x000000d4e818723c */ /* 0x042ff00000081018 */
        /* <DEDUP_REMOVED lines=11> */
[----:B------:R-:W-:Y:S03]  /*26e70*/  LDS R238, [R2+0x15200] ;  /* 0x0152000002ee7984 */ /* 0x000fe60000000800 */
[C---:B------:R-:W-:Y:S01]  /*26e80*/  HMMA.1688.F32.TF32 R68, R232.reuse, R168, R64 ;  /* 0x000000a8e844723c */ /* 0x040fe20000081040 */
[----:B------:R-:W-:Y:S04]  /*26e90*/  LDS R237, [R21+0x14200] ;  /* 0x0142000015ed7984 */ /* 0x000fe80000000800 */
[----:B------:R-:W1:Y:S03]  /*26ea0*/  LDS R239, [R21+0x15200] ;  /* 0x0152000015ef7984 */ /* 0x000e660000000800 */
[C---:B------:R-:W-:Y:S08]  /*26eb0*/  HMMA.1688.F32.TF32 R64, R232.reuse, R172, R60 ;  /* 0x000000ace840723c */ /* 0x040ff0000008103c */
[C---:B------:R-:W-:Y:S08]  /*26ec0*/  HMMA.1688.F32.TF32 R60, R232.reuse, R176, R56 ;  /* 0x000000b0e83c723c */ /* 0x040ff00000081038 */
        /* <DEDUP_REMOVED lines=10> */
[----:B------:R-:W-:Y:S01]  /*26f70*/  STL.64 [R1+0x5c0], R72 ;  /* 0x0005c04801007387 */ /* 0x000fe20000100a00 */
[C---:B------:R-:W-:Y:S03]  /*26f80*/  HMMA.1688.F32.TF32 R16, R232.reuse, R216, R16 ;  /* 0x000000d8e810723c */ /* 0x040fe60000081010 */
[----:B------:R-:W-:Y:S04]  /*26f90*/  STL.64 [R1+0x5c8], R74 ;  /* 0x0005c84a01007387 */ /* 0x000fe80000100a00 */
[----:B------:R-:W-:Y:S04]  /*26fa0*/  STL.64 [R1+0xe70], R68 ;  /* 0x000e704401007387 */ /* 0x000fe80000100a00 */
[----:B------:R-:W-:Y:S04]  /*26fb0*/  STL.64 [R1+0xe78], R70 ;  /* 0x000e784601007387 */ /* 0x000fe80000100a00 */
[----:B------:R-:W-:Y:S01]  /*26fc0*/  STL.64 [R1+0xe60], R64 ;  /* 0x000e604001007387 */ /* 0x000fe20000100a00 */
[----:B------:R-:W-:Y:S03]  /*26fd0*/  HMMA.1688.F32.TF32 R8, R232, R224, R8 ;  /* 0x000000e0e808723c */ /* 0x000fe60000081008 */
        /* <DEDUP_REMOVED lines=33> */
[C---:B-1----:R-:W-:Y:S03]  /*271f0*/  HMMA.1688.F32.TF32 R4, R236.reuse, R176, R240 ;  /* 0x000000b0ec04723c */ /* 0x042fe600000810f0 */
        /* <DEDUP_REMOVED lines=117> */
[C---:B---3--:R-:W-:Y:S11]  /*27950*/  HMMA.1688.F32.TF32 R96, R236.reuse, R180, R96 ;  /* 0x000000b4ec60723c */ /* 0x048ff60000081060 */
[----:B------:R-:W-:Y:S11]  /*27960*/  @!UPT UIADD3 URZ, URZ, URZ, URZ ;  /* 0x0000003f3f3ff290 */ /* 0x000ff6000fffe03f */
[----:B------:R-:W-:Y:S01]  /*27970*/  @!UPT UIADD3 URZ, URZ, URZ, URZ ;  /* 0x0000003f3f3ff290 */ /* 0x000fe2000fffe03f */
[----:B------:R-:W-:Y:S04]  /*27980*/  STL.64 [R1+0xd50], R96 ;  /* 0x000d506001007387 */ /* 0x000fe80000100a00 */
[----:B------:R4:W-:Y:S04]  /*27990*/  STL.64 [R1+0xd58], R98 ;  /* 0x000d586201007387 */ /* 0x0009e80000100a00 */
[----:B------:R-:W-:Y:S04]  /*279a0*/  STL.64 [R1+0xd40], R92 ;  /* 0x000d405c01007387 */ /* 0x000fe80000100a00 */
[----:B------:R2:W-:Y:S01]  /*279b0*/  STL.64 [R1+0xd48], R94 ;  /* 0x000d485e01007387 */ /* 0x0005e20000100a00 */
[C---:B----4-:R-:W-:Y:S08]  /*279c0*/  HMMA.1688.F32.TF32 R96, R236.reuse, R188, R88 ;  /* 0x000000bcec60723c */ /* 0x050ff00000081058 */
        /* <DEDUP_REMOVED lines=9> */
[----:B------:R-:W-:Y:S07]  /*27a60*/  STL.64 [R1+0xd38], R98 ;  /* 0x000d386201007387 */ /* 0x000fee0000100a00 */
[C---:B------:R-:W-:Y:S01]  /*27a70*/  HMMA.1688.F32.TF32 R60, R236.reuse, R224, R52 ;  /* 0x000000e0ec3c723c */ /* 0x040fe20000081034 */
[----:B------:R-:W-:Y:S07]  /*27a80*/  STL.64 [R1+0xd20], R92 ;  /* 0x000d205c01007387 */ /* 0x000fee0000100a00 */
[----:B------:R-:W-:Y:S01]  /*27a90*/  HMMA.1688.F32.TF32 R56, R236, R228, R112 ;  /* 0x000000e4ec38723c */ /* 0x000fe20000081070 */
[----:B------:R-:W-:Y:S07]  /*27aa0*/  STL.64 [R1+0xd28], R94 ;  /* 0x000d285e01007387 */ /* 0x000fee0000100a00 */
[C---:B-1----:R-:W-:Y:S01]  /*27ab0*/  HMMA.1688.F32.TF32 R52, R232.reuse, R168, R48 ;  /* 0x000000a8e834723c */ /* 0x042fe20000081030 */
[----:B------:R-:W-:Y:S04]  /*27ac0*/  STL.64 [R1+0xd10], R88 ;  /* 0x000d105801007387 */ /* 0x000fe80000100a00 */
[----:B------:R-:W-:Y:S03]  /*27ad0*/  LDS R236, [R2+0x14280] ;  /* 0x0142800002ec7984 */ /* 0x000fe60000000800 */
        /* <DEDUP_REMOVED lines=53> */
[----:B------:R-:W3:Y:S04]  /*27e30*/  LDL.LU R248, [R1+0x4a0] ;  /* 0x0004a00001f87983 */ /* 0x000ee80000300800 */
[----:B------:R-:W-:Y:S01]  /*27e40*/  LDS R238, [R2+0x15280] ;  /* 0x0152800002ee7984 */ /* 0x000fe20000000800 */
[----:B--2---:R-:W-:Y:S03]  /*27e50*/  HMMA.1688.F32.TF32 R4, R232, R220, R240 ;  /* 0x000000dce804723c */ /* 0x004fe600000810f0 */
[----:B------:R-:W-:Y:S04]  /*27e60*/  LDS R237, [R21+0x14280] ;  /* 0x0142800015ed7984 */ /* 0x000fe80000000800 */
[----:B------:R-:W1:Y:S08]  /*27e70*/  LDS R239, [R21+0x15280] ;  /* 0x0152800015ef7984 */ /* 0x000e700000000800 */
[----:B------:R-:W-:Y:S04]  /*27e80*/  STL.64 [R1+0xc70], R8 ;  /* 0x000c700801007387 */ /* 0x000fe80000100a00 */
[----:B------:R-:W-:Y:S04]  /*27e90*/  STL.64 [R1+0xc78], R10 ;  /* 0x000c780a01007387 */ /* 0x000fe80000100a00 */
        /* <DEDUP_REMOVED lines=111> */
[C---:B------:R-:W-:Y:S08]  /*28590*/  HMMA.1688.F32.TF32 R32, R236.reuse, R228, R32 ;  /* 0x000000e4ec20723c */ /* 0x040ff00000081020 */
[C---:B---3--:R-:W-:Y:S08]  /*285a0*/  HMMA.1688.F32.TF32 R48, R236.reuse, R212, R48 ;  /* 0x000000d4ec30723c */ /* 0x048ff00000081030 */
[C---:B----4-:R-:W-:Y:S08]  /*285b0*/  HMMA.1688.F32.TF32 R76, R236.reuse, R180, R76 ;  /* 0x000000b4ec4c723c */ /* 0x050ff0000008104c */
[----:B------:R-:W-:Y:S08]  /*285c0*/  HMMA.1688.F32.TF32 R80, R236, R176, R80 ;  /* 0x000000b0ec50723c */ /* 0x000ff00000081050 */
[C---:B------:R-:W-:Y:S08]  /*285d0*/  HMMA.1688.F32.TF32 R96, R232.reuse, R224, R96 ;  /* 0x000000e0e860723c */ /* 0x040ff00000081060 */
[----:B------:R-:W-:Y:S08]  /*285e0*/  HMMA.1688.F32.TF32 R232, R232, R228, R92 ;  /* 0x000000e4e8e8723c */ /* 0x000ff0000008105c */
[C---:B------:R-:W-:Y:S08]  /*285f0*/  HMMA.1688.F32.TF32 R84, R236.reuse, R172, R84 ;  /* 0x000000acec54723c */ /* 0x040ff00000081054 */
[C---:B------:R-:W-:Y:S01]  /*28600*/  HMMA.1688.F32.TF32 R88, R236.reuse, R168, R88 ;  /* 0x000000a8ec58723c */ /* 0x040fe20000081058 */
[----:B------:R-:W-:Y:S04]  /*28610*/  STL.64 [R1+0xc50], R96 ;  /* 0x000c506001007387 */ /* 0x000fe80000100a00 */
[----:B------:R1:W-:Y:S04]  /*28620*/  STL.64 [R1+0xc58], R98 ;  /* 0x000c586201007387 */ /* 0x0003e80000100a00 */
[----:B-1----:R-:W2:Y:S04]  /*28630*/  LDL.LU.64 R98, [R1+0x1db0] ;  /* 0x001db00001627983 */ /* 0x002ea80000300a00 */
[----:B------:R-:W2:Y:S04]  /*28640*/  LDL.LU.64 R96, [R1+0x1da8] ;  /* 0x001da80001607983 */ /* 0x000ea80000300a00 */
[----:B------:R-:W3:Y:S04]  /*28650*/  LDL.LU.64 R94, [R1+0x1da0] ;  /* 0x001da000015e7983 */ /* 0x000ee80000300a00 */
[----:B------:R-:W3:Y:S04]  /*28660*/  LDL.LU.64 R92, [R1+0x1d98] ;  /* 0x001d9800015c7983 */ /* 0x000ee80000300a00 */
[----:B------:R-:W-:Y:S04]  /*28670*/  STL.64 [R1+0x940], R232 ;  /* 0x000940e801007387 */ /* 0x000fe80000100a00 */
[----:B------:R-:W-:Y:S04]  /*28680*/  STL.64 [R1+0x948], R234 ;  /* 0x000948ea01007387 */ /* 0x000fe80000100a00 */
[----:B------:R-:W-:Y:S04]  /*28690*/  LDS R232, [R22+0x14280] ;  /* 0x0142800016e87984 */ /* 0x000fe80000000800 */
[----:B------:R-:W-:Y:S04]  /*286a0*/  LDS R234, [R22+0x15280] ;  /* 0x0152800016ea7984 */ /* 0x000fe80000000800 */
[----:B------:R-:W-:Y:S04]  /*286b0*/  LDS R233, [R23+0x14280] ;  /* 0x0142800017e97984 */ /* 0x000fe80000000800 */
[----:B------:R-:W1:Y:S04]  /*286c0*/  LDS R235, [R23+0x15280] ;  /* 0x0152800017eb7984 */ /* 0x000e680000000800 */
        /* <DEDUP_REMOVED lines=66> */
[C---:B-1----:R-:W-:Y:S07]  /*28af0*/  HMMA.1688.F32.TF32 R4, R232.reuse, R200, R240 ;  /* 0x000000c8e804723c */ /* 0x042fee00000810f0 */
[----:B------:R-:W-:Y:S04]  /*28b00*/  STL.64 [R1+0xae0], R12 ;  /* 0x000ae00c01007387 */ /* 0x000fe80000100a00 */
[----:B------:R-:W-:Y:S04]  /*28b10*/  STL.64 [R1+0xae8], R14 ;  /* 0x000ae80e01007387 */ /* 0x000fe80000100a00 */
[----:B------:R-:W3:Y:S04]  /*28b20*/  LDL.LU R248, [R1+0x320] ;  /* 0x0003200001f87983 */ /* 0x000ee80000300800 */
[----:B------:R-:W-:Y:S04]  /*28b30*/  STL.64 [R1+0xad0], R8 ;  /* 0x000ad00801007387 */ /* 0x000fe80000100a00 */
[----:B------:R-:W-:Y:S04]  /*28b40*/  STL.64 [R1+0xad8], R10 ;  /* 0x000ad80a01007387 */ /* 0x000fe80000100a00 */
[----:B------:R1:W-:Y:S04]  /*28b50*/  STL.64 [R1+0xac0], R4 ;  /* 0x000ac00401007387 */ /* 0x0003e80000100a00 */
[----:B------:R1:W-:Y:S04]  /*28b60*/  STL.64 [R1+0xac8], R6 ;  /* 0x000ac80601007387 */ /* 0x0003e80000100a00 */
[----:B------:R-:W3:Y:S04]  /*28b70*/  LDL.LU R249, [R1+0x324] ;  /* 0x0003240001f97983 */ /* 0x000ee80000300800 */
[----:B------:R-:W3:Y:S04]  /*28b80*/  LDL.LU R250, [R1+0x328] ;  /* 0x0003280001fa7983 */ /* 0x000ee80000300800 */
[----:B------:R-:W3:Y:S04]  /*28b90*/  LDL.LU R251, [R1+0x32c] ;  /* 0x00032c0001fb7983 */ /* 0x000ee80000300800 */
[----:B------:R-:W2:Y:S04]  /*28ba0*/  LDL.LU R244, [R1+0x330] ;  /* 0x0003300001f47983 */ /* 0x000ea80000300800 */
[----:B------:R-:W2:Y:S04]  /*28bb0*/  LDL.LU R245, [R1+0x334] ;  /* 0x0003340001f57983 */ /* 0x000ea80000300800 */
[----:B------:R-:W2:Y:S04]  /*28bc0*/  LDL.LU R246, [R1+0x338] ;  /* 0x0003380001f67983 */ /* 0x000ea80000300800 */
[----:B------:R-:W2:Y:S04]  /*28bd0*/  LDL.LU R247, [R1+0x33c] ;  /* 0x00033c0001f77983 */ /* 0x000ea80000300800 */
[----:B-1----:R-:W2:Y:S04]  /*28be0*/  LDL.LU R4, [R1+0x340] ;  /* 0x0003400001047983 */ /* 0x002ea80000300800 */
        /* <DEDUP_REMOVED lines=85> */
[C---:B------:R-:W-:Y:S11]  /*29140*/  HMMA.1688.F32.TF32 R76, R232.reuse, R208, R76 ;  /* 0x000000d0e84c723c */ /* 0x040ff6000008104c */
[----:B------:R-:W-:Y:S04]  /*29150*/  @!UPT UIADD3 URZ, URZ, URZ, URZ ;  /* 0x0000003f3f3ff290 */ /* 0x000fe8000fffe03f */
[----:B------:R-:W-:Y:S04]  /*29160*/  STL.64 [R1+0xab0], R236 ;  /* 0x000ab0ec01007387 */ /* 0x000fe80000100a00 */
[----:B------:R-:W-:Y:S04]  /*29170*/  STL.64 [R1+0xab8], R238 ;  /* 0x000ab8ee01007387 */ /* 0x000fe80000100a00 */
[----:B------:R-:W-:Y:S04]  /*29180*/  LDS R236, [R2+0x14300] ;  /* 0x0143000002ec7984 */ /* 0x000fe80000000800 */
[----:B------:R-:W-:Y:S04]  /*29190*/  LDS R238, [R2+0x15300] ;  /* 0x0153000002ee7984 */ /* 0x000fe80000000800 */
[----:B------:R-:W-:Y:S04]  /*291a0*/  LDS R237, [R21+0x14300] ;  /* 0x0143000015ed7984 */ /* 0x000fe80000000800 */
[----:B------:R-:W1:Y:S01]  /*291b0*/  LDS R239, [R21+0x15300] ;  /* 0x0153000015ef7984 */ /* 0x000e620000000800 */
[C---:B----4-:R-:W-:Y:S08]  /*291c0*/  HMMA.1688.F32.TF32 R72, R232.reuse, R212, R72 ;  /* 0x000000d4e848723c */ /* 0x050ff00000081048 */
        /* <DEDUP_REMOVED lines=17> */
[----:B------:R-:W-:Y:S01]  /*292e0*/  LDS R234, [R22+0x15300] ;  /* 0x0153000016ea7984 */ /* 0x000fe20000000800 */
[C---:B--2---:R-:W-:Y:S03]  /*292f0*/  HMMA.1688.F32.TF32 R56, R236.reuse, R168, R52 ;  /* 0x000000a8ec38723c */ /* 0x044fe60000081034 */
[----:B------:R-:W-:Y:S04]  /*29300*/  LDS R233, [R23+0x14300] ;  /* 0x0143000017e97984 */ /* 0x000fe80000000800 */
[----:B------:R-:W1:Y:S01]  /*29310*/  LDS R235, [R23+0x15300] ;  /* 0x0153000017eb7984 */ /* 0x000e620000000800 */
        /* <DEDUP_REMOVED lines=154> */
[----:B------:R1:W-:Y:S04]  /*29cc0*/  STL.64 [R1+0x1348], R74 ;  /* 0x0013484a01007387 */ /* 0x0003e80000100a00 */
        /* <DEDUP_REMOVED lines=27> */
[----:B------:R-:W-:Y:S04]  /*29e80*/  STL.64 [R1+0x12d8], R238 ;  /* 0x0012d8ee01007387 */ /* 0x000fe80000100a00 */
[----:B------:R-:W-:Y:S04]  /*29e90*/  LDS R236, [R2+0x14380] ;  /* 0x0143800002ec7984 */ /* 0x000fe80000000800 */
[----:B------:R-:W-:Y:S04]  /*29ea0*/  LDS R238, [R2+0x15380] ;  /* 0x0153800002ee7984 */ /* 0x000fe80000000800 */
[----:B------:R-:W-:Y:S04]  /*29eb0*/  LDS R237, [R21+0x14380] ;  /* 0x0143800015ed7984 */ /* 0x000fe80000000800 */
[----:B------:R-:W1:Y:S01]  /*29ec0*/  LDS R239, [R21+0x15380] ;  /* 0x0153800015ef7984 */ /* 0x000e620000000800 */
[C---:B------:R-:W-:Y:S08]  /*29ed0*/  HMMA.1688.F32.TF32 R48, R232.reuse, R204, R48 ;  /* 0x000000cce830723c */ /* 0x040ff00000081030 */
[C---:B------:R-:W-:Y:S08]  /*29ee0*/  HMMA.1688.F32.TF32 R44, R232.reuse, R208, R44 ;  /* 0x000000d0e82c723c */ /* 0x040ff0000008102c */
[C---:B------:R-:W-:Y:S08]  /*29ef0*/  HMMA.1688.F32.TF32 R40, R232.reuse, R212, R40 ;  /* 0x000000d4e828723c */ /* 0x040ff00000081028 */
[C---:B------:R-:W-:Y:S08]  /*29f00*/  HMMA.1688.F32.TF32 R36, R232.reuse, R216, R36 ;  /* 0x000000d8e824723c */ /* 0x040ff00000081024 */
[C---:B------:R-:W-:Y:S08]  /*29f10*/  HMMA.1688.F32.TF32 R32, R232.reuse, R220, R32 ;  /* 0x000000dce820723c */ /* 0x040ff00000081020 */
[----:B------:R-:W-:Y:S01]  /*29f20*/  HMMA.1688.F32.TF32 R28, R232, R224, R28 ;  /* 0x000000e0e81c723c */ /* 0x000fe2000008101c */
[----:B------:R-:W-:Y:S04]  /*29f30*/  LDS R232, [R22+0x14380] ;  /* 0x0143800016e87984 */ /* 0x000fe80000000800 */
[----:B------:R-:W-:Y:S04]  /*29f40*/  LDS R234, [R22+0x15380] ;  /* 0x0153800016ea7984 */ /* 0x000fe80000000800 */
[----:B------:R-:W-:Y:S04]  /*29f50*/  LDS R233, [R23+0x14380] ;  /* 0x0143800017e97984 */ /* 0x000fe80000000800 */
[----:B------:R1:W2:Y:S02]  /*29f60*/  LDS R235, [R23+0x15380] ;  /* 0x0153800017eb7984 */ /* 0x0002a40000000800 */
[C---:B-1----:R-:W-:Y:S08]  /*29f70*/  HMMA.1688.F32.TF32 R4, R236.reuse, R180, R4 ;  /* 0x000000b4ec04723c */ /* 0x042ff00000081004 */
[C---:B------:R-:W-:Y:S01]  /*29f80*/  HMMA.1688.F32.TF32 R20, R236.reuse, R168, R16 ;  /* 0x000000a8ec14723c */ /* 0x040fe20000081010 */
[----:B------:R-:W-:Y:S07]  /*29f90*/  STL.64 [R1+0x12c0], R48 ;  /* 0x0012c03001007387 */ /* 0x000fee0000100a00 */
        /* <DEDUP_REMOVED lines=25> */
[C---:B---3--:R-:W-:Y:S01]  /*2a130*/  HMMA.1688.F32.TF32 R4, R236.reuse, R192, R240 ;  /* 0x000000c0ec04723c */ /* 0x048fe200000810f0 */
[----:B------:R1:W-:Y:S04]  /*2a140*/  STL.64 [R1+0x850], R8 ;  /* 0x0008500801007387 */ /* 0x0003e80000100a00 */
[----:B------:R3:W-:Y:S04]  /*2a150*/  STL.64 [R1+0x858], R10 ;  /* 0x0008580a01007387 */ /* 0x0007e80000100a00 */
[----:B-1----:R-:W2:Y:S06]  /*2a160*/  LDL.LU R8, [R1+0xc0] ;  /* 0x0000c00001087983 */ /* 0x002eac0000300800 */
[----:B------:R1:W-:Y:S04]  /*2a170*/  STL.64 [R1+0x840], R12 ;  /* 0x0008400c01007387 */ /* 0x0003e80000100a00 */
[----:B------:R1:W-:Y:S04]  /*2a180*/  STL.64 [R1+0x848], R14 ;  /* 0x0008480e01007387 */ /* 0x0003e80000100a00 */
[----:B------:R-:W-:Y:S04]  /*2a190*/  STL.64 [R1+0x830], R4 ;  /* 0x0008300401007387 */ /* 0x000fe80000100a00 */
[----:B------:R1:W-:Y:S04]  /*2a1a0*/  STL.64 [R1+0x838], R6 ;  /* 0x0008380601007387 */ /* 0x0003e80000100a00 */
[----:B------:R-:W2:Y:S04]  /*2a1b0*/  LDL.LU R9, [R1+0xc4] ;  /* 0x0000c40001097983 */ /* 0x000ea80000300800 */
[----:B---3--:R-:W3:Y:S04]  /*2a1c0*/  LDL.LU R10, [R1+0xc8] ;  /* 0x0000c800010a7983 */ /* 0x008ee80000300800 */
[----:B------:R-:W3:Y:S04]  /*2a1d0*/  LDL.LU R11, [R1+0xcc] ;  /* 0x0000cc00010b7983 */ /* 0x000ee80000300800 */
        /* <DEDUP_REMOVED lines=53> */
[----:B------:R-:W2:Y:S05]  /*2a530*/  LDL.LU R248, [R1+0xa0] ;  /* 0x0000a00001f87983 */ /* 0x000eaa0000300800 */
[C---:B---3--:R-:W-:Y:S11]  /*2a540*/  HMMA.1688.F32.TF32 R240, R236.reuse, R200, R240 ;  /* 0x000000c8ecf0723c */ /* 0x048ff600000810f0 */
[----:B------:R-:W-:Y:S04]  /*2a550*/  @!UPT UIADD3 URZ, URZ, URZ, URZ ;  /* 0x0000003f3f3ff290 */ /* 0x000fe8000fffe03f */
[----:B------:R1:W-:Y:S01]  /*2a560*/  STL.64 [R1+0x820], R4 ;  /* 0x0008200401007387 */ /* 0x0003e20000100a00 */
[C---:B------:R-:W-:Y:S03]  /*2a570*/  HMMA.1688.F32.TF32 R36, R236.reuse, R216, R36 ;  /* 0x000000d8ec24723c */ /* 0x040fe60000081024 */
[----:B------:R3:W-:Y:S04]  /*2a580*/  STL.64 [R1+0x828], R6 ;  /* 0x0008280601007387 */ /* 0x0007e80000100a00 */
[----:B------:R-:W2:Y:S01]  /*2a590*/  LDL.LU R249, [R1+0xa4] ;  /* 0x0000a40001f97983 */ /* 0x000ea20000300800 */
[C---:B----4-:R-:W-:Y:S03]  /*2a5a0*/  HMMA.1688.F32.TF32 R40, R236.reuse, R212, R40 ;  /* 0x000000d4ec28723c */ /* 0x050fe60000081028 */
[----:B------:R-:W2:Y:S04]  /*2a5b0*/  LDL.LU R250, [R1+0xa8] ;  /* 0x0000a80001fa7983 */ /* 0x000ea80000300800 */
[----:B------:R-:W2:Y:S04]  /*2a5c0*/  LDL.LU R251, [R1+0xac] ;  /* 0x0000ac0001fb7983 */ /* 0x000ea80000300800 */
[----:B-1----:R-:W4:Y:S01]  /*2a5d0*/  LDL.LU R4, [R1+0x90] ;  /* 0x0000900001047983 */ /* 0x002f220000300800 */
[C---:B------:R-:W-:Y:S03]  /*2a5e0*/  HMMA.1688.F32.TF32 R44, R236.reuse, R208, R44 ;  /* 0x000000d0ec2c723c */ /* 0x040fe6000008102c */
[----:B------:R1:W-:Y:S05]  /*2a5f0*/  STL.64 [R1+0x810], R240 ;  /* 0x000810f001007387 */ /* 0x0003ea0000100a00 */
[C---:B------:R-:W-:Y:S01]  /*2a600*/  HMMA.1688.F32.TF32 R48, R236.reuse, R204, R48 ;  /* 0x000000ccec30723c */ /* 0x040fe20000081030 */
[----:B------:R1:W-:Y:S04]  /*2a610*/  STL.64 [R1+0x818], R242 ;  /* 0x000818f201007387 */ /* 0x0003e80000100a00 */
[----:B------:R-:W4:Y:S04]  /*2a620*/  LDL.LU R5, [R1+0x94] ;  /* 0x0000940001057983 */ /* 0x000f280000300800 */
[----:B---3--:R-:W4:Y:S01]  /*2a630*/  LDL.LU R6, [R1+0x98] ;  /* 0x0000980001067983 */ /* 0x008f220000300800 */
[C---:B------:R-:W-:Y:S03]  /*2a640*/  HMMA.1688.F32.TF32 R28, R236.reuse, R224, R28 ;  /* 0x000000e0ec1c723c */ /* 0x040fe6000008101c */
[----:B------:R-:W4:Y:S04]  /*2a650*/  LDL.LU R7, [R1+0x9c] ;  /* 0x00009c0001077983 */ /* 0x000f280000300800 */
[----:B-1----:R-:W3:Y:S01]  /*2a660*/  LDL.LU R240, [R1+0x80] ;  /* 0x0000800001f07983 */ /* 0x002ee20000300800 */
[C---:B------:R-:W-:Y:S03]  /*2a670*/  HMMA.1688.F32.TF32 R32, R236.reuse, R220, R32 ;  /* 0x000000dcec20723c */ /* 0x040fe60000081020 */
[----:B------:R-:W3:Y:S04]  /*2a680*/  LDL.LU R241, [R1+0x84] ;  /* 0x0000840001f17983 */ /* 0x000ee80000300800 */
[----:B------:R-:W3:Y:S04]  /*2a690*/  LDL.LU R242, [R1+0x88] ;  /* 0x0000880001f27983 */ /* 0x000ee80000300800 */
[----:B------:R-:W3:Y:S01]  /*2a6a0*/  LDL.LU R243, [R1+0x8c] ;  /* 0x00008c0001f37983 */ /* 0x000ee20000300800 */
[----:B------:R-:W-:Y:S03]  /*2a6b0*/  HMMA.1688.F32.TF32 R236, R236, R228, R24 ;  /* 0x000000e4ecec723c */ /* 0x000fe60000081018 */
        /* <DEDUP_REMOVED lines=28> */
[----:B-1----:R-:W2:Y:S04]  /*2a880*/  LDL.LU R236, [R1+0x100] ;  /* 0x0001000001ec7983 */ /* 0x002ea80000300800 */
[----:B------:R-:W2:Y:S04]  /*2a890*/  LDL.LU R237, [R1+0x104] ;  /* 0x0001040001ed7983 */ /* 0x000ea80000300800 */
[----:B------:R-:W2:Y:S04]  /*2a8a0*/  LDL.LU R238, [R1+0x108] ;  /* 0x0001080001ee7983 */ /* 0x000ea80000300800 */
[----:B------:R-:W2:Y:S01]  /*2a8b0*/  LDL.LU R239, [R1+0x10c] ;  /* 0x00010c0001ef7983 */ /* 0x000ea20000300800 */
[C---:B------:R-:W-:Y:S08]  /*2a8c0*/  HMMA.1688.F32.TF32 R20, R232.reuse, R172, R20 ;  /* 0x000000ace814723c */ /* 0x040ff00000081014 */
[C---:B------:R-:W-:Y:S08]  /*2a8d0*/  HMMA.1688.F32.TF32 R16, R232.reuse, R176, R16 ;  /* 0x000000b0e810723c */ /* 0x040ff00000081010 */
[C---:B------:R-:W-:Y:S08]  /*2a8e0*/  HMMA.1688.F32.TF32 R12, R232.reuse, R180, R12 ;  /* 0x000000b4e80c723c */ /* 0x040ff0000008100c */
[C---:B--2---:R-:W-:Y:S11]  /*2a8f0*/  HMMA.1688.F32.TF32 R236, R232.reuse, R168, R236 ;  /* 0x000000a8e8ec723c */ /* 0x044ff600000810ec */
[----:B------:R-:W-:Y:S11]  /*2a900*/  @!UPT UIADD3 URZ, URZ, URZ, URZ ;  /* 0x0000003f3f3ff290 */ /* 0x000ff6000fffe03f */
[----:B------:R-:W-:Y:S01]  /*2a910*/  @!UPT UIADD3 URZ, URZ, URZ, URZ ;  /* 0x0000003f3f3ff290 */ /* 0x000fe2000fffe03f */
[----:B------:R-:W-:Y:S04]  /*2a920*/  STL.64 [R1+0x770], R236 ;  /* 0x000770ec01007387 */ /* 0x000fe80000100a00 */
[----:B------:R-:W-:Y:S04]  /*2a930*/  STL.64 [R1+0x778], R238 ;  /* 0x000778ee01007387 */ /* 0x000fe80000100a00 */
[----:B------:R-:W-:Y:S04]  /*2a940*/  STL.64 [R1+0x760], R20 ;  /* 0x0007601401007387 */ /* 0x000fe80000100a00 */
[----:B------:R1:W-:Y:S01]  /*2a950*/  STL.64 [R1+0x768], R22 ;  /* 0x0007681601007387 */ /* 0x0003e20000100a00 */
[C---:B----4-:R-:W-:Y:S03]  /*2a960*/  HMMA.1688.F32.TF32 R4, R232.reuse, R196, R4 ;  /* 0x000000c4e804723c */ /* 0x050fe60000081004 */
[----:B------:R-:W-:Y:S04]  /*2a970*/  LDS R236, [R2+0x16000] ;  /* 0x0160000002ec7984 */ /* 0x000fe80000000800 */
[----:B------:R-:W-:Y:S04]  /*2a980*/  LDS R238, [R2+0x17000] ;  /* 0x0170000002ee7984 */ /* 0x000fe80000000800 */
[----:B-1----:R-:W2:Y:S04]  /*2a990*/  LDL.LU.64 R22, [R1+0x1c70] ;  /* 0x001c700001167983 */ /* 0x002ea80000300a00 */
[----:B------:R-:W2:Y:S04]  /*2a9a0*/  LDL.LU.64 R20, [R1+0x1c68] ;  /* 0x001c680001147983 */ /* 0x000ea80000300a00 */
[----:B------:R-:W-:Y:S04]  /*2a9b0*/  STL.64 [R1+0x730], R16 ;  /* 0x0007301001007387 */ /* 0x000fe80000100a00 */
[----:B------:R1:W-:Y:S04]  /*2a9c0*/  STL.64 [R1+0x738], R18 ;  /* 0x0007381201007387 */ /* 0x0003e80000100a00 */
[----:B-1----:R-:W4:Y:S04]  /*2a9d0*/  LDL.LU.64 R18, [R1+0x1c60] ;  /* 0x001c600001127983 */ /* 0x002f280000300a00 */
[----:B------:R-:W4:Y:S04]  /*2a9e0*/  LDL.LU.64 R16, [R1+0x1c58] ;  /* 0x001c580001107983 */ /* 0x000f280000300a00 */
[----:B------:R-:W-:Y:S04]  /*2a9f0*/  STL.64 [R1+0x710], R12 ;  /* 0x0007100c01007387 */ /* 0x000fe80000100a00 */
[----:B------:R1:W-:Y:S02]  /*2aa00*/  STL.64 [R1+0x718], R14 ;  /* 0x0007180e01007387 */ /* 0x0003e40000100a00 */
[C---:B-1----:R-:W-:Y:S08]  /*2aa10*/  HMMA.1688.F32.TF32 R12, R232.reuse, R184, R8 ;  /* 0x000000b8e80c723c */ /* 0x042ff00000081008 */
[C---:B------:R-:W-:Y:S01]  /*2aa20*/  HMMA.1688.F32.TF32 R8, R232.reuse, R188, R244 ;  /* 0x000000bce808723c */ /* 0x040fe200000810f4 */
[----:B------:R-:W2:Y:S11]  /*2aa30*/  LDL.LU R244, [R1+0x70] ;  /* 0x0000700001f47983 */ /* 0x000eb60000300800 */
[----:B------:R-:W-:Y:S03]  /*2aa40*/  @!UPT UIADD3 URZ, URZ, URZ, URZ ;  /* 0x0000003f3f3ff290 */ /* 0x000fe6000fffe03f */
[----:B------:R-:W-:Y:S04]  /*2aa50*/  STL.64 [R1+0x700], R12 ;  /* 0x0007000c01007387 */ /* 0x000fe80000100a00 */
[----:B------:R-:W-:Y:S04]  /*2aa60*/  STL.64 [R1+0x708], R14 ;  /* 0x0007080e01007387 */ /* 0x000fe80000100a00 */
[----:B------:R-:W-:Y:S04]  /*2aa70*/  STL.64 [R1+0x6f0], R8 ;  /* 0x0006f00801007387 */ /* 0x000fe80000100a00 */
[----:B------:R1:W-:Y:S04]  /*2aa80*/  STL.64 [R1+0x6f8], R10 ;  /* 0x0006f80a01007387 */ /* 0x0003e80000100a00 */
[----:B------:R-:W2:Y:S04]  /*2aa90*/  LDL.LU R245, [R1+0x74] ;  /* 0x0000740001f57983 */ /* 0x000ea80000300800 */
[----:B------:R-:W2:Y:S04]  /*2aaa0*/  LDL.LU R246, [R1+0x78] ;  /* 0x0000780001f67983 */ /* 0x000ea80000300800 */
[----:B------:R-:W2:Y:S01]  /*2aab0*/  LDL.LU R247, [R1+0x7c] ;  /* 0x00007c0001f77983 */ /* 0x000ea20000300800 */
[----:B-1----:R-:W-:Y:S03]  /*2aac0*/  HMMA.1688.F32.TF32 R8, R232, R192, R248 ;  /* 0x000000c0e808723c */ /* 0x002fe600000810f8 */
[----:B------:R-:W4:Y:S04]  /*2aad0*/  LDL.LU R248, [R1+0x60] ;  /* 0x0000600001f87983 */ /* 0x000f280000300800 */
[----:B------:R-:W-:-:S02]  /*2aae0*/  IMAD.MOV.U32 R249, RZ, RZ, R252 ;  /* 0x000000fffff97224 */ /* 0x000fc400078e00fc */
[----:B------:R-:W-:Y:S02]  /*2aaf0*/  IMAD.MOV.U32 R250, RZ, RZ, R3 ;  /* 0x000000fffffa7224 */ /* 0x000fe400078e0003 */
[----:B------:R-:W-:Y:S02]  /*2ab00*/  IMAD.MOV.U32 R251, RZ, RZ, R0 ;  /* 0x000000fffffb7224 */ /* 0x000fe400078e0000 */
[----:B------:R-:W-:Y:S02]  /*2ab10*/  IMAD.MOV.U32 R3, RZ, RZ, R5 ;  /* 0x000000ffff037224 */ /* 0x000fe400078e0005 */
[----:B------:R-:W-:Y:S02]  /*2ab20*/  IMAD.MOV.U32 R0, RZ, RZ, R6 ;  /* 0x000000ffff007224 */ /* 0x000fe400078e0006 */
[----:B------:R-:W-:-:S06]  /*2ab30*/  IMAD.MOV.U32 R252, RZ, RZ, R7 ;  /* 0x000000fffffc7224 */ /* 0x000fcc00078e0007 */
[----:B------:R-:W-:Y:S04]  /*2ab40*/  STL.64 [R1+0x6e0], R8 ;  /* 0x0006e00801007387 */ /* 0x000fe80000100a00 */
[----:B------:R-:W-:Y:S04]  /*2ab50*/  STL.64 [R1+0x6e8], R10 ;  /* 0x0006e80a01007387 */ /* 0x000fe80000100a00 */
[----:B------:R3:W-:Y:S04]  /*2ab60*/  STL [R1+0x6d0], R4 ;  /* 0x0006d00401007387 */ /* 0x0007e80000100800 */
        /* <DEDUP_REMOVED lines=14> */
[----:B------:R-:W3:Y:S04]  /*2ac50*/  LDL.LU R5, [R1+0x34] ;  /* 0x0000340001057983 */ /* 0x000ee80000300800 */
[----:B------:R-:W3:Y:S04]  /*2ac60*/  LDL.LU R6, [R1+0x38] ;  /* 0x0000380001067983 */ /* 0x000ee80000300800 */
[----:B------:R-:W3:Y:S04]  /*2ac70*/  LDL.LU R7, [R1+0x3c] ;  /* 0x00003c0001077983 */ /* 0x000ee80000300800 */
[----:B------:R-:W3:Y:S04]  /*2ac80*/  LDL.LU R240, [R1+0x20] ;  /* 0x0000200001f07983 */ /* 0x000ee80000300800 */
[----:B------:R-:W3:Y:S04]  /*2ac90*/  LDL.LU R241, [R1+0x24] ;  /* 0x0000240001f17983 */ /* 0x000ee80000300800 */
[----:B------:R-:W3:Y:S04]  /*2aca0*/  LDL.LU R242, [R1+0x28] ;  /* 0x0000280001f27983 */ /* 0x000ee80000300800 */
[----:B------:R-:W3:Y:S01]  /*2acb0*/  LDL.LU R243, [R1+0x2c] ;  /* 0x00002c0001f37983 */ /* 0x000ee20000300800 */
[C---:B--2---:R-:W-:Y:S11]  /*2acc0*/  HMMA.1688.F32.TF32 R244, R232.reuse, R204, R244 ;  /* 0x000000cce8f4723c */ /* 0x044ff600000810f4 */
[----:B------:R-:W-:Y:S11]  /*2acd0*/  @!UPT UIADD3 URZ, URZ, URZ, URZ ;  /* 0x0000003f3f3ff290 */ /* 0x000ff6000fffe03f */
[----:B------:R-:W-:Y:S02]  /*2ace0*/  @!UPT UIADD3 URZ, URZ, URZ, URZ ;  /* 0x0000003f3f3ff290 */ /* 0x000fe4000fffe03f */
[----:B------:R-:W-:Y:S02]  /*2acf0*/  IMAD.MOV.U32 R188, RZ, RZ, R244 ;  /* 0x000000ffffbc7224 */ /* 0x000fe400078e00f4 */
[----:B------:R-:W-:Y:S02]  /*2ad00*/  IMAD.MOV.U32 R189, RZ, RZ, R245 ;  /* 0x000000ffffbd7224 */ /* 0x000fe400078e00f5 */
[----:B------:R-:W-:Y:S02]  /*2ad10*/  IMAD.MOV.U32 R200, RZ, RZ, R246 ;  /* 0x000000ffffc87224 */ /* 0x000fe400078e00f6 */
[----:B------:R-:W-:Y:S02]  /*2ad20*/  IMAD.MOV.U32 R197, RZ, RZ, R247 ;  /* 0x000000ffffc57224 */ /* 0x000fe400078e00f7 */
[----:B----4-:R-:W-:Y:S07]  /*2ad30*/  HMMA.1688.F32.TF32 R244, R232, R208, R248 ;  /* 0x000000d0e8f4723c */ /* 0x010fee00000810f8 */
[----:B------:R-:W-:-:S02]  /*2ad40*/  IMAD.MOV.U32 R248, RZ, RZ, R174 ;  /* 0x000000fffff87224 */ /* 0x000fc400078e00ae */
[----:B------:R-:W2:Y:S01]  /*2ad50*/  LDL.LU R174, [R1+0x1c54] ;  /* 0x001c540001ae7983 */ /* 0x000ea20000300800 */
[----:B------:R-:W-:Y:S02]  /*2ad60*/  IMAD.MOV.U32 R249, RZ, RZ, R175 ;  /* 0x000000fffff97224 */ /* 0x000fe400078e00af */
[----:B------:R-:W-:Y:S01]  /*2ad70*/  IMAD.MOV.U32 R250, RZ, RZ, R170 ;  /* 0x000000fffffa7224 */ /* 0x000fe200078e00aa */
[----:B------:R-:W2:Y:S01]  /*2ad80*/  LDL.LU R175, [R1+0x1c50] ;  /* 0x001c500001af7983 */ /* 0x000ea20000300800 */
[----:B------:R-:W-:-:S03]  /*2ad90*/  IMAD.MOV.U32 R251, RZ, RZ, R171 ;  /* 0x000000fffffb7224 */ /* 0x000fc600078e00ab */
[----:B------:R-:W4:Y:S04]  /*2ada0*/  LDL.LU R170, [R1+0x1c4c] ;  /* 0x001c4c0001aa7983 */ /* 0x000f280000300800 */
[----:B------:R-:W4:Y:S03]  /*2adb0*/  LDL.LU R171, [R1+0x1c48] ;  /* 0x001c480001ab7983 */ /* 0x000f260000300800 */
[----:B------:R-:W-:Y:S02]  /*2adc0*/  IMAD.MOV.U32 R184, RZ, RZ, R244 ;  /* 0x000000ffffb87224 */ /* 0x000fe400078e00f4 */
[----:B------:R-:W-:Y:S01]  /*2add0*/  IMAD.MOV.U32 R185, RZ, RZ, R245 ;  /* 0x000000ffffb97224 */ /* 0x000fe200078e00f5 */
[----:B------:R-:W4:Y:S01]  /*2ade0*/  LDL.LU R244, [R1+0x10] ;  /* 0x0000100001f47983 */ /* 0x000f220000300800 */
[----:B------:R-:W-:-:S02]  /*2adf0*/  IMAD.MOV.U32 R201, RZ, RZ, R246 ;  /* 0x000000ffffc97224 */ /* 0x000fc400078e00f6 */
[----:B------:R-:W-:Y:S01]  /*2ae00*/  IMAD.MOV.U32 R173, RZ, RZ, R247 ;  /* 0x000000ffffad7224 */ /* 0x000fe200078e00f7 */
[----:B------:R-:W4:Y:S04]  /*2ae10*/  LDL.LU R245, [R1+0x14] ;  /* 0x0000140001f57983 */ /* 0x000f280000300800 */
[----:B------:R-:W4:Y:S04]  /*2ae20*/  LDL.LU R246, [R1+0x18] ;  /* 0x0000180001f67983 */ /* 0x000f280000300800 */
[----:B------:R-:W4:Y:S01]  /*2ae30*/  LDL.LU R247, [R1+0x1c] ;  /* 0x00001c0001f77983 */ /* 0x000f220000300800 */
[----:B------:R-:W-:-:S05]  /*2ae40*/  LOP3.LUT R239, R2, 0x20, RZ, 0x3c, !PT ;  /* 0x0000002002ef7812 */ /* 0x000fca00078e3cff */
[----:B------:R-:W-:Y:S04]  /*2ae50*/  LDS R237, [R239+0x16000] ;  /* 0x01600000efed7984 */ /* 0x000fe80000000800 */
[----:B------:R-:W2:Y:S01]  /*2ae60*/  LDS R239, [R239+0x17000] ;  /* 0x01700000efef7984 */ /* 0x000ea20000000800 */
[C---:B---3--:R-:W-:Y:S08]  /*2ae70*/  HMMA.1688.F32.TF32 R12, R232.reuse, R212, R12 ;  /* 0x000000d4e80c723c */ /* 0x048ff0000008100c */
[C---:B------:R-:W-:Y:S08]  /*2ae80*/  HMMA.1688.F32.TF32 R8, R232.reuse, R216, R8 ;  /* 0x000000d8e808723c */ /* 0x040ff00000081008 */
[C---:B------:R-:W-:Y:S08]  /*2ae90*/  HMMA.1688.F32.TF32 R4, R232.reuse, R220, R4 ;  /* 0x000000dce804723c */ /* 0x040ff00000081004 */
[----:B------:R-:W-:Y:S01]  /*2aea0*/  HMMA.1688.F32.TF32 R240, R232, R224, R240 ;  /* 0x000000e0e8f0723c */ /* 0x000fe200000810f0 */
[----:B------:R-:W-:-:S02]  /*2aeb0*/  IMAD.MOV.U32 R205, RZ, RZ, R14 ;  /* 0x000000ffffcd7224 */ /* 0x000fc400078e000e */
[----:B------:R-:W-:Y:S02]  /*2aec0*/  IMAD.MOV.U32 R204, RZ, RZ, R15 ;  /* 0x000000ffffcc7224 */ /* 0x000fe400078e000f */
[----:B------:R-:W-:Y:S01]  /*2aed0*/  IMAD.MOV.U32 R180, RZ, RZ, R12 ;  /* 0x000000ffffb47224 */ /* 0x000fe200078e000c */
[----:B------:R-:W3:Y:S01]  /*2aee0*/  LDL.LU.64 R14, [R1+0x1c40] ;  /* 0x001c4000010e7983 */ /* 0x000ee20000300a00 */
[----:B------:R-:W-:Y:S02]  /*2aef0*/  IMAD.MOV.U32 R181, RZ, RZ, R13 ;  /* 0x000000ffffb57224 */ /* 0x000fe400078e000d */
[----:B------:R-:W-:Y:S01]  /*2af00*/  IMAD.MOV.U32 R209, RZ, RZ, R10 ;  /* 0x000000ffffd17224 */ /* 0x000fe200078e000a */
[----:B------:R-:W3:Y:S01]  /*2af10*/  LDL.LU.64 R12, [R1+0x1c38] ;  /* 0x001c3800010c7983 */ /* 0x000ee20000300a00 */
[----:B------:R-:W-:Y:S02]  /*2af20*/  IMAD.MOV.U32 R208, RZ, RZ, R11 ;  /* 0x000000ffffd07224 */ /* 0x000fe400078e000b */
[----:B------:R-:W-:Y:S01]  /*2af30*/  IMAD.MOV.U32 R176, RZ, RZ, R8 ;  /* 0x000000ffffb07224 */ /* 0x000fe200078e0008 */
[----:B------:R-:W3:Y:S01]  /*2af40*/  LDL.LU.64 R10, [R1+0x1c30] ;  /* 0x001c3000010a7983 */ /* 0x000ee20000300a00 */
[----:B------:R-:W-:-:S02]  /*2af50*/  IMAD.MOV.U32 R177, RZ, RZ, R9 ;  /* 0x000000ffffb17224 */ /* 0x000fc400078e0009 */
        /* <DEDUP_REMOVED lines=11> */
[----:B------:R-:W-:-:S03]  /*2b010*/  IMAD.MOV.U32 R220, RZ, RZ, R241 ;  /* 0x000000ffffdc7224 */ /* 0x000fc600078e00f1 */
[----:B------:R-:W3:Y:S01]  /*2b020*/  LDL.LU.64 R240, [R1+0x1c08] ;  /* 0x001c080001f07983 */ /* 0x000ee20000300a00 */
[C---:B--2---:R-:W-:Y:S08]  /*2b030*/  HMMA.1688.F32.TF32 R248, R236.reuse, R174, R248 ;  /* 0x000000aeecf8723c */ /* 0x044ff000000810f8 */
[C---:B----4-:R-:W-:Y:S11]  /*2b040*/  HMMA.1688.F32.TF32 R244, R236.reuse, R170, R244 ;  /* 0x000000aaecf4723c */ /* 0x050ff600000810f4 */
[----:B------:R-:W-:Y:S11]  /*2b050*/  @!UPT UIADD3 URZ, URZ, URZ, URZ ;  /* 0x0000003f3f3ff290 */ /* 0x000ff6000fffe03f */
[----:B------:R-:W-:Y:S01]  /*2b060*/  @!UPT UIADD3 URZ, URZ, URZ, URZ ;  /* 0x0000003f3f3ff290 */ /* 0x000fe2000fffe03f */
[----:B------:R-:W-:Y:S04]  /*2b070*/  STL.64 [R1+0x5e0], R244 ;  /* 0x0005e0f401007387 */ /* 0x000fe80000100a00 */
[----:B------:R1:W-:Y:S04]  /*2b080*/  STL.64 [R1+0x5e8], R246 ;  /* 0x0005e8f601007387 */ /* 0x0003e80000100a00 */
[----:B-1----:R-:W2:Y:S04]  /*2b090*/  LDL.LU.64 R246, [R1+0x1c00] ;  /* 0x001c000001f67983 */ /* 0x002ea80000300a00 */
[----:B------:R-:W2:Y:S04]  /*2b0a0*/  LDL.LU.64 R244, [R1+0x1bf8] ;  /* 0x001bf80001f47983 */ /* 0x000ea80000300a00 */
[----:B------:R-:W-:Y:S04]  /*2b0b0*/  STL.64 [R1+0x5d0], R248 ;  /* 0x0005d0f801007387 */ /* 0x000fe80000100a00 */
[----:B------:R1:W-:Y:S04]  /*2b0c0*/  STL.64 [R1+0x5d8], R250 ;  /* 0x0005d8fa01007387 */ /* 0x0003e80000100a00 */
[----:B-1----:R-:W4:Y:S04]  /*2b0d0*/  LDL.LU.64 R250, [R1+0x1bf0] ;  /* 0x001bf00001fa7983 */ /* 0x002f280000300a00 */
[----:B------:R-:W4:Y:S01]  /*2b0e0*/  LDL.LU.64 R248, [R1+0x1be8] ;  /* 0x001be80001f87983 */ /* 0x000f220000300a00 */
[----:B---3--:R-:W-:Y:S08]  /*2b0f0*/  HMMA.1688.F32.TF32 R12, R236, R194, R12 ;  /* 0x000000c2ec0c723c */ /* 0x008ff0000008100c */
[----:B------:R-:W-:Y:S07]  /*2b100*/  HMMA.1688.F32.TF32 R232, R232, R228, R240 ;  /* 0x000000e4e8e8723c */ /* 0x000fee00000810f0 */
[----:B------:R-:W-:-:S02]  /*2b110*/  LOP3.LUT R242, R2, 0x40, RZ, 0x3c, !PT ;  /* 0x0000004002f27812 */ /* 0x000fc400078e3cff */
[C---:B------:R-:W-:Y:S01]  /*2b120*/  LOP3.LUT R243, R2.reuse, 0x60, RZ, 0x3c, !PT ;  /* 0x0000006002f37812 */ /* 0x040fe200078e3cff */
[C---:B----4-:R-:W-:Y:S11]  /*2b130*/  HMMA.1688.F32.TF32 R248, R236.reuse, R178, R248 ;  /* 0x000000b2ecf8723c */ /* 0x050ff600000810f8 */
[----:B------:R-:W-:Y:S03]  /*2b140*/  @!UPT UIADD3 URZ, URZ, URZ, URZ ;  /* 0x0000003f3f3ff290 */ /* 0x000fe6000fffe03f */
[----:B------:R-:W-:Y:S01]  /*2b150*/  IMAD.MOV.U32 R229, RZ, RZ, R232 ;  /* 0x000000ffffe57224 */ /* 0x000fe200078e00e8 */
[----:B------:R-:W-:Y:S01]  /*2b160*/  LOP3.LUT R241, R2, 0x20, RZ, 0x3c, !PT ;  /* 0x0000002002f17812 */ /* 0x000fe200078e3cff */
[----:B------:R-:W-:Y:S01]  /*2b170*/  IMAD.MOV.U32 R228, RZ, RZ, R233 ;  /* 0x000000ffffe47224 */ /* 0x000fe200078e00e9 */
[----:B------:R-:W-:Y:S01]  /*2b180*/  LDS R232, [R242+0x16000] ;  /* 0x01600000f2e87984 */ /* 0x000fe20000000800 */
[----:B------:R-:W-:Y:S02]  /*2b190*/  IMAD.MOV.U32 R225, RZ, RZ, R234 ;  /* 0x000000ffffe17224 */ /* 0x000fe400078e00ea */
[----:B------:R-:W-:Y:S01]  /*2b1a0*/  IMAD.MOV.U32 R224, RZ, RZ, R235 ;  /* 0x000000ffffe07224 */ /* 0x000fe200078e00eb */
[----:B------:R-:W-:Y:S04]  /*2b1b0*/  LDS R234, [R242+0x17000] ;  /* 0x01700000f2ea7984 */ /* 0x000fe80000000800 */
[----:B------:R-:W-:Y:S04]  /*2b1c0*/  LDS R233, [R243+0x16000] ;  /* 0x01600000f3e97984 */ /* 0x000fe80000000800 */
[----:B------:R-:W1:Y:S04]  /*2b1d0*/  LDS R235, [R243+0x17000] ;  /* 0x01700000f3eb7984 */ /* 0x000e680000000800 */
[----:B------:R-:W-:Y:S04]  /*2b1e0*/  LDS R240, [R242+0x16380] ;  /* 0x01638000f2f07984 */ /* 0x000fe80000000800 */
[----:B------:R-:W-:Y:S04]  /*2b1f0*/  STL.64 [R1+0x5b0], R248 ;  /* 0x0005b0f801007387 */ /* 0x000fe80000100a00 */
[----:B------:R2:W-:Y:S02]  /*2b200*/  STL.64 [R1+0x5b8], R250 ;  /* 0x0005b8fa01007387 */ /* 0x0005e40000100a00 */
[C---:B--2---:R-:W-:Y:S08]  /*2b210*/  HMMA.1688.F32.TF32 R248, R236.reuse, R182, R244 ;  /* 0x000000b6ecf8723c */ /* 0x044ff000000810f4 */
        /* <DEDUP_REMOVED lines=15> */
[C---:B--2---:R-:W-:Y:S07]  /*2b310*/  HMMA.1688.F32.TF32 R8, R236.reuse, R210, R28 ;  /* 0x000000d2ec08723c */ /* 0x044fee000008101c */
        /* <DEDUP_REMOVED lines=12> */
[----:B------:R-:W-:Y:S01]  /*2b3e0*/  STL.64 [R1+0x508], R14 ;  /* 0x0005080e01007387 */ /* 0x000fe20000100a00 */
[C---:B--2---:R-:W-:Y:S03]  /*2b3f0*/  HMMA.1688.F32.TF32 R4, R236.reuse, R226, R44 ;  /* 0x000000e2ec04723c */ /* 0x044fe6000008102c */
[----:B------:R-:W-:Y:S04]  /*2b400*/  STL.64 [R1+0x4e0], R8 ;  /* 0x0004e00801007387 */ /* 0x000fe80000100a00 */
[----:B------:R2:W-:Y:S02]  /*2b410*/  STL.64 [R1+0x4e8], R10 ;  /* 0x0004e80a01007387 */ /* 0x0005e40000100a00 */
[----:B--2---:R-:W-:Y:S11]  /*2b420*/  HMMA.1688.F32.TF32 R8, R236, R230, R48 ;  /* 0x000000e6ec08723c */ /* 0x004ff60000081030 */
[----:B------:R-:W-:Y:S03]  /*2b430*/  @!UPT UIADD3 URZ, URZ, URZ, URZ ;  /* 0x0000003f3f3ff290 */ /* 0x000fe6000fffe03f */
[----:B------:R-:W-:Y:S04]  /*2b440*/  STL.64 [R1+0x4d0], R4 ;  /* 0x0004d00401007387 */ /* 0x000fe80000100a00 */
[----:B------:R-:W-:Y:S01]  /*2b450*/  STL.64 [R1+0x4d8], R6 ;  /* 0x0004d80601007387 */ /* 0x000fe20000100a00 */
[C---:B-1----:R-:W-:Y:S01]  /*2b460*/  HMMA.1688.F32.TF32 R16, R232.reuse, R174, R52 ;  /* 0x000000aee810723c */ /* 0x042fe20000081034 */
[----:B------:R-:W-:Y:S02]  /*2b470*/  IMAD.MOV.U32 R248, RZ, RZ, R148 ;  /* 0x000000fffff87224 */ /* 0x000fe400078e0094 */
[----:B------:R-:W-:Y:S01]  /*2b480*/  IMAD.MOV.U32 R249, RZ, RZ, R149 ;  /* 0x000000fffff97224 */ /* 0x000fe200078e0095 */
[----:B------:R-:W-:Y:S04]  /*2b490*/  LDS R4, [R2+0x16080] ;  /* 0x0160800002047984 */ /* 0x000fe80000000800 */
[----:B------:R-:W-:Y:S01]  /*2b4a0*/  HMMA.1688.F32.TF32 R12, R232, R178, R56 ;  /* 0x000000b2e80c723c */ /* 0x000fe20000081038 */
[----:B------:R-:W-:Y:S01]  /*2b4b0*/  IMAD.MOV.U32 R250, RZ, RZ, R150 ;  /* 0x000000fffffa7224 */ /* 0x000fe200078e0096 */
[----:B------:R-:W-:Y:S04]  /*2b4c0*/  LDS R6, [R2+0x17080] ;  /* 0x0170800002067984 */ /* 0x000fe80000000800 */
        /* <DEDUP_REMOVED lines=8> */
[C---:B-1----:R-:W-:Y:S11]  /*2b550*/  HMMA.1688.F32.TF32 R8, R232.reuse, R170, R112 ;  /* 0x000000aae808723c */ /* 0x042ff60000081070 */
[----:B------:R-:W-:Y:S11]  /*2b560*/  @!UPT UIADD3 URZ, URZ, URZ, URZ ;  /* 0x0000003f3f3ff290 */ /* 0x000ff6000fffe03f */
[----:B------:R-:W-:Y:S01]  /*2b570*/  @!UPT UIADD3 URZ, URZ, URZ, URZ ;  /* 0x0000003f3f3ff290 */ /* 0x000fe2000fffe03f */
[----:B------:R-:W-:Y:S04]  /*2b580*/  STL.64 [R1+0x4b0], R8 ;  /* 0x0004b00801007387 */ /* 0x000fe80000100a00 */
[----:B------:R1:W-:Y:S02]  /*2b590*/  STL.64 [R1+0x4b8], R10 ;  /* 0x0004b80a01007387 */ /* 0x0003e40000100a00 */
[C---:B-1----:R-:W-:Y:S02]  /*2b5a0*/  HMMA.1688.F32.TF32 R8, R232.reuse, R182, R60 ;  /* 0x000000b6e808723c */ /* 0x042fe4000008103c */
[----:B------:R-:W-:Y:S04]  /*2b5b0*/  STL.64 [R1+0x4a0], R16 ;  /* 0x0004a01001007387 */ /* 0x000fe80000100a00 */
[----:B------:R1:W-:Y:S04]  /*2b5c0*/  STL.64 [R1+0x4a8], R18 ;  /* 0x0004a81201007387 */ /* 0x0003e80000100a00 */
[----:B------:R-:W-:Y:S04]  /*2b5d0*/  STL.64 [R1+0x490], R12 ;  /* 0x0004900c01007387 */ /* 0x000fe80000100a00 */
[----:B------:R2:W-:Y:S01]  /*2b5e0*/  STL.64 [R1+0x498], R14 ;  /* 0x0004980e01007387 */ /* 0x0005e20000100a00 */
[C---:B-1----:R-:W-:Y:S08]  /*2b5f0*/  HMMA.1688.F32.TF32 R16, R232.reuse, R186, R64 ;  /* 0x000000bae810723c */ /* 0x042ff00000081040 */
[----:B------:R-:W-:Y:S01]  /*2b600*/  STL.64 [R1+0x480], R8 ;  /* 0x0004800801007387 */ /* 0x000fe20000100a00 */
[C---:B--2---:R-:W-:Y:S03]  /*2b610*/  HMMA.1688.F32.TF32 R12, R232.reuse, R190, R68 ;  /* 0x000000bee80c723c */ /* 0x044fe60000081044 */
[----:B------:R1:W-:Y:S05]  /*2b620*/  STL.64 [R1+0x488], R10 ;  /* 0x0004880a01007387 */ /* 0x0003ea0000100a00 */
[C---:B-1----:R-:W-:Y:S06]  /*2b630*/  HMMA.1688.F32.TF32 R8, R232.reuse, R194, R72 ;  /* 0x000000c2e808723c */ /* 0x042fec0000081048 */
[----:B------:R-:W-:Y:S04]  /*2b640*/  STL.64 [R1+0x470], R16 ;  /* 0x0004701001007387 */ /* 0x000fe80000100a00 */
[----:B------:R1:W-:Y:S05]  /*2b650*/  STL.64 [R1+0x478], R18 ;  /* 0x0004781201007387 */ /* 0x0003ea0000100a00 */
        /* <DEDUP_REMOVED lines=8> */
[----:B------:R1:W-:Y:S04]  /*2b6e0*/  STL.64 [R1+0x438], R18 ;  /* 0x0004381201007387 */ /* 0x0003e80000100a00 */
[----:B------:R-:W-:Y:S04]  /*2b6f0*/  STL.64 [R1+0x420], R12 ;  /* 0x0004200c01007387 */ /* 0x000fe80000100a00 */
[----:B------:R2:W-:Y:S01]  /*2b700*/  STL.64 [R1+0x428], R14 ;  /* 0x0004280e01007387 */ /* 0x0005e20000100a00 */
[----:B-1----:R-:W-:Y:S01]  /*2b710*/  HMMA.1688.F32.TF32 R16, R232, R210, R88 ;  /* 0x000000d2e810723c */ /* 0x002fe20000081058 */
[----:B------:R-:W-:-:S02]  /*2b720*/  IMAD.MOV.U32 R23, RZ, RZ, R139 ;  /* 0x000000ffff177224 */ /* 0x000fc400078e008b */
[----:B------:R-:W-:Y:S04]  /*2b730*/  LDS R88, [R2+0x16180] ;  /* 0x0161800002587984 */ /* 0x000fe80000000800 */
[----:B------:R-:W-:Y:S01]  /*2b740*/  STL.64 [R1+0x410], R8 ;  /* 0x0004100801007387 */ /* 0x000fe20000100a00 */
[----:B--2---:R-:W-:Y:S03]  /*2b750*/  HMMA.1688.F32.TF32 R12, R232, R214, R92 ;  /* 0x000000d6e80c723c */ /* 0x004fe6000008105c */
[----:B------:R1:W-:Y:S01]  /*2b760*/  STL.64 [R1+0x418], R10 ;  /* 0x0004180a01007387 */ /* 0x0003e20000100a00 */
[----:B------:R-:W-:Y:S02]  /*2b770*/  IMAD.MOV.U32 R28, RZ, RZ, R132 ;  /* 0x000000ffff1c7224 */ /* 0x000fe400078e0084 */
[----:B------:R-:W-:Y:S01]  /*2b780*/  IMAD.MOV.U32 R29, RZ, RZ, R133 ;  /* 0x000000ffff1d7224 */ /* 0x000fe200078e0085 */
[----:B------:R-:W-:Y:S01]  /*2b790*/  LDS R90, [R2+0x17180] ;  /* 0x01718000025a7984 */ /* 0x000fe20000000800 */
[----:B------:R-:W-:-:S02]  /*2b7a0*/  IMAD.MOV.U32 R30, RZ, RZ, R134 ;  /* 0x000000ffff1e7224 */ /* 0x000fc400078e0086 */
[----:B------:R-:W-:Y:S01]  /*2b7b0*/  IMAD.MOV.U32 R31, RZ, RZ, R135 ;  /* 0x000000ffff1f7224 */ /* 0x000fe200078e0087 */
[----:B------:R-:W-:Y:S01]  /*2b7c0*/  LDS R89, [R241+0x16180] ;  /* 0x01618000f1597984 */ /* 0x000fe20000000800 */
[C---:B-1----:R-:W-:Y:S03]  /*2b7d0*/  HMMA.1688.F32.TF32 R8, R232.reuse, R218, R96 ;  /* 0x000000dae808723c */ /* 0x042fe60000081060 */
        /* <DEDUP_REMOVED lines=8> */
[C---:B--2---:R-:W-:Y:S03]  /*2b860*/  HMMA.1688.F32.TF32 R12, R232.reuse, R226, R104 ;  /* 0x000000e2e80c723c */ /* 0x044fe60000081068 */
[----:B------:R1:W-:Y:S05]  /*2b870*/  STL.64 [R1+0x3e8], R10 ;  /* 0x0003e80a01007387 */ /* 0x0003ea0000100a00 */
[----:B-1----:R-:W-:Y:S07]  /*2b880*/  HMMA.1688.F32.TF32 R8, R232, R230, R108 ;  /* 0x000000e6e808723c */ /* 0x002fee000008106c */
[----:B------:R-:W-:Y:S04]  /*2b890*/  STL.64 [R1+0x3c0], R16 ;  /* 0x0003c01001007387 */ /* 0x000fe80000100a00 */
[----:B------:R-:W-:Y:S04]  /*2b8a0*/  STL.64 [R1+0x3c8], R18 ;  /* 0x0003c81201007387 */ /* 0x000fe80000100a00 */
        /* <DEDUP_REMOVED lines=69> */
[----:B------:R-:W-:-:S02]  /*2bd00*/  IMAD.MOV.U32 R245, RZ, RZ, R123 ;  /* 0x000000fffff57224 */ /* 0x000fc400078e007b */
[----:B------:R-:W-:Y:S01]  /*2bd10*/  IMAD.MOV.U32 R246, RZ, RZ, R127 ;  /* 0x000000fffff67224 */ /* 0x000fe200078e007f */
[----:B------:R-:W3:Y:S04]  /*2bd20*/  LDL.LU R123, [R1+0x1b50] ;  /* 0x001b5000017b7983 */ /* 0x000ee80000300800 */
[----:B------:R-:W3:Y:S01]  /*2bd30*/  LDL.LU R127, [R1+0x1b4c] ;  /* 0x001b4c00017f7983 */ /* 0x000ee20000300800 */
[----:B------:R-:W-:-:S03]  /*2bd40*/  IMAD.MOV.U32 R247, RZ, RZ, R131 ;  /* 0x000000fffff77224 */ /* 0x000fc600078e0083 */
[----:B------:R-:W3:Y:S04]  /*2bd50*/  LDL.LU R131, [R1+0x1b48] ;  /* 0x001b480001837983 */ /* 0x000ee80000300800 */
[----:B------:R-:W-:Y:S04]  /*2bd60*/  LDS R8, [R242+0x16080] ;  /* 0x01608000f2087984 */ /* 0x000fe80000000800 */
[----:B------:R-:W-:Y:S04]  /*2bd70*/  LDS R10, [R242+0x17080] ;  /* 0x01708000f20a7984 */ /* 0x000fe80000000800 */
[----:B------:R-:W-:Y:S04]  /*2bd80*/  LDS R9, [R243+0x16080] ;  /* 0x01608000f3097984 */ /* 0x000fe80000000800 */
[----:B------:R-:W1:Y:S02]  /*2bd90*/  LDS R11, [R243+0x17080] ;  /* 0x01708000f30b7984 */ /* 0x000e640000000800 */
[----:B-1----:R-:W-:Y:S08]  /*2bda0*/  HMMA.1688.F32.TF32 R20, R8, R182, R20 ;  /* 0x000000b60814723c */ /* 0x002ff00000081014 */
[C---:B--2---:R-:W-:Y:S08]  /*2bdb0*/  HMMA.1688.F32.TF32 R48, R4.reuse, R170, R164 ;  /* 0x000000aa0430723c */ /* 0x044ff000000810a4 */
[C---:B------:R-:W-:Y:S08]  /*2bdc0*/  HMMA.1688.F32.TF32 R56, R4.reuse, R174, R116 ;  /* 0x000000ae0438723c */ /* 0x040ff00000081074 */
[C---:B---3--:R-:W-:Y:S07]  /*2bdd0*/  HMMA.1688.F32.TF32 R52, R4.reuse, R178, R120 ;  /* 0x000000b20434723c */ /* 0x048fee0000081078 */
        /* <DEDUP_REMOVED lines=16> */
[C---:B----4-:R-:W-:Y:S03]  /*2bee0*/  HMMA.1688.F32.TF32 R56, R4.reuse, R198, R140 ;  /* 0x000000c60438723c */ /* 0x050fe6000008108c */
[----:B------:R-:W-:Y:S05]  /*2bef0*/  STL.64 [R1+0x330], R48 ;  /* 0x0003303001007387 */ /* 0x000fea0000100a00 */
[C---:B-1----:R-:W-:Y:S01]  /*2bf00*/  HMMA.1688.F32.TF32 R52, R4.reuse, R202, R144 ;  /* 0x000000ca0434723c */ /* 0x042fe20000081090 */
[----:B------:R1:W-:Y:S07]  /*2bf10*/  STL.64 [R1+0x338], R50 ;  /* 0x0003383201007387 */ /* 0x0003ee0000100a00 */
[C---:B-1----:R-:W-:Y:S07]  /*2bf20*/  HMMA.1688.F32.TF32 R48, R4.reuse, R206, R148 ;  /* 0x000000ce0430723c */ /* 0x042fee0000081094 */
        /* <DEDUP_REMOVED lines=12> */
[C---:B-1----:R-:W-:Y:S08]  /*2bff0*/  HMMA.1688.F32.TF32 R48, R4.reuse, R218, R44 ;  /* 0x000000da0430723c */ /* 0x042ff0000008102c */
        /* <DEDUP_REMOVED lines=21> */
[C---:B------:R-:W-:Y:S07]  /*2c150*/  HMMA.1688.F32.TF32 R28, R8.reuse, R178, R24 ;  /* 0x000000b2081c723c */ /* 0x040fee0000081018 */
        /* <DEDUP_REMOVED lines=8> */
[----:B------:R-:W-:Y:S01]  /*2c1e0*/  STL.64 [R1+0x60], R20 ;  /* 0x0000601401007387 */ /* 0x000fe20000100a00 */
[C---:B------:R-:W-:Y:S03]  /*2c1f0*/  HMMA.1688.F32.TF32 R12, R8.reuse, R198, R248 ;  /* 0x000000c6080c723c */ /* 0x040fe600000810f8 */
[----:B------:R2:W-:Y:S05]  /*2c200*/  STL.64 [R1+0x68], R22 ;  /* 0x0000681601007387 */ /* 0x0005ea0000100a00 */
[----:B--2---:R-:W-:Y:S01]  /*2c210*/  HMMA.1688.F32.TF32 R20, R8, R194, R244 ;  /* 0x000000c20814723c */ /* 0x004fe200000810f4 */
[----:B------:R-:W-:Y:S04]  /*2c220*/  STL.64 [R1+0x50], R24 ;  /* 0x0000501801007387 */ /* 0x000fe80000100a00 */
[----:B------:R-:W-:Y:S04]  /*2c230*/  STL.64 [R1+0x58], R26 ;  /* 0x0000581a01007387 */ /* 0x000fe80000100a00 */
[----:B------:R2:W-:Y:S04]  /*2c240*/  STL.64 [R1+0x40], R16 ;  /* 0x0000401001007387 */ /* 0x0005e80000100a00 */
[----:B------:R3:W-:Y:S04]  /*2c250*/  STL.64 [R1+0x48], R18 ;  /* 0x0000481201007387 */ /* 0x0007e80000100a00 */
[----:B--2---:R-:W2:Y:S06]  /*2c260*/  LDL.LU R16, [R1+0x1070] ;  /* 0x0010700001107983 */ /* 0x004eac0000300800 */
[----:B------:R4:W-:Y:S04]  /*2c270*/  STL.64 [R1+0x30], R20 ;  /* 0x0000301401007387 */ /* 0x0009e80000100a00 */
[----:B------:R1:W-:Y:S04]  /*2c280*/  STL.64 [R1+0x38], R22 ;  /* 0x0000381601007387 */ /* 0x0003e80000100a00 */
[----:B------:R1:W-:Y:S04]  /*2c290*/  STL.64 [R1+0x20], R12 ;  /* 0x0000200c01007387 */ /* 0x0003e80000100a00 */
[----:B------:R1:W-:Y:S04]  /*2c2a0*/  STL.64 [R1+0x28], R14 ;  /* 0x0000280e01007387 */ /* 0x0003e80000100a00 */
[----:B------:R-:W2:Y:S04]  /*2c2b0*/  LDL.LU R17, [R1+0x1074] ;  /* 0x0010740001117983 */ /* 0x000ea80000300800 */
[----:B---3--:R-:W2:Y:S04]  /*2c2c0*/  LDL.LU R18, [R1+0x1078] ;  /* 0x0010780001127983 */ /* 0x008ea80000300800 */
[----:B------:R-:W2:Y:S04]  /*2c2d0*/  LDL.LU R19, [R1+0x107c] ;  /* 0x00107c0001137983 */ /* 0x000ea80000300800 */
[----:B----4-:R-:W3:Y:S04]  /*2c2e0*/  LDL.LU R20, [R1+0x1080] ;  /* 0x0010800001147983 */ /* 0x010ee80000300800 */
[----:B------:R-:W3:Y:S04]  /*2c2f0*/  LDL.LU R21, [R1+0x1084] ;  /* 0x0010840001157983 */ /* 0x000ee80000300800 */
[----:B-1----:R-:W3:Y:S04]  /*2c300*/  LDL.LU R22, [R1+0x1088] ;  /* 0x0010880001167983 */ /* 0x002ee80000300800 */
        /* <DEDUP_REMOVED lines=86> */
[----:B---3--:R-:W-:Y:S08]  /*2c870*/  HMMA.1688.F32.TF32 R40, R4, R198, R40 ;  /* 0x000000c60428723c */ /* 0x008ff00000081028 */
[C---:B----4-:R-:W-:Y:S08]  /*2c880*/  HMMA.1688.F32.TF32 R72, R8.reuse, R222, R72 ;  /* 0x000000de0848723c */ /* 0x050ff00000081048 */
[C---:B------:R-:W-:Y:S08]  /*2c890*/  HMMA.1688.F32.TF32 R244, R8.reuse, R214, R244 ;  /* 0x000000d608f4723c */ /* 0x040ff000000810f4 */
[C---:B------:R-:W-:Y:S08]  /*2c8a0*/  HMMA.1688.F32.TF32 R80, R8.reuse, R206, R80 ;  /* 0x000000ce0850723c */ /* 0x040ff00000081050 */
[C---:B------:R-:W-:Y:S08]  /*2c8b0*/  HMMA.1688.F32.TF32 R84, R8.reuse, R202, R84 ;  /* 0x000000ca0854723c */ /* 0x040ff00000081054 */
[C---:B------:R-:W-:Y:S08]  /*2c8c0*/  HMMA.1688.F32.TF32 R248, R8.reuse, R210, R248 ;  /* 0x000000d208f8723c */ /* 0x040ff000000810f8 */
[C---:B------:R-:W-:Y:S07]  /*2c8d0*/  HMMA.1688.F32.TF32 R76, R8.reuse, R218, R76 ;  /* 0x000000da084c723c */ /* 0x040fee000008104c */
[----:B------:R-:W-:Y:S01]  /*2c8e0*/  STL.64 [R1+0x10], R84 ;  /* 0x0000105401007387 */ /* 0x000fe20000100a00 */
[C---:B------:R-:W-:Y:S08]  /*2c8f0*/  HMMA.1688.F32.TF32 R68, R8.reuse, R226, R68 ;  /* 0x000000e20844723c */ /* 0x040ff00000081044 */
[----:B------:R-:W-:Y:S01]  /*2c900*/  HMMA.1688.F32.TF32 R8, R8, R230, R64 ;  /* 0x000000e60808723c */ /* 0x000fe20000081040 */
[----:B------:R-:W-:Y:S04]  /*2c910*/  STL.64 [R1+0x18], R86 ;  /* 0x0000185601007387 */ /* 0x000fe80000100a00 */
[----:B------:R-:W-:Y:S04]  /*2c920*/  STL.64 [R1+0x1990], R250 ;  /* 0x001990fa01007387 */ /* 0x000fe80000100a00 */
[----:B------:R-:W-:Y:S04]  /*2c930*/  STL.64 [R1], R80 ;  /* 0x0000005001007387 */ /* 0x000fe80000100a00 */
        /* <DEDUP_REMOVED lines=14> */
[C---:B-1----:R-:W-:Y:S02]  /*2ca20*/  HMMA.1688.F32.TF32 R8, R4.reuse, R178, R52 ;  /* 0x000000b20408723c */ /* 0x042fe40000081034 */
[----:B------:R-:W-:Y:S04]  /*2ca30*/  STL.64 [R1+0x2e0], R64 ;  /* 0x0002e04001007387 */ /* 0x000fe80000100a00 */
[----:B------:R-:W-:Y:S02]  /*2ca40*/  STL.64 [R1+0x2e8], R66 ;  /* 0x0002e84201007387 */ /* 0x000fe40000100a00 */
[C---:B------:R-:W-:Y:S02]  /*2ca50*/  HMMA.1688.F32.TF32 R56, R4.reuse, R182, R112 ;  /* 0x000000b60438723c */ /* 0x040fe40000081070 */
[----:B------:R-:W-:Y:S04]  /*2ca60*/  STL.64 [R1+0x2d0], R60 ;  /* 0x0002d03c01007387 */ /* 0x000fe80000100a00 */
[----:B------:R-:W-:Y:S02]  /*2ca70*/  STL.64 [R1+0x2d8], R62 ;  /* 0x0002d83e01007387 */ /* 0x000fe40000100a00 */
[C---:B------:R-:W-:Y:S07]  /*2ca80*/  HMMA.1688.F32.TF32 R52, R4.reuse, R186, R236 ;  /* 0x000000ba0434723c */ /* 0x040fee00000810ec */
        /* <DEDUP_REMOVED lines=12> */
[----:B------:R-:W-:Y:S04]  /*2cb50*/  STL.64 [R1+0x288], R46 ;  /* 0x0002882e01007387 */ /* 0x000fe80000100a00 */
[----:B------:R-:W-:Y:S01]  /*2cb60*/  STL.64 [R1+0x270], R40 ;  /* 0x0002702801007387 */ /* 0x000fe20000100a00 */
[C---:B------:R-:W-:Y:S03]  /*2cb70*/  HMMA.1688.F32.TF32 R28, R4.reuse, R210, R28 ;  /* 0x000000d2041c723c */ /* 0x040fe6000008101c */
        /* <DEDUP_REMOVED lines=13> */
[----:B------:R1:W-:Y:S04]  /*2cc50*/  STL.64 [R1+0x220], R20 ;  /* 0x0002201401007387 */ /* 0x0003e80000100a00 */
[----:B------:R2:W-:Y:S04]  /*2cc60*/  STL.64 [R1+0x228], R22 ;  /* 0x0002281601007387 */ /* 0x0005e80000100a00 */
[----:B------:R-:W3:Y:S04]  /*2cc70*/  LDL.LU R28, [R1+0xf90] ;  /* 0x000f9000011c7983 */ /* 0x000ee80000300800 */
[----:B------:R4:W-:Y:S04]  /*2cc80*/  STL.64 [R1+0x210], R16 ;  /* 0x0002101001007387 */ /* 0x0009e80000100a00 */
[----:B------:R1:W-:Y:S05]  /*2cc90*/  STL.64 [R1+0x218], R18 ;  /* 0x0002181201007387 */ /* 0x0003ea0000100a00 */
[----:B------:R-:W-:Y:S04]  /*2cca0*/  STL.64 [R1+0x200], R8 ;  /* 0x0002000801007387 */ /* 0x000fe80000100a00 */
        /* <DEDUP_REMOVED lines=62> */
[----:B--2---:R-:W2:Y:S04]  /*2d090*/  LDL.LU R22, [R1+0xf78] ;  /* 0x000f780001167983 */ /* 0x004ea80000300800 */
[----:B------:R-:W2:Y:S04]  /*2d0a0*/  LDL.LU R23, [R1+0xf7c] ;  /* 0x000f7c0001177983 */ /* 0x000ea80000300800 */
[----:B----4-:R-:W4:Y:S04]  /*2d0b0*/  LDL.LU R16, [R1+0x5f0] ;  /* 0x0005f00001107983 */ /* 0x010f280000300800 */
[----:B------:R-:W4:Y:S04]  /*2d0c0*/  LDL.LU R17, [R1+0x5f4] ;  /* 0x0005f40001117983 */ /* 0x000f280000300800 */
[----:B------:R-:W4:Y:S04]  /*2d0d0*/  LDL.LU R18, [R1+0x5f8] ;  /* 0x0005f80001127983 */ /* 0x000f280000300800 */
[----:B------:R-:W4:Y:S01]  /*2d0e0*/  LDL.LU R19, [R1+0x5fc] ;  /* 0x0005fc0001137983 */ /* 0x000f220000300800 */
[----:B---3--:R-:W-:Y:S03]  /*2d0f0*/  HMMA.1688.F32.TF32 R4, R4, R230, R12 ;  /* 0x000000e60404723c */ /* 0x008fe6000008100c */
[----:B------:R-:W3:Y:S11]  /*2d100*/  LDL.LU R12, [R1+0xf60] ;  /* 0x000f6000010c7983 */ /* 0x000ef60000300800 */
[----:B------:R-:W-:Y:S09]  /*2d110*/  @!UPT UIADD3 URZ, URZ, URZ, URZ ;  /* 0x0000003f3f3ff290 */ /* 0x000ff2000fffe03f */
[----:B------:R-:W-:Y:S04]  /*2d120*/  STL.64 [R1+0x1f0], R4 ;  /* 0x0001f00401007387 */ /* 0x000fe80000100a00 */
[----:B------:R1:W-:Y:S04]  /*2d130*/  STL.64 [R1+0x1f8], R6 ;  /* 0x0001f80601007387 */ /* 0x0003e80000100a00 */
[----:B------:R-:W3:Y:S04]  /*2d140*/  LDL.LU R13, [R1+0xf64] ;  /* 0x000f6400010d7983 */ /* 0x000ee80000300800 */
[----:B------:R-:W3:Y:S04]  /*2d150*/  LDL.LU R14, [R1+0xf68] ;  /* 0x000f6800010e7983 */ /* 0x000ee80000300800 */
[----:B------:R-:W3:Y:S01]  /*2d160*/  LDL.LU R15, [R1+0xf6c] ;  /* 0x000f6c00010f7983 */ /* 0x000ee20000300800 */
[C---:B------:R-:W-:Y:S08]  /*2d170*/  HMMA.1688.F32.TF32 R68, R152.reuse, R170, R68 ;  /* 0x000000aa9844723c */ /* 0x040ff00000081044 */
[C---:B------:R-:W-:Y:S08]  /*2d180*/  HMMA.1688.F32.TF32 R8, R152.reuse, R174, R64 ;  /* 0x000000ae9808723c */ /* 0x040ff00000081040 */
[C---:B-1----:R-:W-:Y:S07]  /*2d190*/  HMMA.1688.F32.TF32 R4, R152.reuse, R178, R60 ;  /* 0x000000b29804723c */ /* 0x042fee000008103c */
[----:B------:R-:W-:Y:S01]  /*2d1a0*/  STL.64 [R1+0x1e0], R68 ;  /* 0x0001e04401007387 */ /* 0x000fe20000100a00 */
[C---:B------:R-:W-:Y:S03]  /*2d1b0*/  HMMA.1688.F32.TF32 R56, R152.reuse, R182, R56 ;  /* 0x000000b69838723c */ /* 0x040fe60000081038 */
[----:B------:R-:W-:Y:S04]  /*2d1c0*/  STL.64 [R1+0x1e8], R70 ;  /* 0x0001e84601007387 */ /* 0x000fe80000100a00 */
[----:B------:R-:W-:Y:S04]  /*2d1d0*/  STL.64 [R1+0x1d0], R8 ;  /* 0x0001d00801007387 */ /* 0x000fe80000100a00 */
[----:B------:R1:W-:Y:S04]  /*2d1e0*/  STL.64 [R1+0x1d8], R10 ;  /* 0x0001d80a01007387 */ /* 0x0003e80000100a00 */
[----:B------:R-:W-:Y:S04]  /*2d1f0*/  STL.64 [R1+0x1c0], R4 ;  /* 0x0001c00401007387 */ /* 0x000fe80000100a00 */
[----:B------:R1:W-:Y:S02]  /*2d200*/  STL.64 [R1+0x1c8], R6 ;  /* 0x0001c80601007387 */ /* 0x0003e40000100a00 */
[C---:B-1----:R-:W-:Y:S08]  /*2d210*/  HMMA.1688.F32.TF32 R8, R152.reuse, R186, R52 ;  /* 0x000000ba9808723c */ /* 0x042ff00000081034 */
[C---:B------:R-:W-:Y:S01]  /*2d220*/  HMMA.1688.F32.TF32 R4, R152.reuse, R190, R112 ;  /* 0x000000be9804723c */ /* 0x040fe20000081070 */
[----:B------:R-:W-:Y:S04]  /*2d230*/  STL.64 [R1+0x1b0], R56 ;  /* 0x0001b03801007387 */ /* 0x000fe80000100a00 */
[----:B------:R-:W-:Y:S03]  /*2d240*/  STL.64 [R1+0x1b8], R58 ;  /* 0x0001b83a01007387 */ /* 0x000fe60000100a00 */
[C---:B------:R-:W-:Y:S07]  /*2d250*/  HMMA.1688.F32.TF32 R52, R152.reuse, R194, R236 ;  /* 0x000000c29834723c */ /* 0x040fee00000810ec */
[----:B------:R-:W-:Y:S04]  /*2d260*/  STL.64 [R1+0x1a0], R8 ;  /* 0x0001a00801007387 */ /* 0x000fe80000100a00 */
[----:B------:R1:W-:Y:S04]  /*2d270*/  STL.64 [R1+0x1a8], R10 ;  /* 0x0001a80a01007387 */ /* 0x0003e80000100a00 */
[----:B------:R-:W-:Y:S04]  /*2d280*/  STL.64 [R1+0x190], R4 ;  /* 0x0001900401007387 */ /* 0x000fe80000100a00 */
[----:B------:R2:W-:Y:S01]  /*2d290*/  STL.64 [R1+0x198], R6 ;  /* 0x0001980601007387 */ /* 0x0005e20000100a00 */
[C---:B-1----:R-:W-:Y:S08]  /*2d2a0*/  HMMA.1688.F32.TF32 R8, R152.reuse, R198, R48 ;  /* 0x000000c69808723c */ /* 0x042ff00000081030 */
[C---:B--2---:R-:W-:Y:S01]  /*2d2b0*/  HMMA.1688.F32.TF32 R4, R152.reuse, R202, R44 ;  /* 0x000000ca9804723c */ /* 0x044fe2000008102c */
[----:B------:R-:W-:Y:S04]  /*2d2c0*/  STL.64 [R1+0x180], R52 ;  /* 0x0001803401007387 */ /* 0x000fe80000100a00 */
[----:B------:R-:W-:Y:S03]  /*2d2d0*/  STL.64 [R1+0x188], R54 ;  /* 0x0001883601007387 */ /* 0x000fe60000100a00 */
[C---:B------:R-:W-:Y:S07]  /*2d2e0*/  HMMA.1688.F32.TF32 R40, R152.reuse, R206, R40 ;  /* 0x000000ce9828723c */ /* 0x040fee0000081028 */
[----:B------:R-:W-:Y:S01]  /*2d2f0*/  STL.64 [R1+0x170], R8 ;  /* 0x0001700801007387 */ /* 0x000fe20000100a00 */
[C---:B------:R-:W-:Y:S03]  /*2d300*/  HMMA.1688.F32.TF32 R164, R152.reuse, R218, R28 ;  /* 0x000000da98a4723c */ /* 0x040fe6000008101c */
[----:B------:R1:W-:Y:S04]  /*2d310*/  STL.64 [R1+0x178], R10 ;  /* 0x0001780a01007387 */ /* 0x0003e80000100a00 */
[----:B------:R-:W-:Y:S04]  /*2d320*/  STL.64 [R1+0x160], R4 ;  /* 0x0001600401007387 */ /* 0x000fe80000100a00 */
[----:B------:R2:W-:Y:S01]  /*2d330*/  STL.64 [R1+0x168], R6 ;  /* 0x0001680601007387 */ /* 0x0005e20000100a00 */
[C---:B-1----:R-:W-:Y:S08]  /*2d340*/  HMMA.1688.F32.TF32 R8, R152.reuse, R210, R36 ;  /* 0x000000d29808723c */ /* 0x042ff00000081024 */
[C---:B--2---:R-:W-:Y:S08]  /*2d350*/  HMMA.1688.F32.TF32 R4, R152.reuse, R214, R32 ;  /* 0x000000d69804723c */ /* 0x044ff00000081020 */
[C---:B------:R-:W-:Y:S08]  /*2d360*/  HMMA.1688.F32.TF32 R160, R152.reuse, R222, R24 ;  /* 0x000000de98a0723c */ /* 0x040ff00000081018 */
[C---:B------:R-:W-:Y:S01]  /*2d370*/  HMMA.1688.F32.TF32 R156, R152.reuse, R226, R20 ;  /* 0x000000e2989c723c */ /* 0x040fe20000081014 */
[----:B------:R1:W-:Y:S04]  /*2d380*/  STL.64 [R1+0x150], R40 ;  /* 0x0001502801007387 */ /* 0x0003e80000100a00 */
[----:B------:R-:W-:Y:S03]  /*2d390*/  LDS R24, [R242+0x16180] ;  /* 0x01618000f2187984 */ /* 0x000fe60000000800 */
[----:B----4-:R-:W-:Y:S01]  /*2d3a0*/  HMMA.1688.F32.TF32 R152, R152, R230, R16 ;  /* 0x000000e69898723c */ /* 0x010fe20000081010 */
        /* <DEDUP_REMOVED lines=37> */
[----:B-1----:R-:W4:Y:S04]  /*2d600*/  LDL.LU R40, [R1+0xf10] ;  /* 0x000f100001287983 */ /* 0x002f280000300800 */
[----:B------:R-:W4:Y:S04]  /*2d610*/  LDL.LU R41, [R1+0xf14] ;  /* 0x000f140001297983 */ /* 0x000f280000300800 */
[----:B--2---:R-:W2:Y:S04]  /*2d620*/  LDL.LU R42, [R1+0xf18] ;  /* 0x000f1800012a7983 */ /* 0x004ea80000300800 */
        /* <DEDUP_REMOVED lines=18> */
[----:B------:R-:W-:Y:S04]  /*2d750*/  LDS R26, [R242+0x17180] ;  /* 0x01718000f21a7984 */ /* 0x000fe80000000800 */
[----:B------:R-:W-:Y:S04]  /*2d760*/  STL.64 [R1+0x19f0], R150 ;  /* 0x0019f09601007387 */ /* 0x000fe80000100a00 */
[----:B------:R-:W-:Y:S04]  /*2d770*/  STL.64 [R1+0x19e8], R148 ;  /* 0x0019e89401007387 */ /* 0x000fe80000100a00 */
[----:B------:R-:W-:Y:S04]  /*2d780*/  LDS R25, [R243+0x16180] ;  /* 0x01618000f3197984 */ /* 0x000fe80000000800 */
[----:B------:R-:W1:Y:S01]  /*2d790*/  LDS R27, [R243+0x17180] ;  /* 0x01718000f31b7984 */ /* 0x000e620000000800 */
[C---:B----4-:R-:W-:Y:S08]  /*2d7a0*/  HMMA.1688.F32.TF32 R108, R88.reuse, R210, R16 ;  /* 0x000000d2586c723c */ /* 0x050ff00000081010 */
[C---:B------:R-:W-:Y:S08]  /*2d7b0*/  HMMA.1688.F32.TF32 R124, R88.reuse, R194, R36 ;  /* 0x000000c2587c723c */ /* 0x040ff00000081024 */
[C---:B------:R-:W-:Y:S01]  /*2d7c0*/  HMMA.1688.F32.TF32 R140, R88.reuse, R178, R236 ;  /* 0x000000b2588c723c */ /* 0x040fe200000810ec */
[----:B------:R-:W-:Y:S04]  /*2d7d0*/  LDS R236, [R2+0x16200] ;  /* 0x0162000002ec7984 */ /* 0x000fe80000000800 */
[----:B------:R-:W-:Y:S04]  /*2d7e0*/  LDS R238, [R2+0x17200] ;  /* 0x0172000002ee7984 */ /* 0x000fe80000000800 */
[----:B------:R-:W-:Y:S04]  /*2d7f0*/  LDS R237, [R241+0x16200] ;  /* 0x01620000f1ed7984 */ /* 0x000fe80000000800 */
[----:B------:R-:W4:Y:S01]  /*2d800*/  LDS R239, [R241+0x17200] ;  /* 0x01720000f1ef7984 */ /* 0x000f220000000800 */
[C---:B------:R-:W-:Y:S08]  /*2d810*/  HMMA.1688.F32.TF32 R144, R88.reuse, R174, R112 ;  /* 0x000000ae5890723c */ /* 0x040ff00000081070 */
[C---:B------:R-:W-:Y:S08]  /*2d820*/  HMMA.1688.F32.TF32 R136, R88.reuse, R182, R48 ;  /* 0x000000b65888723c */ /* 0x040ff00000081030 */
[C---:B------:R-:W-:Y:S07]  /*2d830*/  HMMA.1688.F32.TF32 R132, R88.reuse, R186, R44 ;  /* 0x000000ba5884723c */ /* 0x040fee000008102c */
[----:B------:R-:W-:Y:S01]  /*2d840*/  STL.64 [R1+0x1a10], R146 ;  /* 0x001a109201007387 */ /* 0x000fe20000100a00 */
[C---:B--2---:R-:W-:Y:S03]  /*2d850*/  HMMA.1688.F32.TF32 R128, R88.reuse, R190, R40 ;  /* 0x000000be5880723c */ /* 0x044fe60000081028 */
[----:B------:R2:W-:Y:S05]  /*2d860*/  STL.64 [R1+0x1a08], R144 ;  /* 0x001a089001007387 */ /* 0x0005ea0000100a00 */
[C---:B------:R-:W-:Y:S01]  /*2d870*/  HMMA.1688.F32.TF32 R120, R88.reuse, R198, R32 ;  /* 0x000000c65878723c */ /* 0x040fe20000081020 */
[----:B------:R-:W-:Y:S07]  /*2d880*/  STL.64 [R1+0x1a20], R142 ;  /* 0x001a208e01007387 */ /* 0x000fee0000100a00 */
[C---:B------:R-:W-:Y:S01]  /*2d890*/  HMMA.1688.F32.TF32 R116, R88.reuse, R202, R28 ;  /* 0x000000ca5874723c */ /* 0x040fe2000008101c */
[----:B------:R1:W-:Y:S04]  /*2d8a0*/  STL.64 [R1+0x1a18], R140 ;  /* 0x001a188c01007387 */ /* 0x0003e80000100a00 */
[----:B------:R-:W-:Y:S03]  /*2d8b0*/  STL.64 [R1+0x1a30], R138 ;  /* 0x001a308a01007387 */ /* 0x000fe60000100a00 */
[C---:B------:R-:W-:Y:S01]  /*2d8c0*/  HMMA.1688.F32.TF32 R112, R88.reuse, R206, R20 ;  /* 0x000000ce5870723c */ /* 0x040fe20000081014 */
[----:B------:R1:W-:Y:S04]  /*2d8d0*/  STL.64 [R1+0x1a28], R136 ;  /* 0x001a288801007387 */ /* 0x0003e80000100a00 */
        /* <DEDUP_REMOVED lines=46> */
[C---:B---3--:R-:W-:Y:S03]  /*2dbc0*/  HMMA.1688.F32.TF32 R104, R88.reuse, R214, R12 ;  /* 0x000000d65868723c */ /* 0x048fe6000008100c */
[----:B------:R-:W3:Y:S04]  /*2dbd0*/  LDL.LU R12, [R1+0xe30] ;  /* 0x000e3000010c7983 */ /* 0x000ee80000300800 */
[----:B------:R-:W3:Y:S04]  /*2dbe0*/  LDL.LU R13, [R1+0xe34] ;  /* 0x000e3400010d7983 */ /* 0x000ee80000300800 */
[----:B------:R-:W3:Y:S04]  /*2dbf0*/  LDL.LU R14, [R1+0xe38] ;  /* 0x000e3800010e7983 */ /* 0x000ee80000300800 */
[----:B------:R-:W3:Y:S08]  /*2dc00*/  LDL.LU R15, [R1+0xe3c] ;  /* 0x000e3c00010f7983 */ /* 0x000ef00000300800 */
[----:B------:R-:W-:Y:S04]  /*2dc10*/  STL.64 [R1+0x1ab0], R106 ;  /* 0x001ab06a01007387 */ /* 0x000fe80000100a00 */
[----:B------:R-:W-:Y:S01]  /*2dc20*/  STL.64 [R1+0x1aa8], R104 ;  /* 0x001aa86801007387 */ /* 0x000fe20000100a00 */
[C---:B--2---:R-:W-:Y:S08]  /*2dc30*/  HMMA.1688.F32.TF32 R96, R88.reuse, R222, R44 ;  /* 0x000000de5860723c */ /* 0x044ff0000008102c */
[C---:B----4-:R-:W-:Y:S08]  /*2dc40*/  HMMA.1688.F32.TF32 R100, R88.reuse, R218, R48 ;  /* 0x000000da5864723c */ /* 0x050ff00000081030 */
[C---:B------:R-:W-:Y:S08]  /*2dc50*/  HMMA.1688.F32.TF32 R92, R88.reuse, R226, R40 ;  /* 0x000000e2585c723c */ /* 0x040ff00000081028 */
[----:B------:R-:W-:Y:S07]  /*2dc60*/  HMMA.1688.F32.TF32 R88, R88, R230, R36 ;  /* 0x000000e65858723c */ /* 0x000fee0000081024 */
[----:B------:R-:W-:Y:S01]  /*2dc70*/  STL.64 [R1+0x1ac0], R102 ;  /* 0x001ac06601007387 */ /* 0x000fe20000100a00 */
        /* <DEDUP_REMOVED lines=128> */
[----:B------:R-:W-:Y:S04]  /*2e480*/  STL.64 [R1+0x1b40], R70 ;  /* 0x001b404601007387 */ /* 0x000fe80000100a00 */
[----:B------:R2:W-:Y:S02]  /*2e490*/  STL.64 [R1+0x1b38], R68 ;  /* 0x001b384401007387 */ /* 0x0005e40000100a00 */
[C---:B--2---:R-:W-:Y:S08]  /*2e4a0*/  HMMA.1688.F32.TF32 R68, R236.reuse, R194, R136 ;  /* 0x000000c2ec44723c */ /* 0x044ff00000081088 */
[C---:B------:R-:W-:Y:S08]  /*2e4b0*/  HMMA.1688.F32.TF32 R76, R236.reuse, R198, R140 ;  /* 0x000000c6ec4c723c */ /* 0x040ff0000008108c */
[C---:B---3--:R-:W-:Y:S11]  /*2e4c0*/  HMMA.1688.F32.TF32 R72, R236.reuse, R190, R132 ;  /* 0x000000beec48723c */ /* 0x048ff60000081084 */
[----:B------:R-:W-:Y:S11]  /*2e4d0*/  @!UPT UIADD3 URZ, URZ, URZ, URZ ;  /* 0x0000003f3f3ff290 */ /* 0x000ff6000fffe03f */
[----:B------:R-:W-:Y:S01]  /*2e4e0*/  @!UPT UIADD3 URZ, URZ, URZ, URZ ;  /* 0x0000003f3f3ff290 */ /* 0x000fe2000fffe03f */
[----:B------:R-:W-:Y:S04]  /*2e4f0*/  STL.64 [R1+0x3d0], R72 ;  /* 0x0003d04801007387 */ /* 0x000fe80000100a00 */
[----:B------:R1:W-:Y:S04]  /*2e500*/  STL.64 [R1+0x3d8], R74 ;  /* 0x0003d84a01007387 */ /* 0x0003e80000100a00 */
[----:B------:R-:W-:Y:S04]  /*2e510*/  STL.64 [R1+0x460], R68 ;  /* 0x0004604401007387 */ /* 0x000fe80000100a00 */
[----:B------:R4:W-:Y:S01]  /*2e520*/  STL.64 [R1+0x468], R70 ;  /* 0x0004684601007387 */ /* 0x0009e20000100a00 */
[C---:B-1----:R-:W-:Y:S08]  /*2e530*/  HMMA.1688.F32.TF32 R72, R236.reuse, R202, R144 ;  /* 0x000000caec48723c */ /* 0x042ff00000081090 */
[C---:B----4-:R-:W-:Y:S01]  /*2e540*/  HMMA.1688.F32.TF32 R68, R236.reuse, R206, R148 ;  /* 0x000000ceec44723c */ /* 0x050fe20000081094 */
        /* <DEDUP_REMOVED lines=19> */
[----:B------:R-:W-:Y:S04]  /*2e680*/  STL.64 [R1+0x668], R78 ;  /* 0x0006684e01007387 */ /* 0x000fe80000100a00 */
[----:B------:R-:W2:Y:S04]  /*2e690*/  LDL.LU R248, [R1+0xba0] ;  /* 0x000ba00001f87983 */ /* 0x000ea80000300800 */
[----:B------:R1:W-:Y:S04]  /*2e6a0*/  STL.64 [R1+0x690], R72 ;  /* 0x0006904801007387 */ /* 0x0003e80000100a00 */
[----:B------:R3:W-:Y:S04]  /*2e6b0*/  STL.64 [R1+0x698], R74 ;  /* 0x0006984a01007387 */ /* 0x0007e80000100a00 */
        /* <DEDUP_REMOVED lines=73> */
[----:B-1----:R-:W2:Y:S04]  /*2eb50*/  LDL.LU R72, [R1+0xca0] ;  /* 0x000ca00001487983 */ /* 0x002ea80000300800 */
[----:B------:R-:W2:Y:S04]  /*2eb60*/  LDL.LU R73, [R1+0xca4] ;  /* 0x000ca40001497983 */ /* 0x000ea80000300800 */
[----:B---3--:R-:W3:Y:S04]  /*2eb70*/  LDL.LU R74, [R1+0xca8] ;  /* 0x000ca800014a7983 */ /* 0x008ee80000300800 */
[----:B------:R-:W3:Y:S04]  /*2eb80*/  LDL.LU R75, [R1+0xcac] ;  /* 0x000cac00014b7983 */ /* 0x000ee80000300800 */
[----:B----4-:R-:W4:Y:S04]  /*2eb90*/  LDL.LU R68, [R1+0xcb0] ;  /* 0x000cb00001447983 */ /* 0x010f280000300800 */
        /* <DEDUP_REMOVED lines=31> */
[C---:B------:R-:W-:Y:S08]  /*2ed90*/  HMMA.1688.F32.TF32 R64, R24.reuse, R190, R64 ;  /* 0x000000be1840723c */ /* 0x040ff00000081040 */
        /* <DEDUP_REMOVED lines=13> */
[----:B------:R-:W2:Y:S02]  /*2ee70*/  LDS R235, [R243+0x17200] ;  /* 0x01720000f3eb7984 */ /* 0x000ea40000000800 */
[C---:B--2---:R-:W-:Y:S08]  /*2ee80*/  HMMA.1688.F32.TF32 R84, R232.reuse, R186, R84 ;  /* 0x000000bae854723c */ /* 0x044ff00000081054 */
[C---:B------:R-:W-:Y:S08]  /*2ee90*/  HMMA.1688.F32.TF32 R80, R232.reuse, R182, R80 ;  /* 0x000000b6e850723c */ /* 0x040ff00000081050 */
[C---:B---3--:R-:W-:Y:S08]  /*2eea0*/  HMMA.1688.F32.TF32 R72, R232.reuse, R174, R72 ;  /* 0x000000aee848723c */ /* 0x048ff00000081048 */
[C---:B----4-:R-:W-:Y:S08]  /*2eeb0*/  HMMA.1688.F32.TF32 R68, R232.reuse, R170, R68 ;  /* 0x000000aae844723c */ /* 0x050ff00000081044 */
[C---:B------:R-:W-:Y:S11]  /*2eec0*/  HMMA.1688.F32.TF32 R76, R232.reuse, R178, R76 ;  /* 0x000000b2e84c723c */ /* 0x040ff6000008104c */
[----:B------:R-:W-:Y:S04]  /*2eed0*/  @!UPT UIADD3 URZ, URZ, URZ, URZ ;  /* 0x0000003f3f3ff290 */ /* 0x000fe8000fffe03f */
[----:B------:R-:W-:Y:S04]  /*2eee0*/  STL.64 [R1+0x720], R68 ;  /* 0x0007204401007387 */ /* 0x000fe80000100a00 */
[----:B------:R1:W-:Y:S04]  /*2eef0*/  STL.64 [R1+0x728], R70 ;  /* 0x0007284601007387 */ /* 0x0003e80000100a00 */
[----:B-1----:R1:W5:Y:S04]  /*2ef00*/  LDL.LU.64 R70, [R1+0x1b40] ;  /* 0x001b400001467983 */ /* 0x0023680000300a00 */
[----:B------:R1:W5:Y:S04]  /*2ef10*/  LDL.LU.64 R68, [R1+0x1b38] ;  /* 0x001b380001447983 */ /* 0x0003680000300a00 */
[----:B------:R-:W-:Y:S04]  /*2ef20*/  STL.64 [R1+0x740], R72 ;  /* 0x0007404801007387 */ /* 0x000fe80000100a00 */
[----:B------:R2:W-:Y:S01]  /*2ef30*/  STL.64 [R1+0x748], R74 ;  /* 0x0007484a01007387 */ /* 0x0005e20000100a00 */
[C---:B------:R-:W-:Y:S03]  /*2ef40*/  HMMA.1688.F32.TF32 R88, R232.reuse, R190, R88 ;  /* 0x000000bee858723c */ /* 0x040fe60000081058 */
[----:B--2---:R1:W5:Y:S04]  /*2ef50*/  LDL.LU.64 R74, [R1+0x1b30] ;  /* 0x001b3000014a7983 */ /* 0x0043680000300a00 */
[----:B------:R1:W5:Y:S04]  /*2ef60*/  LDL.LU.64 R72, [R1+0x1b28] ;  /* 0x001b280001487983 */ /* 0x0003680000300a00 */
[----:B------:R-:W-:Y:S04]  /*2ef70*/  STL.64 [R1+0x750], R76 ;  /* 0x0007504c01007387 */ /* 0x000fe80000100a00 */
[----:B------:R2:W-:Y:S04]  /*2ef80*/  STL.64 [R1+0x758], R78 ;  /* 0x0007584e01007387 */ /* 0x0005e80000100a00 */
[----:B--2---:R1:W5:Y:S04]  /*2ef90*/  LDL.LU.64 R78, [R1+0x1b20] ;  /* 0x001b2000014e7983 */ /* 0x0043680000300a00 */
[----:B------:R1:W5:Y:S04]  /*2efa0*/  LDL.LU.64 R76, [R1+0x1b18] ;  /* 0x001b1800014c7983 */ /* 0x0003680000300a00 */
[----:B------:R-:W-:Y:S04]  /*2efb0*/  STL.64 [R1+0x7d0], R80 ;  /* 0x0007d05001007387 */ /* 0x000fe80000100a00 */
[----:B------:R2:W-:Y:S04]  /*2efc0*/  STL.64 [R1+0x7d8], R82 ;  /* 0x0007d85201007387 */ /* 0x0005e80000100a00 */
[----:B--2---:R1:W5:Y:S04]  /*2efd0*/  LDL.LU.64 R82, [R1+0x1b10] ;  /* 0x001b100001527983 */ /* 0x0043680000300a00 */
[----:B------:R1:W5:Y:S04]  /*2efe0*/  LDL.LU.64 R80, [R1+0x1b08] ;  /* 0x001b080001507983 */ /* 0x0003680000300a00 */
[----:B------:R-:W-:Y:S04]  /*2eff0*/  STL.64 [R1+0x7f0], R84 ;  /* 0x0007f05401007387 */ /* 0x000fe80000100a00 */
[----:B------:R2:W-:Y:S02]  /*2f000*/  STL.64 [R1+0x7f8], R86 ;  /* 0x0007f85601007387 */ /* 0x0005e40000100a00 */
[C---:B--2---:R-:W-:Y:S02]  /*2f010*/  HMMA.1688.F32.TF32 R84, R232.reuse, R194, R92 ;  /* 0x000000c2e854723c */ /* 0x044fe4000008105c */
[----:B------:R-:W-:Y:S04]  /*2f020*/  STL.64 [R1+0x880], R88 ;  /* 0x0008805801007387 */ /* 0x000fe80000100a00 */
[----:B------:R2:W-:Y:S02]  /*2f030*/  STL.64 [R1+0x888], R90 ;  /* 0x0008885a01007387 */ /* 0x0005e40000100a00 */
[C---:B------:R-:W-:Y:S08]  /*2f040*/  HMMA.1688.F32.TF32 R92, R232.reuse, R198, R96 ;  /* 0x000000c6e85c723c */ /* 0x040ff00000081060 */
[C---:B--2---:R-:W-:Y:S07]  /*2f050*/  HMMA.1688.F32.TF32 R88, R232.reuse, R202, R100 ;  /* 0x000000cae858723c */ /* 0x044fee0000081064 */
[----:B------:R-:W-:Y:S04]  /*2f060*/  STL.64 [R1+0x890], R84 ;  /* 0x0008905401007387 */ /* 0x000fe80000100a00 */
[----:B------:R2:W-:Y:S02]  /*2f070*/  STL.64 [R1+0x898], R86 ;  /* 0x0008985601007387 */ /* 0x0005e40000100a00 */
[C---:B--2---:R-:W-:Y:S02]  /*2f080*/  HMMA.1688.F32.TF32 R84, R232.reuse, R206, R104 ;  /* 0x000000cee854723c */ /* 0x044fe40000081068 */
[----:B------:R-:W-:Y:S04]  /*2f090*/  STL.64 [R1+0x8b0], R92 ;  /* 0x0008b05c01007387 */ /* 0x000fe80000100a00 */
[----:B------:R2:W-:Y:S04]  /*2f0a0*/  STL.64 [R1+0x8b8], R94 ;  /* 0x0008b85e01007387 */ /* 0x0005e80000100a00 */
[----:B------:R-:W-:Y:S04]  /*2f0b0*/  STL.64 [R1+0x8c0], R88 ;  /* 0x0008c05801007387 */ /* 0x000fe80000100a00 */
[----:B------:R3:W-:Y:S01]  /*2f0c0*/  STL.64 [R1+0x8c8], R90 ;  /* 0x0008c85a01007387 */ /* 0x0007e20000100a00 */
[C---:B--2---:R-:W-:Y:S08]  /*2f0d0*/  HMMA.1688.F32.TF32 R92, R232.reuse, R210, R108 ;  /* 0x000000d2e85c723c */ /* 0x044ff0000008106c */
[----:B------:R-:W-:Y:S01]  /*2f0e0*/  STL.64 [R1+0x8f0], R84 ;  /* 0x0008f05401007387 */ /* 0x000fe20000100a00 */
[C---:B---3--:R-:W-:Y:S03]  /*2f0f0*/  HMMA.1688.F32.TF32 R88, R232.reuse, R214, R112 ;  /* 0x000000d6e858723c */ /* 0x048fe60000081070 */
[----:B------:R2:W-:Y:S05]  /*2f100*/  STL.64 [R1+0x8f8], R86 ;  /* 0x0008f85601007387 */ /* 0x0005ea0000100a00 */
[----:B--2---:R-:W-:Y:S08]  /*2f110*/  HMMA.1688.F32.TF32 R84, R232, R218, R116 ;  /* 0x000000dae854723c */ /* 0x004ff00000081074 */
        /* <DEDUP_REMOVED lines=8> */
[----:B------:R-:W2:Y:S04]  /*2f1a0*/  LDS R239, [R241+0x17280] ;  /* 0x01728000f1ef7984 */ /* 0x000ea80000000800 */
[----:B------:R-:W-:Y:S04]  /*2f1b0*/  STL.64 [R1+0x900], R92 ;  /* 0x0009005c01007387 */ /* 0x000fe80000100a00 */
[----:B------:R3:W-:Y:S04]  /*2f1c0*/  STL.64 [R1+0x908], R94 ;  /* 0x0009085e01007387 */ /* 0x0007e80000100a00 */
[----:B------:R-:W-:Y:S04]  /*2f1d0*/  STL.64 [R1+0x920], R88 ;  /* 0x0009205801007387 */ /* 0x000fe80000100a00 */
[----:B------:R4:W-:Y:S01]  /*2f1e0*/  STL.64 [R1+0x928], R90 ;  /* 0x0009285a01007387 */ /* 0x0009e20000100a00 */
[C---:B---3--:R-:W-:Y:S03]  /*2f1f0*/  HMMA.1688.F32.TF32 R92, R232.reuse, R222, R120 ;  /* 0x000000dee85c723c */ /* 0x048fe60000081078 */
[----:B------:R-:W-:Y:S04]  /*2f200*/  STL.64 [R1+0xdf0], R84 ;  /* 0x000df05401007387 */ /* 0x000fe80000100a00 */
[----:B------:R3:W-:Y:S01]  /*2f210*/  STL.64 [R1+0xdf8], R86 ;  /* 0x000df85601007387 */ /* 0x0007e20000100a00 */
[C---:B----4-:R-:W-:Y:S08]  /*2f220*/  HMMA.1688.F32.TF32 R88, R232.reuse, R226, R124 ;  /* 0x000000e2e858723c */ /* 0x050ff0000008107c */
[----:B---3--:R-:W-:Y:S01]  /*2f230*/  HMMA.1688.F32.TF32 R84, R232, R230, R128 ;  /* 0x000000e6e854723c */ /* 0x008fe20000081080 */
        /* <DEDUP_REMOVED lines=8> */
[C---:B--2---:R-:W-:Y:S03]  /*2f2c0*/  HMMA.1688.F32.TF32 R88, R236.reuse, R170, R132 ;  /* 0x000000aaec58723c */ /* 0x044fe60000081084 */
[----:B------:R-:W-:Y:S04]  /*2f2d0*/  LDS R233, [R243+0x16280] ;  /* 0x01628000f3e97984 */ /* 0x000fe80000000800 */
[----:B------:R-:W2:Y:S01]  /*2f2e0*/  LDS R235, [R243+0x17280] ;  /* 0x01728000f3eb7984 */ /* 0x000ea20000000800 */
[C---:B---3--:R-:W-:Y:S08]  /*2f2f0*/  HMMA.1688.F32.TF32 R84, R236.reuse, R174, R136 ;  /* 0x000000aeec54723c */ /* 0x048ff00000081088 */
[C---:B------:R-:W-:Y:S07]  /*2f300*/  HMMA.1688.F32.TF32 R92, R236.reuse, R178, R140 ;  /* 0x000000b2ec5c723c */ /* 0x040fee000008108c */
[----:B------:R-:W-:Y:S04]  /*2f310*/  STL.64 [R1+0xdc0], R88 ;  /* 0x000dc05801007387 */ /* 0x000fe80000100a00 */
[----:B------:R3:W-:Y:S04]  /*2f320*/  STL.64 [R1+0xdc8], R90 ;  /* 0x000dc85a01007387 */ /* 0x0007e80000100a00 */
[----:B------:R-:W-:Y:S04]  /*2f330*/  STL.64 [R1+0xdb0], R84 ;  /* 0x000db05401007387 */ /* 0x000fe80000100a00 */
[----:B------:R4:W-:Y:S01]  /*2f340*/  STL.64 [R1+0xdb8], R86 ;  /* 0x000db85601007387 */ /* 0x0009e20000100a00 */
[C---:B---3--:R-:W-:Y:S08]  /*2f350*/  HMMA.1688.F32.TF32 R88, R236.reuse, R182, R144 ;  /* 0x000000b6ec58723c */ /* 0x048ff00000081090 */
[C---:B----4-:R-:W-:Y:S01]  /*2f360*/  HMMA.1688.F32.TF32 R84, R236.reuse, R186, R148 ;  /* 0x000000baec54723c */ /* 0x050fe20000081094 */
[----:B------:R-:W-:Y:S04]  /*2f370*/  STL.64 [R1+0xda0], R92 ;  /* 0x000da05c01007387 */ /* 0x000fe80000100a00 */
[----:B------:R3:W-:Y:S10]  /*2f380*/  STL.64 [R1+0xda8], R94 ;  /* 0x000da85e01007387 */ /* 0x0007f40000100a00 */
[----:B------:R-:W-:Y:S01]  /*2f390*/  STL.64 [R1+0xd90], R88 ;  /* 0x000d905801007387 */ /* 0x000fe20000100a00 */
[C---:B---3--:R-:W-:Y:S03]  /*2f3a0*/  HMMA.1688.F32.TF32 R92, R236.reuse, R190, R152 ;  /* 0x000000beec5c723c */ /* 0x048fe60000081098 */
[----:B------:R3:W-:Y:S04]  /*2f3b0*/  STL.64 [R1+0xd98], R90 ;  /* 0x000d985a01007387 */ /* 0x0007e80000100a00 */
[----:B------:R-:W-:Y:S04]  /*2f3c0*/  STL.64 [R1+0xd80], R84 ;  /* 0x000d805401007387 */ /* 0x000fe80000100a00 */
[----:B------:R4:W-:Y:S01]  /*2f3d0*/  STL.64 [R1+0xd88], R86 ;  /* 0x000d885601007387 */ /* 0x0009e20000100a00 */
[C---:B---3--:R-:W-:Y:S08]  /*2f3e0*/  HMMA.1688.F32.TF32 R88, R236.reuse, R194, R156 ;  /* 0x000000c2ec58723c */ /* 0x048ff0000008109c */
[C---:B----4-:R-:W-:Y:S03]  /*2f3f0*/  HMMA.1688.F32.TF32 R84, R236.reuse, R198, R160 ;  /* 0x000000c6ec54723c */ /* 0x050fe600000810a0 */
[----:B------:R-:W-:Y:S04]  /*2f400*/  STL.64 [R1+0xd70], R92 ;  /* 0x000d705c01007387 */ /* 0x000fe80000100a00 */
[----:B------:R3:W-:Y:S08]  /*2f410*/  STL.64 [R1+0xd78], R94 ;  /* 0x000d785e01007387 */ /* 0x0007f00000100a00 */
        /* <DEDUP_REMOVED lines=8> */
[----:B------:R-:W-:Y:S04]  /*2f4a0*/  STL.64 [R1+0xd48], R94 ;  /* 0x000d485e01007387 */ /* 0x000fe80000100a00 */
[----:B------:R-:W3:Y:S04]  /*2f4b0*/  LDL.LU R164, [R1+0xa50] ;  /* 0x000a500001a47983 */ /* 0x000ee80000300800 */
[----:B------:R4:W-:Y:S04]  /*2f4c0*/  STL.64 [R1+0xd30], R88 ;  /* 0x000d305801007387 */ /* 0x0009e80000100a00 */
[----:B------:R1:W-:Y:S04]  /*2f4d0*/  STL.64 [R1+0xd38], R90 ;  /* 0x000d385a01007387 */ /* 0x0003e80000100a00 */
        /* <DEDUP_REMOVED lines=53> */
[----:B----4-:R-:W4:Y:S04]  /*2f830*/  LDL.LU R88, [R1+0xb80] ;  /* 0x000b800001587983 */ /* 0x010f280000300800 */
[----:B------:R-:W4:Y:S04]  /*2f840*/  LDL.LU R89, [R1+0xb84] ;  /* 0x000b840001597983 */ /* 0x000f280000300800 */
[----:B-1----:R-:W4:Y:S04]  /*2f850*/  LDL.LU R90, [R1+0xb88] ;  /* 0x000b8800015a7983 */ /* 0x002f280000300800 */
        /* <DEDUP_REMOVED lines=39> */
[----:B------:R-:W-:Y:S01]  /*2fad0*/  @!UPT UIADD3 URZ, URZ, URZ, URZ ;  /* 0x0000003f3f3ff290 */ /* 0x000fe2000fffe03f */
[----:B------:R-:W-:Y:S04]  /*2fae0*/  STL.64 [R1+0xd10], R84 ;  /* 0x000d105401007387 */ /* 0x000fe80000100a00 */
[----:B------:R4:W-:Y:S02]  /*2faf0*/  STL.64 [R1+0xd18], R86 ;  /* 0x000d185601007387 */ /* 0x0009e40000100a00 */
[C---:B----4-:R-:W-:Y:S08]  /*2fb00*/  HMMA.1688.F32.TF32 R84, R236.reuse, R218, R88 ;  /* 0x000000daec54723c */ /* 0x050ff00000081058 */
[C---:B---3--:R-:W-:Y:S08]  /*2fb10*/  HMMA.1688.F32.TF32 R92, R236.reuse, R222, R92 ;  /* 0x000000deec5c723c */ /* 0x048ff0000008105c */
[C---:B------:R-:W-:Y:S07]  /*2fb20*/  HMMA.1688.F32.TF32 R88, R236.reuse, R226, R96 ;  /* 0x000000e2ec58723c */ /* 0x040fee0000081060 */
[----:B------:R-:W-:Y:S04]  /*2fb30*/  STL.64 [R1+0xd00], R84 ;  /* 0x000d005401007387 */ /* 0x000fe80000100a00 */
[----:B------:R1:W-:Y:S02]  /*2fb40*/  STL.64 [R1+0xd08], R86 ;  /* 0x000d085601007387 */ /* 0x0003e40000100a00 */
[----:B-1----:R-:W-:Y:S02]  /*2fb50*/  HMMA.1688.F32.TF32 R84, R236, R230, R100 ;  /* 0x000000e6ec54723c */ /* 0x002fe40000081064 */
[----:B------:R-:W-:Y:S04]  /*2fb60*/  STL.64 [R1+0xcf0], R92 ;  /* 0x000cf05c01007387 */ /* 0x000fe80000100a00 */
[----:B------:R-:W-:Y:S04]  /*2fb70*/  STL.64 [R1+0xcf8], R94 ;  /* 0x000cf85e01007387 */ /* 0x000fe80000100a00 */
[----:B------:R-:W-:Y:S04]  /*2fb80*/  STL.64 [R1+0xce0], R88 ;  /* 0x000ce05801007387 */ /* 0x000fe80000100a00 */
[----:B------:R-:W-:Y:S04]  /*2fb90*/  STL.64 [R1+0xce8], R90 ;  /* 0x000ce85a01007387 */ /* 0x000fe80000100a00 */
[----:B------:R-:W-:Y:S04]  /*2fba0*/  LDS R236, [R2+0x16300] ;  /* 0x0163000002ec7984 */ /* 0x000fe80000000800 */
[----:B------:R-:W-:Y:S04]  /*2fbb0*/  LDS R238, [R2+0x17300] ;  /* 0x0173000002ee7984 */ /* 0x000fe80000000800 */
[----:B------:R-:W-:Y:S04]  /*2fbc0*/  STL.64 [R1+0xba0], R84 ;  /* 0x000ba05401007387 */ /* 0x000fe80000100a00 */
[----:B------:R1:W-:Y:S04]  /*2fbd0*/  STL.64 [R1+0xba8], R86 ;  /* 0x000ba85601007387 */ /* 0x0003e80000100a00 */
[----:B------:R-:W-:Y:S04]  /*2fbe0*/  LDS R237, [R241+0x16300] ;  /* 0x01630000f1ed7984 */ /* 0x000fe80000000800 */
[----:B------:R-:W2:Y:S01]  /*2fbf0*/  LDS R239, [R241+0x17300] ;  /* 0x01730000f1ef7984 */ /* 0x000ea20000000800 */
[C---:B-1----:R-:W-:Y:S08]  /*2fc00*/  HMMA.1688.F32.TF32 R84, R232.reuse, R170, R104 ;  /* 0x000000aae854723c */ /* 0x042ff00000081068 */
        /* <DEDUP_REMOVED lines=11> */
[C---:B---3--:R-:W-:Y:S03]  /*2fcc0*/  HMMA.1688.F32.TF32 R88, R232.reuse, R190, R124 ;  /* 0x000000bee858723c */ /* 0x048fe6000008107c */
        /* <DEDUP_REMOVED lines=8> */
[C---:B---3--:R-:W-:Y:S01]  /*2fd50*/  HMMA.1688.F32.TF32 R88, R232.reuse, R202, R136 ;  /* 0x000000cae858723c */ /* 0x048fe20000081088 */
        /* <DEDUP_REMOVED lines=19> */
[----:B-1----:R-:W-:Y:S07]  /*2fe90*/  HMMA.1688.F32.TF32 R84, R232, R230, R164 ;  /* 0x000000e6e854723c */ /* 0x002fee00000810a4 */
[----:B------:R-:W-:Y:S04]  /*2fea0*/  STL.64 [R1+0xcc0], R92 ;  /* 0x000cc05c01007387 */ /* 0x000fe80000100a00 */
[----:B------:R-:W-:Y:S04]  /*2feb0*/  STL.64 [R1+0xcc8], R94 ;  /* 0x000cc85e01007387 */ /* 0x000fe80000100a00 */
[----:B------:R-:W-:Y:S04]  /*2fec0*/  STL.64 [R1+0xcb0], R88 ;  /* 0x000cb05801007387 */ /* 0x000fe80000100a00 */
[----:B------:R2:W-:Y:S04]  /*2fed0*/  STL.64 [R1+0xcb8], R90 ;  /* 0x000cb85a01007387 */ /* 0x0005e80000100a00 */
[----:B------:R-:W-:Y:S04]  /*2fee0*/  LDS R232, [R242+0x16300] ;  /* 0x01630000f2e87984 */ /* 0x000fe80000000800 */
[----:B------:R-:W-:Y:S04]  /*2fef0*/  LDS R234, [R242+0x17300] ;  /* 0x01730000f2ea7984 */ /* 0x000fe80000000800 */
[----:B------:R-:W-:Y:S01]  /*2ff00*/  STL.64 [R1+0xaa0], R84 ;  /* 0x000aa05401007387 */ /* 0x000fe20000100a00 */
[C---:B--2---:R-:W-:Y:S03]  /*2ff10*/  HMMA.1688.F32.TF32 R88, R236.reuse, R170, R244 ;  /* 0x000000aaec58723c */ /* 0x044fe600000810f4 */
[----:B------:R1:W-:Y:S04]  /*2ff20*/  STL.64 [R1+0xaa8], R86 ;  /* 0x000aa85601007387 */ /* 0x0003e80000100a00 */
[----:B------:R-:W2:Y:S04]  /*2ff30*/  LDL.LU R244, [R1+0x12e0] ;  /* 0x0012e00001f47983 */ /* 0x000ea80000300800 */
[----:B------:R-:W-:Y:S01]  /*2ff40*/  LDS R233, [R243+0x16300] ;  /* 0x01630000f3e97984 */ /* 0x000fe20000000800 */
[C---:B-1----:R-:W-:Y:S03]  /*2ff50*/  HMMA.1688.F32.TF32 R84, R236.reuse, R174, R248 ;  /* 0x000000aeec54723c */ /* 0x042fe600000810f8 */
[----:B------:R-:W1:Y:S04]  /*2ff60*/  LDS R235, [R243+0x17300] ;  /* 0x01730000f3eb7984 */ /* 0x000e680000000800 */
[----:B------:R-:W-:Y:S04]  /*2ff70*/  LDS R242, [R242+0x17380] ;  /* 0x01738000f2f27984 */ /* 0x000fe80000000800 */
[----:B------:R3:W-:Y:S04]  /*2ff80*/  STL.64 [R1+0xca0], R88 ;  /* 0x000ca05801007387 */ /* 0x0007e80000100a00 */
[----:B------:R4:W-:Y:S08]  /*2ff90*/  STL.64 [R1+0xca8], R90 ;  /* 0x000ca85a01007387 */ /* 0x0009f00000100a00 */
        /* <DEDUP_REMOVED lines=57> */
[----:B-1----:R-:W4:Y:S04]  /*30330*/  LDL.LU R84, [R1+0xa20] ;  /* 0x000a200001547983 */ /* 0x002f280000300800 */
        /* <DEDUP_REMOVED lines=35> */
[C---:B---3--:R-:W-:Y:S08]  /*30570*/  HMMA.1688.F32.TF32 R88, R236.reuse, R182, R88 ;  /* 0x000000b6ec58723c */ /* 0x048ff00000081058 */
[C---:B----4-:R-:W-:Y:S11]  /*30580*/  HMMA.1688.F32.TF32 R84, R236.reuse, R178, R84 ;  /* 0x000000b2ec54723c */ /* 0x050ff60000081054 */
[----:B------:R-:W-:Y:S11]  /*30590*/  @!UPT UIADD3 URZ, URZ, URZ, URZ ;  /* 0x0000003f3f3ff290 */ /* 0x000ff6000fffe03f */
[----:B------:R-:W-:Y:S01]  /*305a0*/  @!UPT UIADD3 URZ, URZ, URZ, URZ ;  /* 0x0000003f3f3ff290 */ /* 0x000fe2000fffe03f */
[----:B------:R-:W-:Y:S04]  /*305b0*/  STL.64 [R1+0xc80], R84 ;  /* 0x000c805401007387 */ /* 0x000fe80000100a00 */
[----:B------:R1:W-:Y:S04]  /*305c0*/  STL.64 [R1+0xc88], R86 ;  /* 0x000c885601007387 */ /* 0x0003e80000100a00 */
[----:B-1----:R1:W5:Y:S04]  /*305d0*/  LDL.LU.64 R86, [R1+0x1b00] ;  /* 0x001b000001567983 */ /* 0x0023680000300a00 */
[----:B------:R1:W5:Y:S04]  /*305e0*/  LDL.LU.64 R84, [R1+0x1af8] ;  /* 0x001af80001547983 */ /* 0x0003680000300a00 */
[----:B------:R-:W-:Y:S04]  /*305f0*/  STL.64 [R1+0xc70], R88 ;  /* 0x000c705801007387 */ /* 0x000fe80000100a00 */
[----:B------:R2:W-:Y:S02]  /*30600*/  STL.64 [R1+0xc78], R90 ;  /* 0x000c785a01007387 */ /* 0x0005e40000100a00 */
[C---:B--2---:R-:W-:Y:S08]  /*30610*/  HMMA.1688.F32.TF32 R88, R236.reuse, R186, R92 ;  /* 0x000000baec58723c */ /* 0x044ff0000008105c */
[C---:B------:R-:W-:Y:S11]  /*30620*/  HMMA.1688.F32.TF32 R92, R236.reuse, R190, R96 ;  /* 0x000000beec5c723c */ /* 0x040ff60000081060 */
[----:B------:R-:W-:Y:S04]  /*30630*/  @!UPT UIADD3 URZ, URZ, URZ, URZ ;  /* 0x0000003f3f3ff290 */ /* 0x000fe8000fffe03f */
        /* <DEDUP_REMOVED lines=18> */
[C---:B--2---:R-:W-:Y:S06]  /*30760*/  HMMA.1688.F32.TF32 R88, R236.reuse, R218, R124 ;  /* 0x000000daec58723c */ /* 0x044fec000008107c */
[----:B------:R-:W-:Y:S04]  /*30770*/  STL.64 [R1+0xc00], R96 ;  /* 0x000c006001007387 */ /* 0x000fe80000100a00 */
[----:B------:R2:W-:Y:S05]  /*30780*/  STL.64 [R1+0xc08], R98 ;  /* 0x000c086201007387 */ /* 0x0005ea0000100a00 */
[----:B------:R-:W-:Y:S04]  /*30790*/  STL.64 [R1+0xbf0], R92 ;  /* 0x000bf05c01007387 */ /* 0x000fe80000100a00 */
[----:B------:R3:W-:Y:S01]  /*307a0*/  STL.64 [R1+0xbf8], R94 ;  /* 0x000bf85e01007387 */ /* 0x0007e20000100a00 */
[C---:B--2---:R-:W-:Y:S03]  /*307b0*/  HMMA.1688.F32.TF32 R96, R236.reuse, R222, R128 ;  /* 0x000000deec60723c */ /* 0x044fe60000081080 */
[----:B------:R-:W-:Y:S05]  /*307c0*/  STL.64 [R1+0xbe0], R88 ;  /* 0x000be05801007387 */ /* 0x000fea0000100a00 */
[C---:B---3--:R-:W-:Y:S01]  /*307d0*/  HMMA.1688.F32.TF32 R92, R236.reuse, R226, R132 ;  /* 0x000000e2ec5c723c */ /* 0x048fe20000081084 */
[----:B------:R2:W-:Y:S07]  /*307e0*/  STL.64 [R1+0xbe8], R90 ;  /* 0x000be85a01007387 */ /* 0x0005ee0000100a00 */
[----:B--2---:R-:W-:Y:S07]  /*307f0*/  HMMA.1688.F32.TF32 R88, R236, R230, R136 ;  /* 0x000000e6ec58723c */ /* 0x004fee0000081088 */
        /* <DEDUP_REMOVED lines=9> */
[----:B------:R-:W3:Y:S01]  /*30890*/  LDS R239, [R241+0x17380] ;  /* 0x01738000f1ef7984 */ /* 0x000ee20000000800 */
[C---:B--2---:R-:W-:Y:S03]  /*308a0*/  HMMA.1688.F32.TF32 R88, R232.reuse, R170, R140 ;  /* 0x000000aae858723c */ /* 0x044fe6000008108c */
[----:B------:R-:W-:Y:S04]  /*308b0*/  LDS R241, [R243+0x16380] ;  /* 0x01638000f3f17984 */ /* 0x000fe80000000800 */
[----:B------:R-:W2:Y:S01]  /*308c0*/  LDS R243, [R243+0x17380] ;  /* 0x01738000f3f37984 */ /* 0x000ea20000000800 */
[C---:B------:R-:W-:Y:S11]  /*308d0*/  HMMA.1688.F32.TF32 R92, R232.reuse, R174, R144 ;  /* 0x000000aee85c723c */ /* 0x040ff60000081090 */
[----:B------:R-:W-:Y:S04]  /*308e0*/  @!UPT UIADD3 URZ, URZ, URZ, URZ ;  /* 0x0000003f3f3ff290 */ /* 0x000fe8000fffe03f */
[----:B------:R-:W-:Y:S04]  /*308f0*/  STL.64 [R1+0xa80], R88 ;  /* 0x000a805801007387 */ /* 0x000fe80000100a00 */
[----:B------:R4:W-:Y:S02]  /*30900*/  STL.64 [R1+0xa88], R90 ;  /* 0x000a885a01007387 */ /* 0x0009e40000100a00 */
[C---:B----4-:R-:W-:Y:S02]  /*30910*/  HMMA.1688.F32.TF32 R88, R232.reuse, R178, R148 ;  /* 0x000000b2e858723c */ /* 0x050fe40000081094 */
[----:B------:R-:W-:Y:S04]  /*30920*/  STL.64 [R1+0xbb0], R92 ;  /* 0x000bb05c01007387 */ /* 0x000fe80000100a00 */
[----:B------:R4:W-:Y:S02]  /*30930*/  STL.64 [R1+0xbb8], R94 ;  /* 0x000bb85e01007387 */ /* 0x0009e40000100a00 */
[C---:B------:R-:W-:Y:S08]  /*30940*/  HMMA.1688.F32.TF32 R96, R232.reuse, R182, R152 ;  /* 0x000000b6e860723c */ /* 0x040ff00000081098 */
[C---:B----4-:R-:W-:Y:S07]  /*30950*/  HMMA.1688.F32.TF32 R92, R232.reuse, R186, R156 ;  /* 0x000000bae85c723c */ /* 0x050fee000008109c */
[----:B------:R-:W-:Y:S04]  /*30960*/  STL.64 [R1+0xe20], R88 ;  /* 0x000e205801007387 */ /* 0x000fe80000100a00 */
[----:B------:R4:W-:Y:S02]  /*30970*/  STL.64 [R1+0xe28], R90 ;  /* 0x000e285a01007387 */ /* 0x0009e40000100a00 */
[C---:B----4-:R-:W-:Y:S02]  /*30980*/  HMMA.1688.F32.TF32 R88, R232.reuse, R190, R160 ;  /* 0x000000bee858723c */ /* 0x050fe400000810a0 */
[----:B------:R-:W-:Y:S04]  /*30990*/  STL.64 [R1+0xe50], R96 ;  /* 0x000e506001007387 */ /* 0x000fe80000100a00 */
[----:B------:R4:W-:Y:S04]  /*309a0*/  STL.64 [R1+0xe58], R98 ;  /* 0x000e586201007387 */ /* 0x0009e80000100a00 */
[----:B------:R-:W-:Y:S04]  /*309b0*/  STL.64 [R1+0xe80], R92 ;  /* 0x000e805c01007387 */ /* 0x000fe80000100a00 */
[----:B------:R1:W-:Y:S01]  /*309c0*/  STL.64 [R1+0xe88], R94 ;  /* 0x000e885e01007387 */ /* 0x0003e20000100a00 */
[C---:B----4-:R-:W-:Y:S08]  /*309d0*/  HMMA.1688.F32.TF32 R96, R232.reuse, R194, R164 ;  /* 0x000000c2e860723c */ /* 0x050ff000000810a4 */
[----:B------:R-:W-:Y:S01]  /*309e0*/  STL.64 [R1+0xeb0], R88 ;  /* 0x000eb05801007387 */ /* 0x000fe20000100a00 */
[C---:B-1----:R-:W-:Y:S03]  /*309f0*/  HMMA.1688.F32.TF32 R92, R232.reuse, R198, R244 ;  /* 0x000000c6e85c723c */ /* 0x042fe600000810f4 */
[----:B------:R1:W-:Y:S05]  /*30a00*/  STL.64 [R1+0xeb8], R90 ;  /* 0x000eb85a01007387 */ /* 0x0003ea0000100a00 */
[C---:B-1----:R-:W-:Y:S06]  /*30a10*/  HMMA.1688.F32.TF32 R88, R232.reuse, R202, R248 ;  /* 0x000000cae858723c */ /* 0x042fec00000810f8 */
[----:B------:R-:W-:Y:S04]  /*30a20*/  STL.64 [R1+0xed0], R96 ;  /* 0x000ed06001007387 */ /* 0x000fe80000100a00 */
[----:B------:R-:W-:Y:S04]  /*30a30*/  STL.64 [R1+0xed8], R98 ;  /* 0x000ed86201007387 */ /* 0x000fe80000100a00 */
[----:B------:R-:W4:Y:S04]  /*30a40*/  LDL.LU R164, [R1+0x790] ;  /* 0x0007900001a47983 */ /* 0x000f280000300800 */
[----:B------:R1:W-:Y:S04]  /*30a50*/  STL.64 [R1+0xef0], R92 ;  /* 0x000ef05c01007387 */ /* 0x0003e80000100a00 */
[----:B------:R1:W-:Y:S04]  /*30a60*/  STL.64 [R1+0xef8], R94 ;  /* 0x000ef85e01007387 */ /* 0x0003e80000100a00 */
[----:B------:R1:W-:Y:S04]  /*30a70*/  STL.64 [R1+0xf20], R88 ;  /* 0x000f205801007387 */ /* 0x0003e80000100a00 */
[----:B------:R1:W-:Y:S04]  /*30a80*/  STL.64 [R1+0xf28], R90 ;  /* 0x000f285a01007387 */ /* 0x0003e80000100a00 */
        /* <DEDUP_REMOVED lines=47> */
[----:B-1----:R-:W4:Y:S04]  /*30d80*/  LDL.LU R92, [R1+0x12b0] ;  /* 0x0012b000015c7983 */ /* 0x002f280000300800 */
        /* <DEDUP_REMOVED lines=44> */
[C---:B------:R-:W-:Y:S11]  /*31050*/  HMMA.1688.F32.TF32 R96, R232.reuse, R214, R96 ;  /* 0x000000d6e860723c */ /* 0x040ff60000081060 */
[----:B------:R-:W-:Y:S04]  /*31060*/  @!UPT UIADD3 URZ, URZ, URZ, URZ ;  /* 0x0000003f3f3ff290 */ /* 0x000fe8000fffe03f */
[----:B------:R-:W-:Y:S04]  /*31070*/  STL.64 [R1+0xf70], R88 ;  /* 0x000f705801007387 */ /* 0x000fe80000100a00 */
[----:B------:R1:W-:Y:S01]  /*31080*/  STL.64 [R1+0xf78], R90 ;  /* 0x000f785a01007387 */ /* 0x0003e20000100a00 */
[----:B------:R-:W-:Y:S03]  /*31090*/  HMMA.1688.F32.TF32 R232, R232, R230, R112 ;  /* 0x000000e6e8e8723c */ /* 0x000fe60000081070 */
[----:B-1----:R1:W5:Y:S04]  /*310a0*/  LDL.LU.64 R90, [R1+0x1af0] ;  /* 0x001af000015a7983 */ /* 0x0023680000300a00 */
        /* <DEDUP_REMOVED lines=21> */
[----:B------:R1:W5:Y:S04]  /*31200*/  LDL.LU.64 R114, [R1+0x1a90] ;  /* 0x001a900001727983 */ /* 0x0003680000300a00 */
[----:B------:R1:W5:Y:S04]  /*31210*/  LDL.LU.64 R112, [R1+0x1a88] ;  /* 0x001a880001707983 */ /* 0x0003680000300a00 */
[----:B------:R2:W-:Y:S04]  /*31220*/  STL.64 [R1+0x1020], R232 ;  /* 0x001020e801007387 */ /* 0x0005e80000100a00 */
[----:B------:R3:W-:Y:S04]  /*31230*/  STL.64 [R1+0x1028], R234 ;  /* 0x001028ea01007387 */ /* 0x0007e80000100a00 */
[----:B--2---:R-:W2:Y:S04]  /*31240*/  LDL.LU R232, [R1+0x820] ;  /* 0x0008200001e87983 */ /* 0x004ea80000300800 */
[----:B------:R-:W2:Y:S04]  /*31250*/  LDL.LU R233, [R1+0x824] ;  /* 0x0008240001e97983 */ /* 0x000ea80000300800 */
[----:B---3--:R-:W2:Y:S04]  /*31260*/  LDL.LU R234, [R1+0x828] ;  /* 0x0008280001ea7983 */ /* 0x008ea80000300800 */
[----:B------:R-:W2:Y:S01]  /*31270*/  LDL.LU R235, [R1+0x82c] ;  /* 0x00082c0001eb7983 */ /* 0x000ea20000300800 */
        /* <DEDUP_REMOVED lines=8> */
[----:B---3--:R1:W5:Y:S07]  /*31300*/  LDL.LU.64 R118, [R1+0x1a80] ;  /* 0x001a800001767983 */ /* 0x00836e0000300a00 */
[C---:B------:R-:W-:Y:S01]  /*31310*/  HMMA.1688.F32.TF32 R140, R236.reuse, R194, R140 ;  /* 0x000000c2ec8c723c */ /* 0x040fe2000008108c */
[----:B------:R1:W5:Y:S04]  /*31320*/  LDL.LU.64 R116, [R1+0x1a78] ;  /* 0x001a780001747983 */ /* 0x0003680000300a00 */
[----:B------:R-:W-:Y:S04]  /*31330*/  STL.64 [R1+0x1100], R120 ;  /* 0x0011007801007387 */ /* 0x000fe80000100a00 */
[----:B------:R3:W-:Y:S01]  /*31340*/  STL.64 [R1+0x1108], R122 ;  /* 0x0011087a01007387 */ /* 0x0007e20000100a00 */
[C---:B------:R-:W-:Y:S03]  /*31350*/  HMMA.1688.F32.TF32 R144, R236.reuse, R202, R144 ;  /* 0x000000caec90723c */ /* 0x040fe60000081090 */
[----:B---3--:R1:W5:Y:S04]  /*31360*/  LDL.LU.64 R122, [R1+0x1a70] ;  /* 0x001a7000017a7983 */ /* 0x0083680000300a00 */
[----:B------:R1:W5:Y:S01]  /*31370*/  LDL.LU.64 R120, [R1+0x1a68] ;  /* 0x001a680001787983 */ /* 0x0003620000300a00 */
[C---:B------:R-:W-:Y:S03]  /*31380*/  HMMA.1688.F32.TF32 R248, R236.reuse, R206, R248 ;  /* 0x000000ceecf8723c */ /* 0x040fe600000810f8 */
[----:B------:R-:W-:Y:S04]  /*31390*/  STL.64 [R1+0x10f0], R124 ;  /* 0x0010f07c01007387 */ /* 0x000fe80000100a00 */
[----:B------:R3:W-:Y:S04]  /*313a0*/  STL.64 [R1+0x10f8], R126 ;  /* 0x0010f87e01007387 */ /* 0x0007e80000100a00 */
[----:B---3--:R1:W5:Y:S04]  /*313b0*/  LDL.LU.64 R126, [R1+0x1a60] ;  /* 0x001a6000017e7983 */ /* 0x0083680000300a00 */
[----:B------:R1:W5:Y:S04]  /*313c0*/  LDL.LU.64 R124, [R1+0x1a58] ;  /* 0x001a5800017c7983 */ /* 0x0003680000300a00 */
        /* <DEDUP_REMOVED lines=15> */
[----:B------:R1:W5:Y:S01]  /*314c0*/  LDL.LU.64 R140, [R1+0x1a18] ;  /* 0x001a1800018c7983 */ /* 0x0003620000300a00 */
[C---:B--2---:R-:W-:Y:S11]  /*314d0*/  HMMA.1688.F32.TF32 R232, R236.reuse, R198, R232 ;  /* 0x000000c6ece8723c */ /* 0x044ff600000810e8 */
[----:B------:R-:W-:Y:S11]  /*314e0*/  @!UPT UIADD3 URZ, URZ, URZ, URZ ;  /* 0x0000003f3f3ff290 */ /* 0x000ff6000fffe03f */
[----:B------:R-:W-:Y:S01]  /*314f0*/  @!UPT UIADD3 URZ, URZ, URZ, URZ ;  /* 0x0000003f3f3ff290 */ /* 0x000fe2000fffe03f */
[----:B------:R-:W-:Y:S04]  /*31500*/  STL.64 [R1+0x10a0], R232 ;  /* 0x0010a0e801007387 */ /* 0x000fe80000100a00 */
[----:B------:R-:W-:Y:S04]  /*31510*/  STL.64 [R1+0x10a8], R234 ;  /* 0x0010a8ea01007387 */ /* 0x000fe80000100a00 */
[----:B------:R-:W-:Y:S04]  /*31520*/  STL.64 [R1+0x1090], R144 ;  /* 0x0010909001007387 */ /* 0x000fe80000100a00 */
[----:B------:R2:W-:Y:S04]  /*31530*/  STL.64 [R1+0x1098], R146 ;  /* 0x0010989201007387 */ /* 0x0005e80000100a00 */
[----:B--2---:R1:W5:Y:S04]  /*31540*/  LDL.LU.64 R146, [R1+0x1a10] ;  /* 0x001a100001927983 */ /* 0x0043680000300a00 */
[----:B------:R1:W5:Y:S04]  /*31550*/  LDL.LU.64 R144, [R1+0x1a08] ;  /* 0x001a080001907983 */ /* 0x0003680000300a00 */
[----:B------:R2:W-:Y:S04]  /*31560*/  STL.64 [R1+0x1080], R248 ;  /* 0x001080f801007387 */ /* 0x0005e80000100a00 */
[----:B------:R3:W-:Y:S04]  /*31570*/  STL.64 [R1+0x1088], R250 ;  /* 0x001088fa01007387 */ /* 0x0007e80000100a00 */
[----:B--2---:R-:W2:Y:S04]  /*31580*/  LDL.LU R248, [R1+0x770] ;  /* 0x0007700001f87983 */ /* 0x004ea80000300800 */
[----:B------:R-:W2:Y:S04]  /*31590*/  LDL.LU R249, [R1+0x774] ;  /* 0x0007740001f97983 */ /* 0x000ea80000300800 */
[----:B---3--:R-:W2:Y:S04]  /*315a0*/  LDL.LU R250, [R1+0x778] ;  /* 0x0007780001fa7983 */ /* 0x008ea80000300800 */
[----:B------:R-:W2:Y:S01]  /*315b0*/  LDL.LU R251, [R1+0x77c] ;  /* 0x00077c0001fb7983 */ /* 0x000ea20000300800 */
[C---:B------:R-:W-:Y:S11]  /*315c0*/  HMMA.1688.F32.TF32 R148, R236.reuse, R210, R148 ;  /* 0x000000d2ec94723c */ /* 0x040ff60000081094 */
[----:B------:R-:W-:Y:S11]  /*315d0*/  @!UPT UIADD3 URZ, URZ, URZ, URZ ;  /* 0x0000003f3f3ff290 */ /* 0x000ff6000fffe03f */
[----:B------:R-:W-:Y:S01]  /*315e0*/  @!UPT UIADD3 URZ, URZ, URZ, URZ ;  /* 0x0000003f3f3ff290 */ /* 0x000fe2000fffe03f */
[----:B------:R-:W-:Y:S04]  /*315f0*/  STL.64 [R1+0x860], R148 ;  /* 0x0008609401007387 */ /* 0x000fe80000100a00 */
[----:B------:R3:W-:Y:S02]  /*31600*/  STL.64 [R1+0x868], R150 ;  /* 0x0008689601007387 */ /* 0x0007e40000100a00 */
[C---:B---3--:R-:W-:Y:S08]  /*31610*/  HMMA.1688.F32.TF32 R148, R236.reuse, R214, R152 ;  /* 0x000000d6ec94723c */ /* 0x048ff00000081098 */
[C---:B------:R-:W-:Y:S08]  /*31620*/  HMMA.1688.F32.TF32 R152, R236.reuse, R218, R156 ;  /* 0x000000daec98723c */ /* 0x040ff0000008109c */
[C---:B------:R-:W-:Y:S07]  /*31630*/  HMMA.1688.F32.TF32 R156, R236.reuse, R226, R164 ;  /* 0x000000e2ec9c723c */ /* 0x040fee00000810a4 */
[----:B------:R-:W-:Y:S04]  /*31640*/  STL.64 [R1+0x1070], R148 ;  /* 0x0010709401007387 */ /* 0x000fe80000100a00 */
[----:B------:R3:W-:Y:S04]  /*31650*/  STL.64 [R1+0x1078], R150 ;  /* 0x0010789601007387 */ /* 0x0007e80000100a00 */
[----:B------:R-:W-:Y:S04]  /*31660*/  STL.64 [R1+0x1060], R152 ;  /* 0x0010609801007387 */ /* 0x000fe80000100a00 */
[----:B------:R4:W-:Y:S01]  /*31670*/  STL.64 [R1+0x1068], R154 ;  /* 0x0010689a01007387 */ /* 0x0009e20000100a00 */
[C---:B---3--:R-:W-:Y:S08]  /*31680*/  HMMA.1688.F32.TF32 R148, R236.reuse, R222, R160 ;  /* 0x000000deec94723c */ /* 0x048ff000000810a0 */
[----:B----4-:R-:W-:Y:S11]  /*31690*/  HMMA.1688.F32.TF32 R152, R236, R230, R244 ;  /* 0x000000e6ec98723c */ /* 0x010ff600000810f4 */
[----:B------:R-:W-:Y:S04]  /*316a0*/  @!UPT UIADD3 URZ, URZ, URZ, URZ ;  /* 0x0000003f3f3ff290 */ /* 0x000fe8000fffe03f */
[----:B------:R3:W-:Y:S04]  /*316b0*/  STL.64 [R1+0x1050], R148 ;  /* 0x0010509401007387 */ /* 0x0007e80000100a00 */
[----:B------:R4:W-:Y:S04]  /*316c0*/  STL.64 [R1+0x1058], R150 ;  /* 0x0010589601007387 */ /* 0x0009e80000100a00 */
[----:B---3--:R-:W3:Y:S04]  /*316d0*/  LDL.LU R148, [R1+0x760] ;  /* 0x0007600001947983 */ /* 0x008ee80000300800 */
[----:B------:R-:W-:Y:S04]  /*316e0*/  STL.64 [R1+0x1040], R156 ;  /* 0x0010409c01007387 */ /* 0x000fe80000100a00 */
[----:B------:R-:W-:Y:S04]  /*316f0*/  STL.64 [R1+0x1048], R158 ;  /* 0x0010489e01007387 */ /* 0x000fe80000100a00 */
[----:B------:R1:W-:Y:S04]  /*31700*/  STL.64 [R1+0x1010], R152 ;  /* 0x0010109801007387 */ /* 0x0003e80000100a00 */
[----:B------:R1:W-:Y:S04]  /*31710*/  STL.64 [R1+0x1018], R154 ;  /* 0x0010189a01007387 */ /* 0x0003e80000100a00 */
[----:B------:R-:W3:Y:S04]  /*31720*/  LDL.LU R149, [R1+0x764] ;  /* 0x0007640001957983 */ /* 0x000ee80000300800 */
[----:B----4-:R-:W3:Y:S04]  /*31730*/  LDL.LU R150, [R1+0x768] ;  /* 0x0007680001967983 */ /* 0x010ee80000300800 */
[----:B------:R-:W3:Y:S04]  /*31740*/  LDL.LU R151, [R1+0x76c] ;  /* 0x00076c0001977983 */ /* 0x000ee80000300800 */
[----:B-1----:R-:W3:Y:S04]  /*31750*/  LDL.LU R152, [R1+0x730] ;  /* 0x0007300001987983 */ /* 0x002ee80000300800 */
        /* <DEDUP_REMOVED lines=16> */
[----:B--2---:R-:W-:Y:S11]  /*31860*/  HMMA.1688.F32.TF32 R248, R240, R170, R248 ;  /* 0x000000aaf0f8723c */ /* 0x004ff600000810f8 */
[----:B------:R-:W-:Y:S11]  /*31870*/  @!UPT UIADD3 URZ, URZ, URZ, URZ ;  /* 0x0000003f3f3ff290 */ /* 0x000ff6000fffe03f */
[----:B------:R-:W-:Y:S01]  /*31880*/  @!UPT UIADD3 URZ, URZ, URZ, URZ ;  /* 0x0000003f3f3ff290 */ /* 0x000fe2000fffe03f */
[----:B------:R1:W-:Y:S04]  /*31890*/  STL.64 [R1+0xff0], R248 ;  /* 0x000ff0f801007387 */ /* 0x0003e80000100a00 */
[----:B------:R2:W-:Y:S04]  /*318a0*/  STL.64 [R1+0xff8], R250 ;  /* 0x000ff8fa01007387 */ /* 0x0005e80000100a00 */
[----:B------:R-:W4:Y:S04]  /*318b0*/  LDL.LU R245, [R1+0x6e4] ;  /* 0x0006e40001f57983 */ /* 0x000f280000300800 */
[----:B------:R-:W4:Y:S04]  /*318c0*/  LDL.LU R246, [R1+0x6e8] ;  /* 0x0006e80001f67983 */ /* 0x000f280000300800 */
[----:B------:R-:W4:Y:S04]  /*318d0*/  LDL.LU R247, [R1+0x6ec] ;  /* 0x0006ec0001f77983 */ /* 0x000f280000300800 */
[----:B-1----:R-:W4:Y:S01]  /*318e0*/  LDL.LU R248, [R1+0x6d0] ;  /* 0x0006d00001f87983 */ /* 0x002f220000300800 */
[----:B------:R-:W-:-:S02]  /*318f0*/  IMAD.MOV.U32 R249, RZ, RZ, R3 ;  /* 0x000000fffff97224 */ /* 0x000fc400078e0003 */
[----:B--2---:R-:W-:Y:S01]  /*31900*/  IMAD.MOV.U32 R250, RZ, RZ, R0 ;  /* 0x000000fffffa7224 */ /* 0x004fe200078e0000 */
[----:B------:R-:W2:Y:S01]  /*31910*/  LDL.LU R3, [R1+0x1a00] ;  /* 0x001a000001037983 */ /* 0x000ea20000300800 */
[----:B------:R-:W-:-:S03]  /*31920*/  IMAD.MOV.U32 R251, RZ, RZ, R252 ;  /* 0x000000fffffb7224 */ /* 0x000fc600078e00fc */
[----:B------:R-:W2:Y:S04]  /*31930*/  LDL.LU R0, [R1+0x19fc] ;  /* 0x0019fc0001007983 */ /* 0x000ea80000300800 */
[----:B------:R1:W5:Y:S01]  /*31940*/  LDL.LU R252, [R1+0x19f8] ;  /* 0x0019f80001fc7983 */ /* 0x0003620000300800 */
[----:B------:R-:W-:Y:S02]  /*31950*/  IMAD.MOV.U32 R170, RZ, RZ, R213 ;  /* 0x000000ffffaa7224 */ /* 0x000fe400078e00d5 */
[----:B------:R-:W-:Y:S01]  /*31960*/  IMAD.MOV.U32 R171, RZ, RZ, R212 ;  /* 0x000000ffffab7224 */ /* 0x000fe200078e00d4 */
[C---:B---3--:R-:W-:Y:S08]  /*31970*/  HMMA.1688.F32.TF32 R148, R240.reuse, R174, R148 ;  /* 0x000000aef094723c */ /* 0x048ff00000081094 */
[C---:B------:R-:W-:Y:S08]  /*31980*/  HMMA.1688.F32.TF32 R152, R240.reuse, R178, R152 ;  /* 0x000000b2f098723c */ /* 0x040ff00000081098 */
[C---:B------:R-:W-:Y:S07]  /*31990*/  HMMA.1688.F32.TF32 R156, R240.reuse, R182, R156 ;  /* 0x000000b6f09c723c */ /* 0x040fee000008109c */
[----:B------:R-:W-:Y:S01]  /*319a0*/  STL.64 [R1+0xfd0], R148 ;  /* 0x000fd09401007387 */ /* 0x000fe20000100a00 */
[C---:B------:R-:W-:Y:S03]  /*319b0*/  HMMA.1688.F32.TF32 R160, R240.reuse, R186, R160 ;  /* 0x000000baf0a0723c */ /* 0x040fe600000810a0 */
[----:B------:R3:W-:Y:S04]  /*319c0*/  STL.64 [R1+0xfd8], R150 ;  /* 0x000fd89601007387 */ /* 0x0007e80000100a00 */
[----:B---3--:R1:W5:Y:S01]  /*319d0*/  LDL.LU.64 R150, [R1+0x19f0] ;  /* 0x0019f00001967983 */ /* 0x0083620000300a00 */
[----:B------:R-:W-:Y:S03]  /*319e0*/  HMMA.1688.F32.TF32 R164, R240, R190, R164 ;  /* 0x000000bef0a4723c */ /* 0x000fe600000810a4 */
[----:B------:R1:W5:Y:S04]  /*319f0*/  LDL.LU.64 R148, [R1+0x19e8] ;  /* 0x0019e80001947983 */ /* 0x0003680000300a00 */
[----:B------:R-:W-:Y:S01]  /*31a00*/  STL.64 [R1+0xfc0], R152 ;  /* 0x000fc09801007387 */ /* 0x000fe20000100a00 */
[----:B------:R-:W-:-:S03]  /*31a10*/  IMAD.MOV.U32 R191, RZ, RZ, R197 ;  /* 0x000000ffffbf7224 */ /* 0x000fc600078e00c5 */
[----:B------:R3:W-:Y:S01]  /*31a20*/  STL.64 [R1+0xfc8], R154 ;  /* 0x000fc89a01007387 */ /* 0x0007e20000100a00 */
[----:B------:R-:W-:-:S03]  /*31a30*/  IMAD.MOV.U32 R187, RZ, RZ, R173 ;  /* 0x000000ffffbb7224 */ /* 0x000fc600078e00ad */
[----:B---3--:R1:W5:Y:S04]  /*31a40*/  LDL.LU.64 R154, [R1+0x19e0] ;  /* 0x0019e000019a7983 */ /* 0x0083680000300a00 */
[----:B------:R1:W5:Y:S04]  /*31a50*/  LDL.LU.64 R152, [R1+0x19d8] ;  /* 0x0019d80001987983 */ /* 0x0003680000300a00 */
[----:B------:R-:W-:Y:S04]  /*31a60*/  STL.64 [R1+0xfa0], R156 ;  /* 0x000fa09c01007387 */ /* 0x000fe80000100a00 */
[----:B------:R3:W-:Y:S04]  /*31a70*/  STL.64 [R1+0xfa8], R158 ;  /* 0x000fa89e01007387 */ /* 0x0007e80000100a00 */
[----:B---3--:R1:W5:Y:S04]  /*31a80*/  LDL.LU.64 R158, [R1+0x19d0] ;  /* 0x0019d000019e7983 */ /* 0x0083680000300a00 */
[----:B------:R1:W5:Y:S04]  /*31a90*/  LDL.LU.64 R156, [R1+0x19c8] ;  /* 0x0019c800019c7983 */ /* 0x0003680000300a00 */
[----:B------:R-:W-:Y:S04]  /*31aa0*/  STL.64 [R1+0xf80], R160 ;  /* 0x000f80a001007387 */ /* 0x000fe80000100a00 */
[----:B------:R3:W-:Y:S01]  /*31ab0*/  STL.64 [R1+0xf88], R162 ;  /* 0x000f88a201007387 */ /* 0x0007e20000100a00 */
[----:B------:R-:W-:-:S03]  /*31ac0*/  IMAD.MOV.U32 R190, RZ, RZ, R200 ;  /* 0x000000ffffbe7224 */ /* 0x000fc600078e00c8 */
[----:B---3--:R1:W5:Y:S04]  /*31ad0*/  LDL.LU.64 R162, [R1+0x19c0] ;  /* 0x0019c00001a27983 */ /* 0x0083680000300a00 */
[----:B------:R1:W5:Y:S04]  /*31ae0*/  LDL.LU.64 R160, [R1+0x19b8] ;  /* 0x0019b80001a07983 */ /* 0x0003680000300a00 */
[----:B------:R-:W3:Y:S04]  /*31af0*/  LDL.LU R173, [R1+0x1360] ;  /* 0x0013600001ad7983 */ /* 0x000ee80000300800 */
[----:B------:R-:W-:Y:S04]  /*31b00*/  STL.64 [R1+0xf50], R164 ;  /* 0x000f50a401007387 */ /* 0x000fe80000100a00 */
[----:B------:R1:W-:Y:S01]  /*31b10*/  STL.64 [R1+0xf58], R166 ;  /* 0x000f58a601007387 */ /* 0x0003e20000100a00 */
[----:B------:R-:W-:-:S02]  /*31b20*/  IMAD.MOV.U32 R186, RZ, RZ, R201 ;  /* 0x000000ffffba7224 */ /* 0x000fc400078e00c9 */
[----:B------:R-:W-:Y:S01]  /*31b30*/  IMAD.MOV.U32 R182, RZ, RZ, R205 ;  /* 0x000000ffffb67224 */ /* 0x000fe200078e00cd */
[----:B-1----:R1:W5:Y:S04]  /*31b40*/  LDL.LU.64 R166, [R1+0x19b0] ;  /* 0x0019b00001a67983 */ /* 0x0023680000300a00 */
[----:B------:R1:W5:Y:S01]  /*31b50*/  LDL.LU.64 R164, [R1+0x19a8] ;  /* 0x0019a80001a47983 */ /* 0x0003620000300a00 */
[----:B------:R-:W-:Y:S01]  /*31b60*/  IMAD.MOV.U32 R183, RZ, RZ, R204 ;  /* 0x000000ffffb77224 */ /* 0x000fe200078e00cc */
[----:B----4-:R-:W-:Y:S07]  /*31b70*/  HMMA.1688.F32.TF32 R244, R240, R194, R244 ;  /* 0x000000c2f0f4723c */ /* 0x010fee00000810f4 */
[----:B------:R-:W-:-:S02]  /*31b80*/  IMAD.MOV.U32 R194, RZ, RZ, R196 ;  /* 0x000000ffffc27224 */ /* 0x000fc400078e00c4 */
[----:B------:R-:W-:Y:S01]  /*31b90*/  HMMA.1688.F32.TF32 R196, R240, R198, R248 ;  /* 0x000000c6f0c4723c */ /* 0x000fe200000810f8 */
[----:B------:R-:W-:Y:S02]  /*31ba0*/  IMAD.MOV.U32 R195, RZ, RZ, R172 ;  /* 0x000000ffffc37224 */ /* 0x000fe400078e00ac */
[----:B------:R-:W-:-:S11]  /*31bb0*/  IMAD.MOV.U32 R178, RZ, RZ, R209 ;  /* 0x000000ffffb27224 */ /* 0x000fd600078e00d1 */
[----:B------:R-:W-:Y:S04]  /*31bc0*/  STL.64 [R1+0xf10], R244 ;  /* 0x000f10f401007387 */ /* 0x000fe80000100a00 */
[----:B------:R4:W-:Y:S01]  /*31bd0*/  STL.64 [R1+0xf18], R246 ;  /* 0x000f18f601007387 */ /* 0x0009e20000100a00 */
[----:B------:R-:W-:-:S03]  /*31be0*/  IMAD.MOV.U32 R179, RZ, RZ, R208 ;  /* 0x000000ffffb37224 */ /* 0x000fc600078e00d0 */
[----:B----4-:R1:W5:Y:S04]  /*31bf0*/  LDL.LU.64 R246, [R1+0x19a0] ;  /* 0x0019a00001f67983 */ /* 0x0103680000300a00 */
[----:B------:R1:W5:Y:S04]  /*31c00*/  LDL.LU.64 R244, [R1+0x1998] ;  /* 0x0019980001f47983 */ /* 0x0003680000300a00 */
[----:B------:R1:W5:Y:S04]  /*31c10*/  LDL.LU.64 R250, [R1+0x1990] ;  /* 0x0019900001fa7983 */ /* 0x0003680000300a00 */
[----:B------:R1:W5:Y:S04]  /*31c20*/  LDL.LU.64 R248, [R1+0x1988] ;  /* 0x0019880001f87983 */ /* 0x0003680000300a00 */
[----:B------:R-:W-:Y:S04]  /*31c30*/  STL.64 [R1+0xee0], R196 ;  /* 0x000ee0c401007387 */ /* 0x000fe80000100a00 */
[----:B------:R4:W-:Y:S02]  /*31c40*/  STL.64 [R1+0xee8], R198 ;  /* 0x000ee8c601007387 */ /* 0x0009e40000100a00 */
[C---:B----4-:R-:W-:Y:S08]  /*31c50*/  HMMA.1688.F32.TF32 R196, R240.reuse, R202, R192 ;  /* 0x000000caf0c4723c */ /* 0x050ff000000810c0 */
[C---:B------:R-:W-:Y:S08]  /*31c60*/  HMMA.1688.F32.TF32 R192, R240.reuse, R206, R188 ;  /* 0x000000cef0c0723c */ /* 0x040ff000000810bc */
[C---:B------:R-:W-:Y:S08]  /*31c70*/  HMMA.1688.F32.TF32 R188, R240.reuse, R210, R184 ;  /* 0x000000d2f0bc723c */ /* 0x040ff000000810b8 */
[C---:B------:R-:W-:Y:S08]  /*31c80*/  HMMA.1688.F32.TF32 R184, R240.reuse, R214, R180 ;  /* 0x000000d6f0b8723c */ /* 0x040ff000000810b4 */
[C---:B------:R-:W-:Y:S01]  /*31c90*/  HMMA.1688.F32.TF32 R180, R240.reuse, R218, R176 ;  /* 0x000000daf0b4723c */ /* 0x040fe200000810b0 */
[----:B------:R-:W-:Y:S04]  /*31ca0*/  STL.64 [R1+0xec0], R196 ;  /* 0x000ec0c401007387 */ /* 0x000fe80000100a00 */
[----:B------:R-:W-:Y:S03]  /*31cb0*/  STL.64 [R1+0xec8], R198 ;  /* 0x000ec8c601007387 */ /* 0x000fe60000100a00 */
[----:B------:R-:W-:Y:S01]  /*31cc0*/  HMMA.1688.F32.TF32 R176, R240, R222, R168 ;  /* 0x000000def0b0723c */ /* 0x000fe200000810a8 */
        /* <DEDUP_REMOVED lines=9> */
[----:B------:R-:W4:Y:S04]  /*31d60*/  LDL.LU R170, [R1+0x1770] ;  /* 0x0017700001aa7983 */ /* 0x000f280000300800 */
[----:B------:R-:W-:Y:S04]  /*31d70*/  STL.64 [R1+0xaf0], R176 ;  /* 0x000af0b001007387 */ /* 0x000fe80000100a00 */
[----:B------:R1:W-:Y:S04]  /*31d80*/  STL.64 [R1+0xaf8], R178 ;  /* 0x000af8b201007387 */ /* 0x0003e80000100a00 */
[----:B-1----:R-:W2:Y:S04]  /*31d90*/  LDL.LU R178, [R1+0x1364] ;  /* 0x0013640001b27983 */ /* 0x002ea80000300800 */
[----:B------:R-:W2:Y:S01]  /*31da0*/  LDL.LU R174, [R1+0x176c] ;  /* 0x00176c0001ae7983 */ /* 0x000ea20000300800 */
[----:B------:R-:W-:-:S02]  /*31db0*/  IMAD.MOV.U32 R236, RZ, RZ, R221 ;  /* 0x000000ffffec7224 */ /* 0x000fc400078e00dd */
[----:B------:R-:W-:Y:S02]  /*31dc0*/  IMAD.MOV.U32 R237, RZ, RZ, R220 ;  /* 0x000000ffffed7224 */ /* 0x000fe400078e00dc */
[----:B------:R-:W-:Y:S02]  /*31dd0*/  IMAD.MOV.U32 R238, RZ, RZ, R217 ;  /* 0x000000ffffee7224 */ /* 0x000fe400078e00d9 */
[----:B------:R-:W-:Y:S02]  /*31de0*/  IMAD.MOV.U32 R239, RZ, RZ, R216 ;  /* 0x000000ffffef7224 */ /* 0x000fe400078e00d8 */
[----:B------:R-:W-:Y:S02]  /*31df0*/  IMAD.MOV.U32 R232, RZ, RZ, R229 ;  /* 0x000000ffffe87224 */ /* 0x000fe400078e00e5 */
[----:B------:R-:W-:Y:S02]  /*31e00*/  IMAD.MOV.U32 R233, RZ, RZ, R228 ;  /* 0x000000ffffe97224 */ /* 0x000fe400078e00e4 */
[----:B------:R-:W-:-:S02]  /*31e10*/  IMAD.MOV.U32 R234, RZ, RZ, R225 ;  /* 0x000000ffffea7224 */ /* 0x000fc400078e00e1 */
[----:B------:R-:W-:Y:S01]  /*31e20*/  IMAD.MOV.U32 R235, RZ, RZ, R224 ;  /* 0x000000ffffeb7224 */ /* 0x000fe200078e00e0 */
[C---:B------:R-:W-:Y:S08]  /*31e30*/  HMMA.1688.F32.TF32 R184, R240.reuse, R226, R236 ;  /* 0x000000e2f0b8723c */ /* 0x040ff000000810ec */
[----:B------:R-:W-:Y:S01]  /*31e40*/  HMMA.1688.F32.TF32 R180, R240, R230, R232 ;  /* 0x000000e6f0b4723c */ /* 0x000fe200000810e8 */
[----:B------:R-:W-:-:S05]  /*31e50*/  IMAD.MOV.U32 R169, RZ, RZ, 0x1f ;  /* 0x0000001fffa97424 */ /* 0x000fca00078e00ff */
[----:B------:R-:W-:-:S09]  /*31e60*/  IADD3 R169, R169, c[0x0][0x180], RZ ;  /* 0x00006000a9a97a10 */ /* 0x000fd20007ffe0ff */
[----:B------:R-:W-:Y:S04]  /*31e70*/  STL.64 [R1+0xad0], R184 ;  /* 0x000ad0b801007387 */ /* 0x000fe80000100a00 */
[----:B------:R-:W-:Y:S04]  /*31e80*/  STL.64 [R1+0xad8], R186 ;  /* 0x000ad8ba01007387 */ /* 0x000fe80000100a00 */
[----:B------:R-:W-:Y:S04]  /*31e90*/  STL.64 [R1+0xab0], R180 ;  /* 0x000ab0b401007387 */ /* 0x000fe80000100a00 */
[----:B------:R1:W-:Y:S01]  /*31ea0*/  STL.64 [R1+0xab8], R182 ;  /* 0x000ab8b601007387 */ /* 0x0003e20000100a00 */
[----:B------:R-:W-:-:S03]  /*31eb0*/  SHF.R.S32.HI R175, RZ, 0x1f, R169 ;  /* 0x0000001fffaf7819 */ /* 0x000fc600000114a9 */
[----:B------:R-:W2:Y:S01]  /*31ec0*/  LDL.LU R176, [R1+0x17a8] ;  /* 0x0017a80001b07983 */ /* 0x000ea20000300800 */
[----:B------:R-:W-:-:S03]  /*31ed0*/  LEA.HI R175, R175, R169, RZ, 0x5 ;  /* 0x000000a9afaf7211 */ /* 0x000fc600078f28ff */
[----:B-1----:R-:W2:Y:S04]  /*31ee0*/  LDL.LU R182, [R1+0x17a4] ;  /* 0x0017a40001b67983 */ /* 0x002ea80000300800 */
[----:B------:R-:W2:Y:S04]  /*31ef0*/  LDL.LU R184, [R1+0x17ac] ;  /* 0x0017ac0001b87983 */ /* 0x000ea80000300800 */
[----:B------:R-:W2:Y:S01]  /*31f00*/  LDL.LU R181, [R1+0x17b0] ;  /* 0x0017b00001b57983 */ /* 0x000ea20000300800 */
[----:B------:R-:W-:Y:S01]  /*31f10*/  SHF.R.S32.HI R175, RZ, 0x5, R175 ;  /* 0x00000005ffaf7819 */ /* 0x000fe200000114af */
[----:B------:R-:W-:Y:S01]  /*31f20*/  IMAD.MOV.U32 R169, RZ, RZ, c[0x0][0x188] ;  /* 0x00006200ffa97624 */ /* 0x000fe200078e00ff */
[----:B---3--:R-:W-:Y:S01]  /*31f30*/  IADD3 R172, R173, 0x1, RZ ;  /* 0x00000001adac7810 */ /* 0x008fe20007ffe0ff */
[----:B------:R-:W-:Y:S01]  /*31f40*/  IMAD.MOV.U32 R168, RZ, RZ, c[0x0][0x180] ;  /* 0x00006000ffa87624 */ /* 0x000fe200078e00ff */
[----:B------:R-:W-:Y:S01]  /*31f50*/  IADD3 R175, R175, -0x1, RZ ;  /* 0xffffffffafaf7810 */ /* 0x000fe20007ffe0ff */
[----:B------:R-:W3:Y:S01]  /*31f60*/  LDL.LU R180, [R1+0x17e4] ;  /* 0x0017e40001b47983 */ /* 0x000ee20000300800 */
[----:B------:R-:W-:-:S03]  /*31f70*/  IMAD.SHL.U32 R177, R169, 0x20, RZ ;  /* 0x00000020a9b17824 */ /* 0x000fc600078e00ff */
[----:B------:R-:W-:Y:S01]  /*31f80*/  BAR.SYNC.DEFER_BLOCKING 0x0 ;  /* 0x0000000000007b1d */ /* 0x000fe20000010000 */
[----:B------:R-:W-:Y:S01]  /*31f90*/  ISETP.GE.AND P2, PT, R173, R175, PT ;  /* 0x000000afad00720c */ /* 0x000fe20003f46270 */
[----:B------:R-:W-:-:S04]  /*31fa0*/  IMAD R168, R172, -0x20, R168 ;  /* 0xffffffe0aca87824 */ /* 0x000fc800078e02a8 */
[----:B------:R-:W1:Y:S04]  /*31fb0*/  S2R R173, SR_TID.X ;  /* 0x0000000000ad7919 */ /* 0x000e680000002100 */
[----:B------:R-:W3:Y:S01]  /*31fc0*/  LDL.LU R179, [R1+0x17e8] ;  /* 0x0017e80001b37983 */ /* 0x000ee20000300800 */
[----:B------:R-:W-:Y:S01]  /*31fd0*/  IMAD.SHL.U32 R177, R177, 0x4, RZ ;  /* 0x00000004b1b17824 */ /* 0x000fe200078e00ff */
[----:B------:R-:W-:-:S04]  /*31fe0*/  ISETP.GT.AND P5, PT, R168, RZ, PT ;  /* 0x000000ffa800720c */ /* 0x000fc80003fa4270 */
[----:B------:R-:W-:-:S04]  /*31ff0*/  SEL R169, RZ, 0x4, !P5 ;  /* 0x00000004ffa97807 */ /* 0x000fc80006800000 */
[----:B------:R-:W-:-:S04]  /*32000*/  SEL R169, R169, RZ, !P2 ;  /* 0x000000ffa9a97207 */ /* 0x000fc80005000000 */
[----:B------:R-:W-:Y:S02]  /*32010*/  ISETP.NE.U32.AND P5, PT, R169, RZ, PT ;  /* 0x000000ffa900720c */ /* 0x000fe40003fa5070 */
[----:B-1----:R-:W-:-:S05]  /*32020*/  LOP3.LUT R175, R173, 0x7f, RZ, 0xc0, !PT ;  /* 0x0000007fadaf7812 */ /* 0x002fca00078ec0ff */
[----:B------:R-:W-:Y:S01]  /*32030*/  IMAD.SHL.U32 R175, R175, 0x4, RZ ;  /* 0x00000004afaf7824 */ /* 0x000fe200078e00ff */
[----:B----4-:R-:W-:-:S05]  /*32040*/  IADD3 R170, P6, R170, R177, RZ ;  /* 0x000000b1aaaa7210 */ /* 0x010fca0007fde0ff */
[----:B--2---:R-:W-:Y:S01]  /*32050*/  IMAD.X R171, R171, 0x1, R3, P6 ;  /* 0x00000001abab7824 */ /* 0x004fe200030e0603 */
[----:B------:R-:W-:Y:S04]  /*32060*/  STL [R1+0x1770], R170 ;  /* 0x001770aa01007387 */ /* 0x000fe80000100800 */
[----:B------:R1:W-:Y:S04]  /*32070*/  STL [R1+0x1768], R171 ;  /* 0x001768ab01007387 */ /* 0x0003e80000100800 */
[----:B------:R-:W2:Y:S04]  /*32080*/  LDL.LU R185, [R1+0x17ec] ;  /* 0x0017ec0001b97983 */ /* 0x000ea80000300800 */
[----:B------:R-:W4:Y:S04]  /*32090*/  LDL.LU R183, [R1+0x17f0] ;  /* 0x0017f00001b77983 */ /* 0x000f280000300800 */
[----:B------:R-:W-:Y:S01]  /*320a0*/  @!PT LDS RZ, [RZ] ;  /* 0x00000000fffff984 */ /* 0x000fe20000000800 */
[----:B------:R-:W-:Y:S01]  /*320b0*/  @!PT LDS RZ, [RZ] ;  /* 0x00000000fffff984 */ /* 0x000fe20000000800 */
[----:B------:R-:W-:Y:S01]  /*320c0*/  @!PT LDS RZ, [RZ] ;  /* 0x00000000fffff984 */ /* 0x000fe20000000800 */
[----:B------:R1:W-:Y:S01]  /*320d0*/  LDGSTS.E [R175+0x10000], [R170.64], P5 ;  /* 0x10000000aaaf7fae */ /* 0x0003e2000a921846 */
[----:B------:R-:W-:-:S05]  /*320e0*/  IADD3 R174, P6, R174, R177, RZ ;  /* 0x000000b1aeae7210 */ /* 0x000fca0007fde0ff */
[----:B------:R-:W-:Y:S01]  /*320f0*/  IMAD.X R178, R178, 0x1, R3, P6 ;  /* 0x00000001b2b27824 */ /* 0x000fe200030e0603 */
[----:B------:R-:W-:Y:S04]  /*32100*/  STL [R1+0x176c], R174 ;  /* 0x00176cae01007387 */ /* 0x000fe80000100800 */
[----:B------:R1:W-:Y:S02]  /*32110*/  STL [R1+0x1364], R178 ;  /* 0x001364b201007387 */ /* 0x0003e40000100800 */
[----:B-1----:R-:W-:Y:S02]  /*32120*/  IMAD.MOV.U32 R171, RZ, RZ, R178 ;  /* 0x000000ffffab7224 */ /* 0x002fe400078e00b2 */
[----:B------:R-:W-:Y:S01]  /*32130*/  IMAD.MOV.U32 R170, RZ, RZ, R174 ;  /* 0x000000ffffaa7224 */ /* 0x000fe200078e00ae */
[----:B------:R-:W-:Y:S01]  /*32140*/  ISETP.GT.AND P6, PT, R168, 0x4, PT ;  /* 0x00000004a800780c */ /* 0x000fe20003fc4270 */
[----:B------:R-:W2:Y:S04]  /*32150*/  LDL.LU R178, [R1+0x1824] ;  /* 0x0018240001b27983 */ /* 0x000ea80000300800 */
[----:B------:R-:W2:Y:S01]  /*32160*/  LDL.LU R174, [R1+0x1828] ;  /* 0x0018280001ae7983 */ /* 0x000ea20000300800 */
[----:B------:R-:W-:-:S03]  /*32170*/  SEL R169, RZ, 0x4, !P6 ;  /* 0x00000004ffa97807 */ /* 0x000fc60007000000 */
[----:B------:R1:W-:Y:S01]  /*32180*/  LDGSTS.E [R175+0x10200], [R170.64], P5 ;  /* 0x10200000aaaf7fae */ /* 0x0003e2000a921846 */
[----:B------:R-:W-:-:S04]  /*32190*/  SEL R169, R169, RZ, !P2 ;  /* 0x000000ffa9a97207 */ /* 0x000fc80005000000 */
[----:B------:R-:W-:Y:S02]  /*321a0*/  ISETP.NE.U32.AND P6, PT, R169, RZ, PT ;  /* 0x000000ffa900720c */ /* 0x000fe40003fc5070 */
[----:B------:R-:W-:-:S05]  /*321b0*/  IADD3 R176, P5, R176, R177, RZ ;  /* 0x000000b1b0b07210 */ /* 0x000fca0007fbe0ff */
[----:B------:R-:W-:Y:S02]  /*321c0*/  IMAD.X R182, R182, 0x1, R3, P5 ;  /* 0x00000001b6b67824 */ /* 0x000fe400028e0603 */
[----:B-1----:R-:W-:Y:S02]  /*321d0*/  IMAD.MOV.U32 R170, RZ, RZ, R176 ;  /* 0x000000ffffaa7224 */ /* 0x002fe400078e00b0 */
[----:B------:R-:W-:Y:S01]  /*321e0*/  IMAD.MOV.U32 R171, RZ, RZ, R182 ;  /* 0x000000ffffab7224 */ /* 0x000fe200078e00b6 */
[----:B------:R-:W-:-:S04]  /*321f0*/  IADD3 R181, P5, R181, R177, RZ ;  /* 0x000000b1b5b57210 */ /* 0x000fc80007fbe0ff */
[----:B------:R1:W-:Y:S01]  /*32200*/  LDGSTS.E [R175+0x11000], [R170.64], P6 ;  /* 0x11000000aaaf7fae */ /* 0x0003e2000b121846 */
[----:B------:R-:W-:-:S03]  /*32210*/  IMAD.X R184, R184, 0x1, R3, P5 ;  /* 0x00000001b8b87824 */ /* 0x000fc600028e0603 */
[----:B------:R-:W-:Y:S04]  /*32220*/  STL [R1+0x17a8], R176 ;  /* 0x0017a8b001007387 */ /* 0x000fe80000100800 */
[----:B------:R3:W-:Y:S01]  /*32230*/  STL [R1+0x17a4], R182 ;  /* 0x0017a4b601007387 */ /* 0x0007e20000100800 */
[----:B-1----:R-:W-:Y:S02]  /*32240*/  IMAD.MOV.U32 R170, RZ, RZ, R181 ;  /* 0x000000ffffaa7224 */ /* 0x002fe400078e00b5 */
[----:B------:R-:W-:Y:S01]  /*32250*/  IMAD.MOV.U32 R171, RZ, RZ, R184 ;  /* 0x000000ffffab7224 */ /* 0x000fe200078e00b8 */
[----:B---3--:R-:W3:Y:S04]  /*32260*/  LDL.LU R182, [R1+0x182c] ;  /* 0x00182c0001b67983 */ /* 0x008ee80000300800 */
[----:B------:R-:W3:Y:S04]  /*32270*/  LDL.LU R176, [R1+0x1830] ;  /* 0x0018300001b07983 */ /* 0x000ee80000300800 */
[----:B------:R1:W-:Y:S01]  /*32280*/  LDGSTS.E [R175+0x11200], [R170.64], P6 ;  /* 0x11200000aaaf7fae */ /* 0x0003e2000b121846 */
[----:B------:R-:W-:-:S02]  /*32290*/  IADD3 R179, P6, R179, R177, RZ ;  /* 0x000000b1b3b37210 */ /* 0x000fc40007fde0ff */
[----:B------:R-:W-:Y:S01]  /*322a0*/  ISETP.GT.AND P5, PT, R168, 0x8, PT ;  /* 0x00000008a800780c */ /* 0x000fe20003fa4270 */
[----:B------:R-:W-:Y:S02]  /*322b0*/  STL [R1+0x17b0], R181 ;  /* 0x0017b0b501007387 */ /* 0x000fe40000100800 */
[----:B------:R-:W-:Y:S01]  /*322c0*/  IMAD.X R180, R180, 0x1, R3, P6 ;  /* 0x00000001b4b47824 */ /* 0x000fe200030e0603 */
[----:B------:R-:W-:Y:S01]  /*322d0*/  SEL R169, RZ, 0x4, !P5 ;  /* 0x00000004ffa97807 */ /* 0x000fe20006800000 */
[----:B------:R1:W-:Y:S04]  /*322e0*/  STL [R1+0x17ac], R184 ;  /* 0x0017acb801007387 */ /* 0x0003e80000100800 */
[----:B------:R-:W-:Y:S01]  /*322f0*/  STL [R1+0x17e8], R179 ;  /* 0x0017e8b301007387 */ /* 0x000fe20000100800 */
[----:B------:R-:W-:-:S03]  /*32300*/  SEL R169, R169, RZ, !P2 ;  /* 0x000000ffa9a97207 */ /* 0x000fc60005000000 */
[----:B------:R1:W-:Y:S04]  /*32310*/  STL [R1+0x17e4], R180 ;  /* 0x0017e4b401007387 */ /* 0x0003e80000100800 */
[----:B-1----:R-:W3:Y:S04]  /*32320*/  LDL.LU R184, [R1+0x1864] ;  /* 0x0018640001b87983 */ /* 0x002ee80000300800 */
[----:B------:R-:W3:Y:S01]  /*32330*/  LDL.LU R181, [R1+0x1868] ;  /* 0x0018680001b57983 */ /* 0x000ee20000300800 */
[----:B------:R-:W-:Y:S01]  /*32340*/  ISETP.NE.U32.AND P5, PT, R169, RZ, PT ;  /* 0x000000ffa900720c */ /* 0x000fe20003fa5070 */
[----:B------:R-:W-:-:S02]  /*32350*/  IMAD.MOV.U32 R170, RZ, RZ, R179 ;  /* 0x000000ffffaa7224 */ /* 0x000fc400078e00b3 */
[----:B------:R-:W-:Y:S02]  /*32360*/  IMAD.MOV.U32 R171, RZ, RZ, R180 ;  /* 0x000000ffffab7224 */ /* 0x000fe400078e00b4 */
[----:B------:R-:W3:Y:S04]  /*32370*/  LDL.LU R180, [R1+0x186c] ;  /* 0x00186c0001b47983 */ /* 0x000ee80000300800 */
[----:B------:R-:W3:Y:S04]  /*32380*/  LDL.LU R179, [R1+0x1870] ;  /* 0x0018700001b37983 */ /* 0x000ee80000300800 */
[----:B------:R1:W-:Y:S01]  /*32390*/  LDGSTS.E [R175+0x12000], [R170.64], P5 ;  /* 0x12000000aaaf7fae */ /* 0x0003e2000a921846 */
[----:B----4-:R-:W-:-:S05]  /*323a0*/  IADD3 R183, P6, R183, R177, RZ ;  /* 0x000000b1b7b77210 */ /* 0x010fca0007fde0ff */
[----:B--2---:R-:W-:Y:S02]  /*323b0*/  IMAD.X R185, R185, 0x1, R3, P6 ;  /* 0x00000001b9b97824 */ /* 0x004fe400030e0603 */
[----:B-1----:R-:W-:Y:S02]  /*323c0*/  IMAD.MOV.U32 R170, RZ, RZ, R183 ;  /* 0x000000ffffaa7224 */ /* 0x002fe400078e00b7 */
[----:B------:R-:W-:-:S05]  /*323d0*/  IMAD.MOV.U32 R171, RZ, RZ, R185 ;  /* 0x000000ffffab7224 */ /* 0x000fca00078e00b9 */
[----:B------:R1:W-:Y:S04]  /*323e0*/  LDGSTS.E [R175+0x12200], [R170.64], P5 ;  /* 0x12200000aaaf7fae */ /* 0x0003e8000a921846 */
[----:B------:R-:W-:Y:S04]  /*323f0*/  STL [R1+0x17f0], R183 ;  /* 0x0017f0b701007387 */ /* 0x000fe80000100800 */
[----:B------:R-:W-:Y:S01]  /*32400*/  STL [R1+0x17ec], R185 ;  /* 0x0017ecb901007387 */ /* 0x000fe20000100800 */
[----:B------:R-:W-:-:S05]  /*32410*/  IADD3 R174, P5, R174, R177, RZ ;  /* 0x000000b1aeae7210 */ /* 0x000fca0007fbe0ff */
[----:B------:R-:W-:Y:S01]  /*32420*/  IMAD.X R178, R178, 0x1, R3, P5 ;  /* 0x00000001b2b27824 */ /* 0x000fe200028e0603 */
[----:B------:R-:W-:Y:S01]  /*32430*/  STL [R1+0x1828], R174 ;  /* 0x001828ae01007387 */ /* 0x000fe20000100800 */
[----:B-1----:R-:W-:Y:S02]  /*32440*/  IMAD.MOV.U32 R170, RZ, RZ, R174 ;  /* 0x000000ffffaa7224 */ /* 0x002fe400078e00ae */
[----:B------:R-:W-:Y:S01]  /*32450*/  IMAD.MOV.U32 R171, RZ, RZ, R178 ;  /* 0x000000ffffab7224 */ /* 0x000fe200078e00b2 */
[----:B------:R1:W-:Y:S04]  /*32460*/  STL [R1+0x1824], R178 ;  /* 0x001824b201007387 */ /* 0x0003e80000100800 */
[----:B-1----:R-:W2:Y:S04]  /*32470*/  LDL.LU R178, [R1+0x18a4] ;  /* 0x0018a40001b27983 */ /* 0x002ea80000300800 */
[----:B------:R-:W4:Y:S01]  /*32480*/  LDL.LU R174, [R1+0x18a8] ;  /* 0x0018a80001ae7983 */ /* 0x000f220000300800 */
[----:B------:R-:W-:-:S03]  /*32490*/  ISETP.GT.AND P6, PT, R168, 0xc, PT ;  /* 0x0000000ca800780c */ /* 0x000fc60003fc4270 */
[----:B------:R-:W2:Y:S01]  /*324a0*/  LDL.LU R185, [R1+0x18ac] ;  /* 0x0018ac0001b97983 */ /* 0x000ea20000300800 */
[----:B------:R-:W-:-:S03]  /*324b0*/  SEL R169, RZ, 0x4, !P6 ;  /* 0x00000004ffa97807 */ /* 0x000fc60007000000 */
[----:B------:R-:W2:Y:S01]  /*324c0*/  LDL.LU R183, [R1+0x18b0] ;  /* 0x0018b00001b77983 */ /* 0x000ea20000300800 */
[----:B------:R-:W-:-:S04]  /*324d0*/  SEL R169, R169, RZ, !P2 ;  /* 0x000000ffa9a97207 */ /* 0x000fc80005000000 */
[----:B------:R-:W-:Y:S11]  /*324e0*/  ISETP.NE.U32.AND P6, PT, R169, RZ, PT ;  /* 0x000000ffa900720c */ /* 0x000ff60003fc5070 */
[----:B------:R-:W-:Y:S02]  /*324f0*/  @!UPT UIADD3 URZ, URZ, URZ, URZ ;  /* 0x0000003f3f3ff290 */ /* 0x000fe4000fffe03f */
[----:B------:R1:W-:Y:S01]  /*32500*/  LDGSTS.E [R175+0x13000], [R170.64], P6 ;  /* 0x13000000aaaf7fae */ /* 0x0003e2000b121846 */
[----:B---3--:R-:W-:-:S05]  /*32510*/  IADD3 R176, P5, R176, R177, RZ ;  /* 0x000000b1b0b07210 */ /* 0x008fca0007fbe0ff */
[----:B------:R-:W-:Y:S02]  /*32520*/  IMAD.X R182, R182, 0x1, R3, P5 ;  /* 0x00000001b6b67824 */ /* 0x000fe400028e0603 */
[----:B-1----:R-:W-:Y:S02]  /*32530*/  IMAD.MOV.U32 R170, RZ, RZ, R176 ;  /* 0x000000ffffaa7224 */ /* 0x002fe400078e00b0 */
[----:B------:R-:W-:Y:S01]  /*32540*/  IMAD.MOV.U32 R171, RZ, RZ, R182 ;  /* 0x000000ffffab7224 */ /* 0x000fe200078e00b6 */
[----:B------:R-:W-:Y:S01]  /*32550*/  ISETP.GT.AND P5, PT, R168, 0x10, PT ;  /* 0x00000010a800780c */ /* 0x000fe20003fa4270 */
[----:B------:R-:W-:Y:S04]  /*32560*/  STL [R1+0x1830], R176 ;  /* 0x001830b001007387 */ /* 0x000fe80000100800 */
[----:B------:R1:W-:Y:S01]  /*32570*/  LDGSTS.E [R175+0x13200], [R170.64], P6 ;  /* 0x13200000aaaf7fae */ /* 0x0003e2000b121846 */
[----:B------:R-:W-:-:S03]  /*32580*/  SEL R169, RZ, 0x4, !P5 ;  /* 0x00000004ffa97807 */ /* 0x000fc60006800000 */
[----:B------:R3:W-:Y:S01]  /*32590*/  STL [R1+0x182c], R182 ;  /* 0x00182cb601007387 */ /* 0x0007e20000100800 */
[----:B------:R-:W-:Y:S02]  /*325a0*/  SEL R169, R169, RZ, !P2 ;  /* 0x000000ffa9a97207 */ /* 0x000fe40005000000 */
[----:B------:R-:W-:Y:S01]  /*325b0*/  IADD3 R181, P6, R181, R177, RZ ;  /* 0x000000b1b5b57210 */ /* 0x000fe20007fde0ff */
[----:B---3--:R-:W3:Y:S04]  /*325c0*/  LDL.LU R182, [R1+0x18e4] ;  /* 0x0018e40001b67983 */ /* 0x008ee80000300800 */
[----:B------:R-:W3:Y:S01]  /*325d0*/  LDL.LU R176, [R1+0x18e8] ;  /* 0x0018e80001b07983 */ /* 0x000ee20000300800 */
[----:B------:R-:W-:Y:S01]  /*325e0*/  IMAD.X R184, R184, 0x1, R3, P6 ;  /* 0x00000001b8b87824 */ /* 0x000fe200030e0603 */
[----:B------:R-:W-:-:S02]  /*325f0*/  ISETP.NE.U32.AND P5, PT, R169, RZ, PT ;  /* 0x000000ffa900720c */ /* 0x000fc40003fa5070 */
[----:B------:R-:W-:Y:S01]  /*32600*/  STL [R1+0x1868], R181 ;  /* 0x001868b501007387 */ /* 0x000fe20000100800 */
[----:B-1----:R-:W-:Y:S02]  /*32610*/  IMAD.MOV.U32 R171, RZ, RZ, R184 ;  /* 0x000000ffffab7224 */ /* 0x002fe400078e00b8 */
[----:B------:R-:W-:Y:S01]  /*32620*/  IMAD.MOV.U32 R170, RZ, RZ, R181 ;  /* 0x000000ffffaa7224 */ /* 0x000fe200078e00b5 */
[----:B------:R1:W-:Y:S01]  /*32630*/  STL [R1+0x1864], R184 ;  /* 0x001864b801007387 */ /* 0x0003e20000100800 */
[----:B------:R-:W-:-:S06]  /*32640*/  IADD3 R179, P6, R179, R177, RZ ;  /* 0x000000b1b3b37210 */ /* 0x000fcc0007fde0ff */
[----:B------:R1:W-:Y:S04]  /*32650*/  LDGSTS.E [R175+0x14000], [R170.64], P5 ;  /* 0x14000000aaaf7fae */ /* 0x0003e8000a921846 */
[----:B-1----:R-:W3:Y:S04]  /*32660*/  LDL.LU R184, [R1+0x18ec] ;  /* 0x0018ec0001b87983 */ /* 0x002ee80000300800 */
[----:B------:R-:W3:Y:S01]  /*32670*/  LDL.LU R181, [R1+0x18f0] ;  /* 0x0018f00001b57983 */ /* 0x000ee20000300800 */
[----:B------:R-:W-:-:S03]  /*32680*/  IMAD.X R180, R180, 0x1, R3, P6 ;  /* 0x00000001b4b47824 */ /* 0x000fc600030e0603 */
[----:B------:R-:W-:Y:S01]  /*32690*/  STL [R1+0x1870], R179 ;  /* 0x001870b301007387 */ /* 0x000fe20000100800 */
[----:B------:R-:W-:Y:S02]  /*326a0*/  IMAD.MOV.U32 R171, RZ, RZ, R180 ;  /* 0x000000ffffab7224 */ /* 0x000fe400078e00b4 */
[----:B------:R-:W-:Y:S01]  /*326b0*/  IMAD.MOV.U32 R170, RZ, RZ, R179 ;  /* 0x000000ffffaa7224 */ /* 0x000fe200078e00b3 */
[----:B------:R1:W-:Y:S04]  /*326c0*/  STL [R1+0x186c], R180 ;  /* 0x00186cb401007387 */ /* 0x0003e80000100800 */
[----:B------:R2:W-:Y:S04]  /*326d0*/  LDGSTS.E [R175+0x14200], [R170.64], P5 ;  /* 0x14200000aaaf7fae */ /* 0x0005e8000a921846 */
[----:B-1----:R-:W3:Y:S04]  /*326e0*/  LDL.LU R180, [R1+0x1924] ;  /* 0x0019240001b47983 */ /* 0x002ee80000300800 */
[----:B------:R-:W3:Y:S01]  /*326f0*/  LDL.LU R179, [R1+0x1928] ;  /* 0x0019280001b37983 */ /* 0x000ee20000300800 */
[----:B----4-:R-:W-:-:S05]  /*32700*/  IADD3 R174, P5, R174, R177, RZ ;  /* 0x000000b1aeae7210 */ /* 0x010fca0007fbe0ff */
[----:B--2---:R-:W-:Y:S01]  /*32710*/  IMAD.X R178, R178, 0x1, R3, P5 ;  /* 0x00000001b2b27824 */ /* 0x004fe200028e0603 */
[----:B------:R-:W-:Y:S01]  /*32720*/  STL [R1+0x18a8], R174 ;  /* 0x0018a8ae01007387 */ /* 0x000fe20000100800 */
[----:B------:R-:W-:Y:S02]  /*32730*/  IMAD.MOV.U32 R170, RZ, RZ, R174 ;  /* 0x000000ffffaa7224 */ /* 0x000fe400078e00ae */
[----:B------:R-:W-:Y:S01]  /*32740*/  IMAD.MOV.U32 R171, RZ, RZ, R178 ;  /* 0x000000ffffab7224 */ /* 0x000fe200078e00b2 */
[----:B------:R1:W-:Y:S04]  /*32750*/  STL [R1+0x18a4], R178 ;  /* 0x0018a4b201007387 */ /* 0x0003e80000100800 */
[----:B-1----:R-:W2:Y:S04]  /*32760*/  LDL.LU R178, [R1+0x192c] ;  /* 0x00192c0001b27983 */ /* 0x002ea80000300800 */
[----:B------:R-:W4:Y:S01]  /*32770*/  LDL.LU R174, [R1+0x1930] ;  /* 0x0019300001ae7983 */ /* 0x000f220000300800 */
[----:B------:R-:W-:-:S04]  /*32780*/  ISETP.GT.AND P6, PT, R168, 0x14, PT ;  /* 0x00000014a800780c */ /* 0x000fc80003fc4270 */
[----:B------:R-:W-:-:S04]  /*32790*/  SEL R169, RZ, 0x4, !P6 ;  /* 0x00000004ffa97807 */ /* 0x000fc80007000000 */
[----:B------:R-:W-:-:S04]  /*327a0*/  SEL R169, R169, RZ, !P2 ;  /* 0x000000ffa9a97207 */ /* 0x000fc80005000000 */
[----:B------:R-:W-:Y:S02]  /*327b0*/  ISETP.NE.U32.AND P6, PT, R169, RZ, PT ;  /* 0x000000ffa900720c */ /* 0x000fe40003fc5070 */
[----:B------:R-:W-:-:S05]  /*327c0*/  IADD3 R183, P5, R183, R177, RZ ;  /* 0x000000b1b7b77210 */ /* 0x000fca0007fbe0ff */
[----:B------:R-:W-:Y:S01]  /*327d0*/  IMAD.X R185, R185, 0x1, R3, P5 ;  /* 0x00000001b9b97824 */ /* 0x000fe200028e0603 */
[----:B------:R-:W-:-:S05]  /*327e0*/  ISETP.GT.AND P5, PT, R168, 0x18, PT ;  /* 0x00000018a800780c */ /* 0x000fca0003fa4270 */
[----:B------:R1:W-:Y:S01]  /*327f0*/  LDGSTS.E [R175+0x15000], [R170.64], P6 ;  /* 0x15000000aaaf7fae */ /* 0x0003e2000b121846 */
[----:B------:R-:W-:-:S04]  /*32800*/  SEL R169, RZ, 0x4, !P5 ;  /* 0x00000004ffa97807 */ /* 0x000fc80006800000 */
[----:B------:R-:W-:Y:S01]  /*32810*/  SEL R169, R169, RZ, !P2 ;  /* 0x000000ffa9a97207 */ /* 0x000fe20005000000 */
[----:B-1----:R-:W-:Y:S02]  /*32820*/  IMAD.MOV.U32 R170, RZ, RZ, R183 ;  /* 0x000000ffffaa7224 */ /* 0x002fe400078e00b7 */
[----:B------:R-:W-:Y:S01]  /*32830*/  IMAD.MOV.U32 R171, RZ, RZ, R185 ;  /* 0x000000ffffab7224 */ /* 0x000fe200078e00b9 */
[----:B------:R-:W-:-:S04]  /*32840*/  ISETP.NE.U32.AND P5, PT, R169, RZ, PT ;  /* 0x000000ffa900720c */ /* 0x000fc80003fa5070 */
[----:B------:R1:W-:Y:S04]  /*32850*/  LDGSTS.E [R175+0x15200], [R170.64], P6 ;  /* 0x15200000aaaf7fae */ /* 0x0003e8000b121846 */
[----:B------:R1:W-:Y:S01]  /*32860*/  STL [R1+0x18b0], R183 ;  /* 0x0018b0b701007387 */ /* 0x0003e20000100800 */
[----:B---3--:R-:W-:-:S03]  /*32870*/  IADD3 R176, P6, R176, R177, RZ ;  /* 0x000000b1b0b07210 */ /* 0x008fc60007fde0ff */
[----:B------:R-:W-:Y:S02]  /*32880*/  STL [R1+0x18ac], R185 ;  /* 0x0018acb901007387 */ /* 0x000fe40000100800 */
[----:B------:R-:W-:Y:S02]  /*32890*/  IMAD.X R182, R182, 0x1, R3, P6 ;  /* 0x00000001b6b67824 */ /* 0x000fe400030e0603 */
[----:B------:R-:W-:Y:S01]  /*328a0*/  STL [R1+0x18e8], R176 ;  /* 0x0018e8b001007387 */ /* 0x000fe20000100800 */
[----:B-1----:R-:W-:Y:S02]  /*328b0*/  IMAD.MOV.U32 R170, RZ, RZ, R176 ;  /* 0x000000ffffaa7224 */ /* 0x002fe400078e00b0 */
[----:B------:R-:W-:Y:S01]  /*328c0*/  IMAD.MOV.U32 R171, RZ, RZ, R182 ;  /* 0x000000ffffab7224 */ /* 0x000fe200078e00b6 */
[----:B------:R1:W-:Y:S04]  /*328d0*/  STL [R1+0x18e4], R182 ;  /* 0x0018e4b601007387 */ /* 0x0003e80000100800 */
[----:B------:R-:W3:Y:S04]  /*328e0*/  LDL.LU R186, [R1+0x1774] ;  /* 0x0017740001ba7983 */ /* 0x000ee80000300800 */
[----:B------:R-:W3:Y:S04]  /*328f0*/  LDL.LU R183, [R1+0x1778] ;  /* 0x0017780001b77983 */ /* 0x000ee80000300800 */
[----:B------:R1:W-:Y:S01]  /*32900*/  LDGSTS.E [R175+0x16000], [R170.64], P5 ;  /* 0x16000000aaaf7fae */ /* 0x0003e2000a921846 */
[----:B------:R-:W-:-:S03]  /*32910*/  IADD3 R181, P6, R181, R177, RZ ;  /* 0x000000b1b5b57210 */ /* 0x000fc60007fde0ff */
[----:B-1----:R-:W3:Y:S02]  /*32920*/  LDL.LU R182, [R1+0x177c] ;  /* 0x00177c0001b67983 */ /* 0x002ee40000300800 */
[----:B------:R-:W-:Y:S02]  /*32930*/  IMAD.X R184, R184, 0x1, R3, P6 ;  /* 0x00000001b8b87824 */ /* 0x000fe400030e0603 */
[----:B------:R-:W3:Y:S01]  /*32940*/  LDL.LU R176, [R1+0x1780] ;  /* 0x0017800001b07983 */ /* 0x000ee20000300800 */
[----:B------:R-:W-:Y:S02]  /*32950*/  IMAD.MOV.U32 R170, RZ, RZ, R181 ;  /* 0x000000ffffaa7224 */ /* 0x000fe400078e00b5 */
[----:B------:R-:W-:-:S05]  /*32960*/  IMAD.MOV.U32 R171, RZ, RZ, R184 ;  /* 0x000000ffffab7224 */ /* 0x000fca00078e00b8 */
[----:B------:R1:W-:Y:S01]  /*32970*/  LDGSTS.E [R175+0x16200], [R170.64], P5 ;  /* 0x16200000aaaf7fae */ /* 0x0003e2000a921846 */
[----:B------:R-:W-:-:S03]  /*32980*/  IADD3 R179, P5, R179, R177, RZ ;  /* 0x000000b1b3b37210 */ /* 0x000fc60007fbe0ff */
[----:B------:R1:W-:Y:S01]  /*32990*/  STL [R1+0x18f0], R181 ;  /* 0x0018f0b501007387 */ /* 0x0003e20000100800 */
[----:B------:R-:W-:Y:S01]  /*329a0*/  ISETP.GT.AND P6, PT, R168, 0x1c, PT ;  /* 0x0000001ca800780c */ /* 0x000fe20003fc4270 */
[----:B------:R-:W-:Y:S02]  /*329b0*/  IMAD.X R180, R180, 0x1, R3, P5 ;  /* 0x00000001b4b47824 */ /* 0x000fe400028e0603 */
[----:B------:R-:W-:Y:S01]  /*329c0*/  STL [R1+0x18ec], R184 ;  /* 0x0018ecb801007387 */ /* 0x000fe20000100800 */
[----:B------:R-:W-:-:S03]  /*329d0*/  SEL R169, RZ, 0x4, !P6 ;  /* 0x00000004ffa97807 */ /* 0x000fc60007000000 */
[----:B------:R-:W-:Y:S01]  /*329e0*/  STL [R1+0x1928], R179 ;  /* 0x001928b301007387 */ /* 0x000fe20000100800 */
[----:B-1----:R-:W-:-:S03]  /*329f0*/  IMAD.MOV.U32 R171, RZ, RZ, R180 ;  /* 0x000000ffffab7224 */ /* 0x002fc600078e00b4 */
[----:B------:R1:W-:Y:S01]  /*32a00*/  STL [R1+0x1924], R180 ;  /* 0x001924b401007387 */ /* 0x0003e20000100800 */
[----:B------:R-:W-:-:S03]  /*32a10*/  SEL R169, R169, RZ, !P2 ;  /* 0x000000ffa9a97207 */ /* 0x000fc60005000000 */
[----:B------:R-:W3:Y:S04]  /*32a20*/  LDL.LU R181, [R1+0x17b4] ;  /* 0x0017b40001b57983 */ /* 0x000ee80000300800 */
[----:B-1----:R-:W3:Y:S01]  /*32a30*/  LDL.LU R180, [R1+0x17b8] ;  /* 0x0017b80001b47983 */ /* 0x002ee20000300800 */
[----:B------:R-:W-:-:S03]  /*32a40*/  ISETP.NE.U32.AND P6, PT, R169, RZ, PT ;  /* 0x000000ffa900720c */ /* 0x000fc60003fc5070 */
[----:B------:R-:W3:Y:S04]  /*32a50*/  LDL.LU R185, [R1+0x17bc] ;  /* 0x0017bc0001b97983 */ /* 0x000ee80000300800 */
[----:B------:R-:W3:Y:S01]  /*32a60*/  LDL.LU R184, [R1+0x17c0] ;  /* 0x0017c00001b87983 */ /* 0x000ee20000300800 */
[----:B------:R-:W-:-:S05]  /*32a70*/  IMAD.MOV.U32 R170, RZ, RZ, R179 ;  /* 0x000000ffffaa7224 */ /* 0x000fca00078e00b3 */
[----:B------:R1:W-:Y:S01]  /*32a80*/  LDGSTS.E [R175+0x17000], [R170.64], P6 ;  /* 0x17000000aaaf7fae */ /* 0x0003e2000b121846 */
[----:B----4-:R-:W-:-:S05]  /*32a90*/  IADD3 R174, P5, R174, R177, RZ ;  /* 0x000000b1aeae7210 */ /* 0x010fca0007fbe0ff */
[----:B--2---:R-:W-:Y:S01]  /*32aa0*/  IMAD.X R178, R178, 0x1, R3, P5 ;  /* 0x00000001b2b27824 */ /* 0x004fe200028e0603 */
[----:B------:R-:W-:Y:S03]  /*32ab0*/  STL [R1+0x1930], R174 ;  /* 0x001930ae01007387 */ /* 0x000fe60000100800 */
[----:B-1----:R-:W-:Y:S01]  /*32ac0*/  IMAD.MOV.U32 R171, RZ, RZ, R178 ;  /* 0x000000ffffab7224 */ /* 0x002fe200078e00b2 */
[----:B------:R1:W-:Y:S04]  /*32ad0*/  STL [R1+0x192c], R178 ;  /* 0x00192cb201007387 */ /* 0x0003e80000100800 */
[----:B------:R-:W2:Y:S04]  /*32ae0*/  LDL.LU R179, [R1+0x17f4] ;  /* 0x0017f40001b37983 */ /* 0x000ea80000300800 */
[----:B-1----:R-:W4:Y:S04]  /*32af0*/  LDL.LU R178, [R1+0x17f8] ;  /* 0x0017f80001b27983 */ /* 0x002f280000300800 */
[----:B------:R-:W1:Y:S01]  /*32b00*/  S2R R189, SR_TID.X ;  /* 0x0000000000bd7919 */ /* 0x000e620000002100 */
[----:B------:R-:W-:Y:S01]  /*32b10*/  ISETP.GT.AND P5, PT, R168, 0x1, PT ;  /* 0x00000001a800780c */ /* 0x000fe20003fa4270 */
[----:B------:R-:W-:-:S03]  /*32b20*/  IMAD.MOV.U32 R170, RZ, RZ, R174 ;  /* 0x000000ffffaa7224 */ /* 0x000fc600078e00ae */
[----:B------:R-:W-:Y:S02]  /*32b30*/  SEL R169, RZ, 0x4, !P5 ;  /* 0x00000004ffa97807 */ /* 0x000fe40006800000 */
[----:B------:R1:W-:Y:S02]  /*32b40*/  LDGSTS.E [R175+0x17200], [R170.64], P6 ;  /* 0x17200000aaaf7fae */ /* 0x0003e4000b121846 */
[----:B------:R-:W-:-:S04]  /*32b50*/  SEL R169, R169, RZ, !P2 ;  /* 0x000000ffa9a97207 */ /* 0x000fc80005000000 */
[----:B------:R-:W-:Y:S02]  /*32b60*/  ISETP.NE.U32.AND P5, PT, R169, RZ, PT ;  /* 0x000000ffa900720c */ /* 0x000fe40003fa5070 */
[----:B-1----:R-:W-:-:S05]  /*32b70*/  LOP3.LUT R189, R189, 0x7f, RZ, 0xc0, !PT ;  /* 0x0000007fbdbd7812 */ /* 0x002fca00078ec0ff */
[----:B------:R-:W-:-:S05]  /*32b80*/  IMAD.SHL.U32 R189, R189, 0x4, RZ ;  /* 0x00000004bdbd7824 */ /* 0x000fca00078e00ff */
[----:B------:R-:W-:Y:S02]  /*32b90*/  LOP3.LUT R174, R189, 0x20, RZ, 0x3c, !PT ;  /* 0x00000020bdae7812 */ /* 0x000fe400078e3cff */
[----:B---3--:R-:W-:-:S05]  /*32ba0*/  IADD3 R183, P6, R183, R177, RZ ;  /* 0x000000b1b7b77210 */ /* 0x008fca0007fde0ff */
[----:B------:R-:W-:Y:S01]  /*32bb0*/  IMAD.X R186, R186, 0x1, R3, P6 ;  /* 0x00000001baba7824 */ /* 0x000fe200030e0603 */
[----:B------:R-:W-:Y:S01]  /*32bc0*/  STL [R1+0x1778], R183 ;  /* 0x001778b701007387 */ /* 0x000fe20000100800 */
[----:B------:R-:W-:Y:S01]  /*32bd0*/  IMAD.MOV.U32 R170, RZ, RZ, R183 ;  /* 0x000000ffffaa7224 */ /* 0x000fe200078e00b7 */
[----:B------:R-:W-:Y:S02]  /*32be0*/  IADD3 R176, P6, R176, R177, RZ ;  /* 0x000000b1b0b07210 */ /* 0x000fe40007fde0ff */
[----:B------:R1:W-:Y:S01]  /*32bf0*/  STL [R1+0x1774], R186 ;  /* 0x001774ba01007387 */ /* 0x0003e20000100800 */
[----:B------:R-:W-:Y:S02]  /*32c00*/  IMAD.MOV.U32 R171, RZ, RZ, R186 ;  /* 0x000000ffffab7224 */ /* 0x000fe400078e00ba */
[----:B------:R-:W-:Y:S01]  /*32c10*/  IMAD.X R182, R182, 0x1, R3, P6 ;  /* 0x00000001b6b67824 */ /* 0x000fe200030e0603 */
[----:B------:R-:W-:Y:S02]  /*32c20*/  ISETP.GT.AND P6, PT, R168, 0x5, PT ;  /* 0x00000005a800780c */ /* 0x000fe40003fc4270 */
[----:B------:R3:W-:Y:S04]  /*32c30*/  LDGSTS.E [R174+0x10400], [R170.64], P5 ;  /* 0x10400000aaae7fae */ /* 0x0007e8000a921846 */
[----:B-1----:R-:W2:Y:S04]  /*32c40*/  LDL.LU R186, [R1+0x17fc] ;  /* 0x0017fc0001ba7983 */ /* 0x002ea80000300800 */
[----:B------:R-:W2:Y:S01]  /*32c50*/  LDL.LU R183, [R1+0x1800] ;  /* 0x0018000001b77983 */ /* 0x000ea20000300800 */
[----:B------:R-:W-:Y:S01]  /*32c60*/  SEL R169, RZ, 0x4, !P6 ;  /* 0x00000004ffa97807 */ /* 0x000fe20007000000 */
[----:B---3--:R-:W-:-:S02]  /*32c70*/  IMAD.MOV.U32 R170, RZ, RZ, R176 ;  /* 0x000000ffffaa7224 */ /* 0x008fc400078e00b0 */
[----:B------:R-:W-:Y:S01]  /*32c80*/  IMAD.MOV.U32 R171, RZ, RZ, R182 ;  /* 0x000000ffffab7224 */ /* 0x000fe200078e00b6 */
[----:B------:R-:W-:Y:S01]  /*32c90*/  SEL R169, R169, RZ, !P2 ;  /* 0x000000ffa9a97207 */ /* 0x000fe20005000000 */
[----:B------:R-:W-:Y:S04]  /*32ca0*/  STL [R1+0x1780], R176 ;  /* 0x001780b001007387 */ /* 0x000fe80000100800 */
[----:B------:R1:W-:Y:S01]  /*32cb0*/  LDGSTS.E [R174+0x10600], [R170.64], P5 ;  /* 0x10600000aaae7fae */ /* 0x0003e2000a921846 */
[----:B------:R-:W-:-:S03]  /*32cc0*/  ISETP.NE.U32.AND P6, PT, R169, RZ, PT ;  /* 0x000000ffa900720c */ /* 0x000fc60003fc5070 */
[----:B------:R3:W-:Y:S01]  /*32cd0*/  STL [R1+0x177c], R182 ;  /* 0x00177cb601007387 */ /* 0x0007e20000100800 */
[----:B------:R-:W-:-:S03]  /*32ce0*/  IADD3 R180, P5, R180, R177, RZ ;  /* 0x000000b1b4b47210 */ /* 0x000fc60007fbe0ff */
[----:B---3--:R-:W3:Y:S02]  /*32cf0*/  LDL.LU R182, [R1+0x1834] ;  /* 0x0018340001b67983 */ /* 0x008ee40000300800 */
[----:B------:R-:W-:Y:S02]  /*32d00*/  IMAD.X R181, R181, 0x1, R3, P5 ;  /* 0x00000001b5b57824 */ /* 0x000fe400028e0603 */
[----:B------:R-:W3:Y:S01]  /*32d10*/  LDL.LU R176, [R1+0x1838] ;  /* 0x0018380001b07983 */ /* 0x000ee20000300800 */
[----:B------:R-:W-:Y:S01]  /*32d20*/  IADD3 R184, P5, R184, R177, RZ ;  /* 0x000000b1b8b87210 */ /* 0x000fe20007fbe0ff */
[----:B-1----:R-:W-:Y:S02]  /*32d30*/  IMAD.MOV.U32 R170, RZ, RZ, R180 ;  /* 0x000000ffffaa7224 */ /* 0x002fe400078e00b4 */
[----:B------:R-:W-:Y:S02]  /*32d40*/  IMAD.MOV.U32 R171, RZ, RZ, R181 ;  /* 0x000000ffffab7224 */ /* 0x000fe400078e00b5 */
[----:B------:R-:W-:Y:S01]  /*32d50*/  IMAD.X R185, R185, 0x1, R3, P5 ;  /* 0x00000001b9b97824 */ /* 0x000fe200028e0603 */
[----:B------:R-:W-:Y:S04]  /*32d60*/  STL [R1+0x17b8], R180 ;  /* 0x0017b8b401007387 */ /* 0x000fe80000100800 */
[----:B------:R1:W-:Y:S04]  /*32d70*/  LDGSTS.E [R174+0x11400], [R170.64], P6 ;  /* 0x11400000aaae7fae */ /* 0x0003e8000b121846 */
[----:B------:R1:W-:Y:S02]  /*32d80*/  STL [R1+0x17b4], R181 ;  /* 0x0017b4b501007387 */ /* 0x0003e40000100800 */
[----:B-1----:R-:W-:-:S02]  /*32d90*/  IMAD.MOV.U32 R170, RZ, RZ, R184 ;  /* 0x000000ffffaa7224 */ /* 0x002fc400078e00b8 */
[----:B------:R-:W-:Y:S01]  /*32da0*/  IMAD.MOV.U32 R171, RZ, RZ, R185 ;  /* 0x000000ffffab7224 */ /* 0x000fe200078e00b9 */
[----:B------:R-:W3:Y:S04]  /*32db0*/  LDL.LU R181, [R1+0x183c] ;  /* 0x00183c0001b57983 */ /* 0x000ee80000300800 */
[----:B------:R-:W3:Y:S04]  /*32dc0*/  LDL.LU R180, [R1+0x1840] ;  /* 0x0018400001b47983 */ /* 0x000ee80000300800 */
[----:B------:R1:W-:Y:S04]  /*32dd0*/  LDGSTS.E [R174+0x11600], [R170.64], P6 ;  /* 0x11600000aaae7fae */ /* 0x0003e8000b121846 */
[----:B------:R-:W-:Y:S04]  /*32de0*/  STL [R1+0x17c0], R184 ;  /* 0x0017c0b801007387 */ /* 0x000fe80000100800 */
[----:B------:R1:W-:Y:S01]  /*32df0*/  STL [R1+0x17bc], R185 ;  /* 0x0017bcb901007387 */ /* 0x0003e20000100800 */
[----:B----4-:R-:W-:-:S05]  /*32e00*/  IADD3 R178, P6, R178, R177, RZ ;  /* 0x000000b1b2b27210 */ /* 0x010fca0007fde0ff */
[----:B--2---:R-:W-:Y:S01]  /*32e10*/  IMAD.X R179, R179, 0x1, R3, P6 ;  /* 0x00000001b3b37824 */ /* 0x004fe200030e0603 */
[----:B------:R-:W-:Y:S04]  /*32e20*/  STL [R1+0x17f8], R178 ;  /* 0x0017f8b201007387 */ /* 0x000fe80000100800 */
[----:B------:R2:W-:Y:S04]  /*32e30*/  STL [R1+0x17f4], R179 ;  /* 0x0017f4b301007387 */ /* 0x0005e80000100800 */
[----:B-1----:R-:W4:Y:S04]  /*32e40*/  LDL.LU R185, [R1+0x1874] ;  /* 0x0018740001b97983 */ /* 0x002f280000300800 */
[----:B------:R-:W4:Y:S01]  /*32e50*/  LDL.LU R184, [R1+0x1878] ;  /* 0x0018780001b87983 */ /* 0x000f220000300800 */
[----:B------:R-:W-:-:S02]  /*32e60*/  IMAD.MOV.U32 R171, RZ, RZ, R179 ;  /* 0x000000ffffab7224 */ /* 0x000fc400078e00b3 */
[----:B------:R-:W-:Y:S01]  /*32e70*/  IMAD.MOV.U32 R170, RZ, RZ, R178 ;  /* 0x000000ffffaa7224 */ /* 0x000fe200078e00b2 */
[----:B--2---:R-:W2:Y:S04]  /*32e80*/  LDL.LU R179, [R1+0x187c] ;  /* 0x00187c0001b37983 */ /* 0x004ea80000300800 */
[----:B------:R-:W2:Y:S01]  /*32e90*/  LDL.LU R178, [R1+0x1880] ;  /* 0x0018800001b27983 */ /* 0x000ea20000300800 */
[----:B------:R-:W-:-:S04]  /*32ea0*/  ISETP.GT.AND P5, PT, R168, 0x9, PT ;  /* 0x00000009a800780c */ /* 0x000fc80003fa4270 */
[----:B------:R-:W-:-:S04]  /*32eb0*/  SEL R169, RZ, 0x4, !P5 ;  /* 0x00000004ffa97807 */ /* 0x000fc80006800000 */
[----:B------:R-:W-:-:S04]  /*32ec0*/  SEL R169, R169, RZ, !P2 ;  /* 0x000000ffa9a97207 */ /* 0x000fc80005000000 */
[----:B------:R-:W-:Y:S11]  /*32ed0*/  ISETP.NE.U32.AND P5, PT, R169, RZ, PT ;  /* 0x000000ffa900720c */ /* 0x000ff60003fa5070 */
[----:B------:R-:W-:Y:S02]  /*32ee0*/  @!UPT UIADD3 URZ, URZ, URZ, URZ ;  /* 0x0000003f3f3ff290 */ /* 0x000fe4000fffe03f */
[----:B------:R1:W-:Y:S01]  /*32ef0*/  LDGSTS.E [R174+0x12400], [R170.64], P5 ;  /* 0x12400000aaae7fae */ /* 0x0003e2000a921846 */
[----:B------:R-:W-:-:S05]  /*32f00*/  IADD3 R183, P6, R183, R177, RZ ;  /* 0x000000b1b7b77210 */ /* 0x000fca0007fde0ff */
[----:B------:R-:W-:Y:S02]  /*32f10*/  IMAD.X R186, R186, 0x1, R3, P6 ;  /* 0x00000001baba7824 */ /* 0x000fe400030e0603 */
[----:B-1----:R-:W-:Y:S02]  /*32f20*/  IMAD.MOV.U32 R170, RZ, RZ, R183 ;  /* 0x000000ffffaa7224 */ /* 0x002fe400078e00b7 */
[----:B------:R-:W-:Y:S01]  /*32f30*/  IMAD.MOV.U32 R171, RZ, RZ, R186 ;  /* 0x000000ffffab7224 */ /* 0x000fe200078e00ba */
[----:B------:R-:W-:-:S04]  /*32f40*/  ISETP.GT.AND P6, PT, R168, 0xd, PT ;  /* 0x0000000da800780c */ /* 0x000fc80003fc4270 */
[----:B------:R1:W-:Y:S01]  /*32f50*/  LDGSTS.E [R174+0x12600], [R170.64], P5 ;  /* 0x12600000aaae7fae */ /* 0x0003e2000a921846 */
[----:B------:R-:W-:-:S04]  /*32f60*/  SEL R169, RZ, 0x4, !P6 ;  /* 0x00000004ffa97807 */ /* 0x000fc80007000000 */
[----:B------:R-:W-:Y:S01]  /*32f70*/  SEL R169, R169, RZ, !P2 ;  /* 0x000000ffa9a97207 */ /* 0x000fe20005000000 */
[----:B------:R-:W-:Y:S01]  /*32f80*/  STL [R1+0x1800], R183 ;  /* 0x001800b701007387 */ /* 0x000fe20000100800 */
[----:B---3--:R-:W-:-:S03]  /*32f90*/  IADD3 R176, P5, R176, R177, RZ ;  /* 0x000000b1b0b07210 */ /* 0x008fc60007fbe0ff */
[----:B------:R3:W-:Y:S02]  /*32fa0*/  STL [R1+0x17fc], R186 ;  /* 0x0017fcba01007387 */ /* 0x0007e40000100800 */
[----:B------:R-:W-:Y:S01]  /*32fb0*/  IMAD.X R182, R182, 0x1, R3, P5 ;  /* 0x00000001b6b67824 */ /* 0x000fe200028e0603 */
[----:B------:R-:W-:Y:S01]  /*32fc0*/  ISETP.NE.U32.AND P6, PT, R169, RZ, PT ;  /* 0x000000ffa900720c */ /* 0x000fe20003fc5070 */
[----:B------:R3:W-:Y:S01]  /*32fd0*/  STL [R1+0x1838], R176 ;  /* 0x001838b001007387 */ /* 0x0007e20000100800 */
[----:B-1----:R-:W-:-:S03]  /*32fe0*/  IMAD.MOV.U32 R170, RZ, RZ, R176 ;  /* 0x000000ffffaa7224 */ /* 0x002fc600078e00b0 */
[----:B------:R1:W-:Y:S04]  /*32ff0*/  STL [R1+0x1834], R182 ;  /* 0x001834b601007387 */ /* 0x0003e80000100800 */
[----:B---3--:R-:W3:Y:S04]  /*33000*/  LDL.LU R186, [R1+0x18b4] ;  /* 0x0018b40001ba7983 */ /* 0x008ee80000300800 */
[----:B------:R-:W3:Y:S01]  /*33010*/  LDL.LU R176, [R1+0x18b8] ;  /* 0x0018b80001b07983 */ /* 0x000ee20000300800 */
[----:B------:R-:W-:-:S03]  /*33020*/  IMAD.MOV.U32 R171, RZ, RZ, R182 ;  /* 0x000000ffffab7224 */ /* 0x000fc600078e00b6 */
[----:B------:R-:W3:Y:S04]  /*33030*/  LDL.LU R183, [R1+0x18bc] ;  /* 0x0018bc0001b77983 */ /* 0x000ee80000300800 */
[----:B-1----:R-:W3:Y:S01]  /*33040*/  LDL.LU R182, [R1+0x18c0] ;  /* 0x0018c00001b67983 */ /* 0x002ee20000300800 */
[----:B------:R-:W-:-:S03]  /*33050*/  IADD3 R180, P5, R180, R177, RZ ;  /* 0x000000b1b4b47210 */ /* 0x000fc60007fbe0ff */
[----:B------:R1:W-:Y:S02]  /*33060*/  LDGSTS.E [R174+0x13400], [R170.64], P6 ;  /* 0x13400000aaae7fae */ /* 0x0003e4000b121846 */
[----:B------:R-:W-:Y:S01]  /*33070*/  IMAD.X R181, R181, 0x1, R3, P5 ;  /* 0x00000001b5b57824 */ /* 0x000fe200028e0603 */
[----:B------:R-:W-:Y:S01]  /*33080*/  ISETP.GT.AND P5, PT, R168, 0x11, PT ;  /* 0x00000011a800780c */ /* 0x000fe20003fa4270 */
[----:B-1----:R-:W-:Y:S02]  /*33090*/  IMAD.MOV.U32 R170, RZ, RZ, R180 ;  /* 0x000000ffffaa7224 */ /* 0x002fe400078e00b4 */
[----:B------:R-:W-:Y:S01]  /*330a0*/  IMAD.MOV.U32 R171, RZ, RZ, R181 ;  /* 0x000000ffffab7224 */ /* 0x000fe200078e00b5 */
[----:B------:R-:W-:-:S04]  /*330b0*/  SEL R169, RZ, 0x4, !P5 ;  /* 0x00000004ffa97807 */ /* 0x000fc80006800000 */
[----:B------:R1:W-:Y:S04]  /*330c0*/  LDGSTS.E [R174+0x13600], [R170.64], P6 ;  /* 0x13600000aaae7fae */ /* 0x0003e8000b121846 */
[----:B------:R-:W-:Y:S01]  /*330d0*/  STL [R1+0x1840], R180 ;  /* 0x001840b401007387 */ /* 0x000fe20000100800 */
[----:B------:R-:W-:-:S03]  /*330e0*/  SEL R169, R169, RZ, !P2 ;  /* 0x000000ffa9a97207 */ /* 0x000fc60005000000 */
[----:B------:R1:W-:Y:S01]  /*330f0*/  STL [R1+0x183c], R181 ;  /* 0x00183cb501007387 */ /* 0x0003e20000100800 */
[----:B------:R-:W-:-:S03]  /*33100*/  ISETP.NE.U32.AND P5, PT, R169, RZ, PT ;  /* 0x000000ffa900720c */ /* 0x000fc60003fa5070 */
[----:B-1----:R-:W3:Y:S04]  /*33110*/  LDL.LU R181, [R1+0x18f4] ;  /* 0x0018f40001b57983 */ /* 0x002ee80000300800 */
[----:B------:R-:W3:Y:S01]  /*33120*/  LDL.LU R180, [R1+0x18f8] ;  /* 0x0018f80001b47983 */ /* 0x000ee20000300800 */
[----:B----4-:R-:W-:-:S05]  /*33130*/  IADD3 R184, P6, R184, R177, RZ ;  /* 0x000000b1b8b87210 */ /* 0x010fca0007fde0ff */
[----:B------:R-:W-:Y:S01]  /*33140*/  IMAD.X R185, R185, 0x1, R3, P6 ;  /* 0x00000001b9b97824 */ /* 0x000fe200030e0603 */
[----:B------:R-:W-:Y:S01]  /*33150*/  STL [R1+0x1878], R184 ;  /* 0x001878b801007387 */ /* 0x000fe20000100800 */
[----:B------:R-:W-:Y:S02]  /*33160*/  IMAD.MOV.U32 R170, RZ, RZ, R184 ;  /* 0x000000ffffaa7224 */ /* 0x000fe400078e00b8 */
[----:B------:R-:W-:Y:S01]  /*33170*/  IMAD.MOV.U32 R171, RZ, RZ, R185 ;  /* 0x000000ffffab7224 */ /* 0x000fe200078e00b9 */
[----:B------:R1:W-:Y:S01]  /*33180*/  STL [R1+0x1874], R185 ;  /* 0x001874b901007387 */ /* 0x0003e20000100800 */
[----:B--2---:R-:W-:-:S03]  /*33190*/  IADD3 R178, P6, R178, R177, RZ ;  /* 0x000000b1b2b27210 */ /* 0x004fc60007fde0ff */
[----:B------:R2:W-:Y:S04]  /*331a0*/  LDGSTS.E [R174+0x14400], [R170.64], P5 ;  /* 0x14400000aaae7fae */ /* 0x0005e8000a921846 */
[----:B-1----:R-:W4:Y:S04]  /*331b0*/  LDL.LU R185, [R1+0x18fc] ;  /* 0x0018fc0001b97983 */ /* 0x002f280000300800 */
[----:B------:R-:W4:Y:S01]  /*331c0*/  LDL.LU R184, [R1+0x1900] ;  /* 0x0019000001b87983 */ /* 0x000f220000300800 */
[----:B------:R-:W-:-:S03]  /*331d0*/  IMAD.X R179, R179, 0x1, R3, P6 ;  /* 0x00000001b3b37824 */ /* 0x000fc600030e0603 */
[----:B------:R-:W-:Y:S01]  /*331e0*/  STL [R1+0x1880], R178 ;  /* 0x001880b201007387 */ /* 0x000fe20000100800 */
[----:B--2---:R-:W-:Y:S02]  /*331f0*/  IMAD.MOV.U32 R171, RZ, RZ, R179 ;  /* 0x000000ffffab7224 */ /* 0x004fe400078e00b3 */
[----:B------:R-:W-:Y:S01]  /*33200*/  IMAD.MOV.U32 R170, RZ, RZ, R178 ;  /* 0x000000ffffaa7224 */ /* 0x000fe200078e00b2 */
[----:B------:R1:W-:Y:S01]  /*33210*/  STL [R1+0x187c], R179 ;  /* 0x00187cb301007387 */ /* 0x0003e20000100800 */
[----:B------:R-:W-:-:S03]  /*33220*/  ISETP.GT.AND P6, PT, R168, 0x15, PT ;  /* 0x00000015a800780c */ /* 0x000fc60003fc4270 */
[----:B------:R2:W-:Y:S04]  /*33230*/  LDGSTS.E [R174+0x14600], [R170.64], P5 ;  /* 0x14600000aaae7fae */ /* 0x0005e8000a921846 */
[----:B-1----:R-:W4:Y:S04]  /*33240*/  LDL.LU R179, [R1+0x1934] ;  /* 0x0019340001b37983 */ /* 0x002f280000300800 */
[----:B------:R-:W4:Y:S01]  /*33250*/  LDL.LU R178, [R1+0x1938] ;  /* 0x0019380001b27983 */ /* 0x000f220000300800 */
[----:B------:R-:W-:-:S04]  /*33260*/  SEL R169, RZ, 0x4, !P6 ;  /* 0x00000004ffa97807 */ /* 0x000fc80007000000 */
[----:B------:R-:W-:-:S04]  /*33270*/  SEL R169, R169, RZ, !P2 ;  /* 0x000000ffa9a97207 */ /* 0x000fc80005000000 */
[----:B------:R-:W-:Y:S02]  /*33280*/  ISETP.NE.U32.AND P6, PT, R169, RZ, PT ;  /* 0x000000ffa900720c */ /* 0x000fe40003fc5070 */
[----:B---3--:R-:W-:-:S05]  /*33290*/  IADD3 R176, P5, R176, R177, RZ ;  /* 0x000000b1b0b07210 */ /* 0x008fca0007fbe0ff */
[--C-:B------:R-:W-:Y:S01]  /*332a0*/  IMAD.X R186, R186, 0x1, R3.reuse, P5 ;  /* 0x00000001baba7824 */ /* 0x100fe200028e0603 */
[----:B------:R-:W-:Y:S01]  /*332b0*/  IADD3 R182, P5, R182, R177, RZ ;  /* 0x000000b1b6b67210 */ /* 0x000fe20007fbe0ff */
[----:B--2---:R-:W-:Y:S02]  /*332c0*/  IMAD.MOV.U32 R170, RZ, RZ, R176 ;  /* 0x000000ffffaa7224 */ /* 0x004fe400078e00b0 */
[----:B------:R-:W-:Y:S02]  /*332d0*/  IMAD.MOV.U32 R171, RZ, RZ, R186 ;  /* 0x000000ffffab7224 */ /* 0x000fe400078e00ba */
[----:B------:R-:W-:Y:S01]  /*332e0*/  IMAD.X R183, R183, 0x1, R3, P5 ;  /* 0x00000001b7b77824 */ /* 0x000fe200028e0603 */
[----:B------:R-:W-:Y:S01]  /*332f0*/  ISETP.GT.AND P5, PT, R168, 0x19, PT ;  /* 0x00000019a800780c */ /* 0x000fe20003fa4270 */
[----:B------:R-:W-:Y:S03]  /*33300*/  STL [R1+0x18b8], R176 ;  /* 0x0018b8b001007387 */ /* 0x000fe60000100800 */
[----:B------:R-:W-:Y:S01]  /*33310*/  SEL R169, RZ, 0x4, !P5 ;  /* 0x00000004ffa97807 */ /* 0x000fe20006800000 */
[----:B------:R1:W-:Y:S04]  /*33320*/  STL [R1+0x18b4], R186 ;  /* 0x0018b4ba01007387 */ /* 0x0003e80000100800 */
[----:B------:R2:W-:Y:S01]  /*33330*/  LDGSTS.E [R174+0x15400], [R170.64], P6 ;  /* 0x15400000aaae7fae */ /* 0x0005e2000b121846 */
[----:B------:R-:W-:-:S03]  /*33340*/  SEL R169, R169, RZ, !P2 ;  /* 0x000000ffa9a97207 */ /* 0x000fc60005000000 */
[----:B-1----:R-:W3:Y:S04]  /*33350*/  LDL.LU R186, [R1+0x193c] ;  /* 0x00193c0001ba7983 */ /* 0x002ee80000300800 */
[----:B------:R-:W3:Y:S01]  /*33360*/  LDL.LU R176, [R1+0x1940] ;  /* 0x0019400001b07983 */ /* 0x000ee20000300800 */
[----:B--2---:R-:W-:Y:S02]  /*33370*/  IMAD.MOV.U32 R170, RZ, RZ, R182 ;  /* 0x000000ffffaa7224 */ /* 0x004fe400078e00b6 */
[----:B------:R-:W-:Y:S01]  /*33380*/  IMAD.MOV.U32 R171, RZ, RZ, R183 ;  /* 0x000000ffffab7224 */ /* 0x000fe200078e00b7 */
[----:B------:R-:W-:-:S04]  /*33390*/  ISETP.NE.U32.AND P5, PT, R169, RZ, PT ;  /* 0x000000ffa900720c */ /* 0x000fc80003fa5070 */
[----:B------:R1:W-:Y:S04]  /*333a0*/  LDGSTS.E [R174+0x15600], [R170.64], P6 ;  /* 0x15600000aaae7fae */ /* 0x0003e8000b121846 */
[----:B------:R-:W-:Y:S01]  /*333b0*/  STL [R1+0x18c0], R182 ;  /* 0x0018c0b601007387 */ /* 0x000fe20000100800 */
[----:B------:R-:W-:-:S03]  /*333c0*/  IADD3 R180, P6, R180, R177, RZ ;  /* 0x000000b1b4b47210 */ /* 0x000fc60007fde0ff */
[----:B------:R2:W-:Y:S02]  /*333d0*/  STL [R1+0x18bc], R183 ;  /* 0x0018bcb701007387 */ /* 0x0005e40000100800 */
[----:B------:R-:W-:Y:S02]  /*333e0*/  IMAD.X R181, R181, 0x1, R3, P6 ;  /* 0x00000001b5b57824 */ /* 0x000fe400030e0603 */
[----:B------:R-:W-:Y:S01]  /*333f0*/  STL [R1+0x18f8], R180 ;  /* 0x0018f8b401007387 */ /* 0x000fe20000100800 */
[----:B-1----:R-:W-:Y:S02]  /*33400*/  IMAD.MOV.U32 R170, RZ, RZ, R180 ;  /* 0x000000ffffaa7224 */ /* 0x002fe400078e00b4 */
[----:B------:R-:W-:Y:S01]  /*33410*/  IMAD.MOV.U32 R171, RZ, RZ, R181 ;  /* 0x000000ffffab7224 */ /* 0x000fe200078e00b5 */
[----:B------:R1:W-:Y:S04]  /*33420*/  STL [R1+0x18f4], R181 ;  /* 0x0018f4b501007387 */ /* 0x0003e80000100800 */
[----:B--2---:R-:W2:Y:S04]  /*33430*/  LDL.LU R183, [R1+0x1784] ;  /* 0x0017840001b77983 */ /* 0x004ea80000300800 */
[----:B------:R-:W2:Y:S04]  /*33440*/  LDL.LU R182, [R1+0x1788] ;  /* 0x0017880001b67983 */ /* 0x000ea80000300800 */
[----:B------:R4:W-:Y:S04]  /*33450*/  LDGSTS.E [R174+0x16400], [R170.64], P5 ;  /* 0x16400000aaae7fae */ /* 0x0009e8000a921846 */
[----:B-1----:R-:W2:Y:S04]  /*33460*/  LDL.LU R181, [R1+0x178c] ;  /* 0x00178c0001b57983 */ /* 0x002ea80000300800 */
[----:B------:R-:W2:Y:S01]  /*33470*/  LDL.LU R180, [R1+0x1790] ;  /* 0x0017900001b47983 */ /* 0x000ea20000300800 */
[----:B----4-:R-:W-:-:S05]  /*33480*/  IADD3 R184, P6, R184, R177, RZ ;  /* 0x000000b1b8b87210 */ /* 0x010fca0007fde0ff */
[----:B------:R-:W-:Y:S02]  /*33490*/  IMAD.X R185, R185, 0x1, R3, P6 ;  /* 0x00000001b9b97824 */ /* 0x000fe400030e0603 */
[----:B------:R-:W-:Y:S02]  /*334a0*/  IMAD.MOV.U32 R170, RZ, RZ, R184 ;  /* 0x000000ffffaa7224 */ /* 0x000fe400078e00b8 */
[----:B------:R-:W-:-:S05]  /*334b0*/  IMAD.MOV.U32 R171, RZ, RZ, R185 ;  /* 0x000000ffffab7224 */ /* 0x000fca00078e00b9 */
[----:B------:R1:W-:Y:S01]  /*334c0*/  LDGSTS.E [R174+0x16600], [R170.64], P5 ;  /* 0x16600000aaae7fae */ /* 0x0003e2000a921846 */
[----:B------:R-:W-:-:S03]  /*334d0*/  IADD3 R178, P5, R178, R177, RZ ;  /* 0x000000b1b2b27210 */ /* 0x000fc60007fbe0ff */
[----:B------:R-:W-:Y:S02]  /*334e0*/  STL [R1+0x1900], R184 ;  /* 0x001900b801007387 */ /* 0x000fe40000100800 */
[----:B------:R-:W-:Y:S02]  /*334f0*/  IMAD.X R179, R179, 0x1, R3, P5 ;  /* 0x00000001b3b37824 */ /* 0x000fe400028e0603 */
[----:B------:R-:W-:Y:S01]  /*33500*/  STL [R1+0x18fc], R185 ;  /* 0x0018fcb901007387 */ /* 0x000fe20000100800 */
[----:B-1----:R-:W-:Y:S02]  /*33510*/  IMAD.MOV.U32 R170, RZ, RZ, R178 ;  /* 0x000000ffffaa7224 */ /* 0x002fe400078e00b2 */
[----:B------:R-:W-:Y:S01]  /*33520*/  IMAD.MOV.U32 R171, RZ, RZ, R179 ;  /* 0x000000ffffab7224 */ /* 0x000fe200078e00b3 */
[----:B------:R-:W-:Y:S04]  /*33530*/  STL [R1+0x1938], R178 ;  /* 0x001938b201007387 */ /* 0x000fe80000100800 */
[----:B------:R1:W-:Y:S04]  /*33540*/  STL [R1+0x1934], R179 ;  /* 0x001934b301007387 */ /* 0x0003e80000100800 */
[----:B-1----:R-:W4:Y:S04]  /*33550*/  LDL.LU R179, [R1+0x17c4] ;  /* 0x0017c40001b37983 */ /* 0x002f280000300800 */
[----:B------:R-:W4:Y:S01]  /*33560*/  LDL.LU R178, [R1+0x17c8] ;  /* 0x0017c80001b27983 */ /* 0x000f220000300800 */
[----:B------:R-:W-:-:S03]  /*33570*/  ISETP.GT.AND P6, PT, R168, 0x1d, PT ;  /* 0x0000001da800780c */ /* 0x000fc60003fc4270 */
[----:B------:R-:W4:Y:S01]  /*33580*/  LDL.LU R185, [R1+0x17cc] ;  /* 0x0017cc0001b97983 */ /* 0x000f220000300800 */
[----:B------:R-:W-:-:S03]  /*33590*/  SEL R169, RZ, 0x4, !P6 ;  /* 0x00000004ffa97807 */ /* 0x000fc60007000000 */
[----:B------:R-:W4:Y:S01]  /*335a0*/  LDL.LU R184, [R1+0x17d0] ;  /* 0x0017d00001b87983 */ /* 0x000f220000300800 */
[----:B------:R-:W-:-:S04]  /*335b0*/  SEL R169, R169, RZ, !P2 ;  /* 0x000000ffa9a97207 */ /* 0x000fc80005000000 */
[----:B------:R-:W-:Y:S02]  /*335c0*/  ISETP.NE.U32.AND P6, PT, R169, RZ, PT ;  /* 0x000000ffa900720c */ /* 0x000fe40003fc5070 */
[----:B------:R-:W-:-:S05]  /*335d0*/  LOP3.LUT R173, R173, 0x7f, RZ, 0xc0, !PT ;  /* 0x0000007fadad7812 */ /* 0x000fca00078ec0ff */
[----:B------:R-:W-:-:S06]  /*335e0*/  IMAD.SHL.U32 R173, R173, 0x4, RZ ;  /* 0x00000004adad7824 */ /* 0x000fcc00078e00ff */
[----:B------:R1:W-:Y:S01]  /*335f0*/  LDGSTS.E [R174+0x17400], [R170.64], P6 ;  /* 0x17400000aaae7fae */ /* 0x0003e2000b121846 */
[----:B---3--:R-:W-:-:S05]  /*33600*/  IADD3 R176, P5, R176, R177, RZ ;  /* 0x000000b1b0b07210 */ /* 0x008fca0007fbe0ff */
[----:B------:R-:W-:Y:S01]  /*33610*/  IMAD.X R186, R186, 0x1, R3, P5 ;  /* 0x00000001baba7824 */ /* 0x000fe200028e0603 */
[----:B------:R-:W-:Y:S01]  /*33620*/  ISETP.GT.AND P5, PT, R168, 0x2, PT ;  /* 0x00000002a800780c */ /* 0x000fe20003fa4270 */
[----:B-1----:R-:W-:Y:S02]  /*33630*/  IMAD.MOV.U32 R170, RZ, RZ, R176 ;  /* 0x000000ffffaa7224 */ /* 0x002fe400078e00b0 */
[----:B------:R-:W-:Y:S01]  /*33640*/  IMAD.MOV.U32 R171, RZ, RZ, R186 ;  /* 0x000000ffffab7224 */ /* 0x000fe200078e00ba */
[----:B------:R-:W-:Y:S01]  /*33650*/  SEL R169, RZ, 0x4, !P5 ;  /* 0x00000004ffa97807 */ /* 0x000fe20006800000 */
[----:B------:R1:W-:Y:S03]  /*33660*/  STL [R1+0x1940], R176 ;  /* 0x001940b001007387 */ /* 0x0003e60000100800 */
[----:B------:R-:W-:Y:S01]  /*33670*/  SEL R169, R169, RZ, !P2 ;  /* 0x000000ffa9a97207 */ /* 0x000fe20005000000 */
[----:B------:R-:W-:Y:S04]  /*33680*/  STL [R1+0x193c], R186 ;  /* 0x00193cba01007387 */ /* 0x000fe80000100800 */
[----:B------:R3:W-:Y:S01]  /*33690*/  LDGSTS.E [R174+0x17600], [R170.64], P6 ;  /* 0x17600000aaae7fae */ /* 0x0007e2000b121846 */
[----:B-1----:R-:W-:-:S02]  /*336a0*/  LOP3.LUT R176, R173, 0x40, RZ, 0x3c, !PT ;  /* 0x00000040adb07812 */ /* 0x002fc400078e3cff */
[----:B------:R-:W-:Y:S01]  /*336b0*/  ISETP.NE.U32.AND P5, PT, R169, RZ, PT ;  /* 0x000000ffa900720c */ /* 0x000fe20003fa5070 */
[----:B---3--:R-:W3:Y:S04]  /*336c0*/  LDL.LU R174, [R1+0x1804] ;  /* 0x0018040001ae7983 */ /* 0x008ee80000300800 */
[----:B------:R-:W3:Y:S01]  /*336d0*/  LDL.LU R173, [R1+0x1808] ;  /* 0x0018080001ad7983 */ /* 0x000ee20000300800 */
[----:B--2---:R-:W-:-:S05]  /*336e0*/  IADD3 R182, P6, R182, R177, RZ ;  /* 0x000000b1b6b67210 */ /* 0x004fca0007fde0ff */
[----:B------:R-:W-:Y:S01]  /*336f0*/  IMAD.X R183, R183, 0x1, R3, P6 ;  /* 0x00000001b7b77824 */ /* 0x000fe200030e0603 */
[----:B------:R-:W-:Y:S01]  /*33700*/  STL [R1+0x1788], R182 ;  /* 0x001788b601007387 */ /* 0x000fe20000100800 */
[----:B------:R-:W-:Y:S02]  /*33710*/  IMAD.MOV.U32 R170, RZ, RZ, R182 ;  /* 0x000000ffffaa7224 */ /* 0x000fe400078e00b6 */
[----:B------:R-:W-:Y:S01]  /*33720*/  IMAD.MOV.U32 R171, RZ, RZ, R183 ;  /* 0x000000ffffab7224 */ /* 0x000fe200078e00b7 */
[----:B------:R-:W-:Y:S01]  /*33730*/  IADD3 R180, P6, R180, R177, RZ ;  /* 0x000000b1b4b47210 */ /* 0x000fe20007fde0ff */
[----:B------:R1:W-:Y:S04]  /*33740*/  STL [R1+0x1784], R183 ;  /* 0x001784b701007387 */ /* 0x0003e80000100800 */
[----:B------:R-:W-:Y:S01]  /*33750*/  IMAD.X R181, R181, 0x1, R3, P6 ;  /* 0x00000001b5b57824 */ /* 0x000fe200030e0603 */
[----:B------:R2:W-:Y:S04]  /*33760*/  LDGSTS.E [R176+0x10800], [R170.64], P5 ;  /* 0x10800000aab07fae */ /* 0x0005e8000a921846 */
[----:B-1----:R-:W3:Y:S04]  /*33770*/  LDL.LU R183, [R1+0x180c] ;  /* 0x00180c0001b77983 */ /* 0x002ee80000300800 */
[----:B------:R-:W3:Y:S01]  /*33780*/  LDL.LU R182, [R1+0x1810] ;  /* 0x0018100001b67983 */ /* 0x000ee20000300800 */
[----:B--2---:R-:W-:-:S02]  /*33790*/  IMAD.MOV.U32 R170, RZ, RZ, R180 ;  /* 0x000000ffffaa7224 */ /* 0x004fc400078e00b4 */
[----:B------:R-:W-:-:S05]  /*337a0*/  IMAD.MOV.U32 R171, RZ, RZ, R181 ;  /* 0x000000ffffab7224 */ /* 0x000fca00078e00b5 */
[----:B------:R1:W-:Y:S04]  /*337b0*/  LDGSTS.E [R176+0x10a00], [R170.64], P5 ;  /* 0x10a00000aab07fae */ /* 0x0003e8000a921846 */
[----:B------:R2:W-:Y:S04]  /*337c0*/  STL [R1+0x1790], R180 ;  /* 0x001790b401007387 */ /* 0x0005e80000100800 */
[----:B------:R1:W-:Y:S04]  /*337d0*/  STL [R1+0x178c], R181 ;  /* 0x00178cb501007387 */ /* 0x0003e80000100800 */
[----:B--2---:R-:W3:Y:S01]  /*337e0*/  LDL.LU R180, [R1+0x1848] ;  /* 0x0018480001b47983 */ /* 0x004ee20000300800 */
[----:B----4-:R-:W-:-:S05]  /*337f0*/  IADD3 R178, P5, R178, R177, RZ ;  /* 0x000000b1b2b27210 */ /* 0x010fca0007fbe0ff */
[----:B------:R-:W-:Y:S01]  /*33800*/  IMAD.X R179, R179, 0x1, R3, P5 ;  /* 0x00000001b3b37824 */ /* 0x000fe200028e0603 */
[----:B------:R-:W-:Y:S04]  /*33810*/  STL [R1+0x17c8], R178 ;  /* 0x0017c8b201007387 */ /* 0x000fe80000100800 */
[----:B------:R4:W-:Y:S04]  /*33820*/  STL [R1+0x17c4], R179 ;  /* 0x0017c4b301007387 */ /* 0x0009e80000100800 */
[----:B-1----:R-:W2:Y:S01]  /*33830*/  LDL.LU R181, [R1+0x1844] ;  /* 0x0018440001b57983 */ /* 0x002ea20000300800 */
[----:B------:R-:W-:-:S04]  /*33840*/  ISETP.GT.AND P6, PT, R168, 0x6, PT ;  /* 0x00000006a800780c */ /* 0x000fc80003fc4270 */
[----:B------:R-:W-:-:S04]  /*33850*/  SEL R169, RZ, 0x4, !P6 ;  /* 0x00000004ffa97807 */ /* 0x000fc80007000000 */
[----:B------:R-:W-:-:S04]  /*33860*/  SEL R169, R169, RZ, !P2 ;  /* 0x000000ffa9a97207 */ /* 0x000fc80005000000 */
[----:B------:R-:W-:Y:S02]  /*33870*/  ISETP.NE.U32.AND P6, PT, R169, RZ, PT ;  /* 0x000000ffa900720c */ /* 0x000fe40003fc5070 */
[----:B------:R-:W-:Y:S01]  /*33880*/  IADD3 R184, P5, R184, R177, RZ ;  /* 0x000000b1b8b87210 */ /* 0x000fe20007fbe0ff */
[----:B------:R-:W-:Y:S02]  /*33890*/  IMAD.MOV.U32 R170, RZ, RZ, R178 ;  /* 0x000000ffffaa7224 */ /* 0x000fe400078e00b2 */
[----:B------:R-:W-:Y:S02]  /*338a0*/  IMAD.MOV.U32 R171, RZ, RZ, R179 ;  /* 0x000000ffffab7224 */ /* 0x000fe400078e00b3 */
[----:B------:R-:W-:Y:S01]  /*338b0*/  IMAD.X R185, R185, 0x1, R3, P5 ;  /* 0x00000001b9b97824 */ /* 0x000fe200028e0603 */
[----:B----4-:R-:W4:Y:S01]  /*338c0*/  LDL.LU R179, [R1+0x184c] ;  /* 0x00184c0001b37983 */ /* 0x010f220000300800 */
[----:B------:R-:W-:-:S03]  /*338d0*/  ISETP.GT.AND P5, PT, R168, 0xa, PT ;  /* 0x0000000aa800780c */ /* 0x000fc60003fa4270 */
[----:B------:R-:W4:Y:S04]  /*338e0*/  LDL.LU R178, [R1+0x1850] ;  /* 0x0018500001b27983 */ /* 0x000f280000300800 */
[----:B------:R1:W-:Y:S01]  /*338f0*/  LDGSTS.E [R176+0x11800], [R170.64], P6 ;  /* 0x11800000aab07fae */ /* 0x0003e2000b121846 */
[----:B------:R-:W-:Y:S01]  /*33900*/  SEL R169, RZ, 0x4, !P5 ;  /* 0x00000004ffa97807 */ /* 0x000fe20006800000 */
[----:B-1----:R-:W-:Y:S02]  /*33910*/  IMAD.MOV.U32 R170, RZ, RZ, R184 ;  /* 0x000000ffffaa7224 */ /* 0x002fe400078e00b8 */
[----:B------:R-:W-:Y:S01]  /*33920*/  IMAD.MOV.U32 R171, RZ, RZ, R185 ;  /* 0x000000ffffab7224 */ /* 0x000fe200078e00b9 */
[----:B------:R-:W-:-:S04]  /*33930*/  SEL R169, R169, RZ, !P2 ;  /* 0x000000ffa9a97207 */ /* 0x000fc80005000000 */
[----:B------:R1:W-:Y:S01]  /*33940*/  LDGSTS.E [R176+0x11a00], [R170.64], P6 ;  /* 0x11a00000aab07fae */ /* 0x0003e2000b121846 */
[----:B------:R-:W-:-:S03]  /*33950*/  ISETP.NE.U32.AND P5, PT, R169, RZ, PT ;  /* 0x000000ffa900720c */ /* 0x000fc60003fa5070 */
[----:B------:R1:W-:Y:S04]  /*33960*/  STL [R1+0x17d0], R184 ;  /* 0x0017d0b801007387 */ /* 0x0003e80000100800 */
[----:B------:R-:W-:Y:S01]  /*33970*/  STL [R1+0x17cc], R185 ;  /* 0x0017ccb901007387 */ /* 0x000fe20000100800 */
[----:B---3--:R-:W-:-:S05]  /*33980*/  IADD3 R173, P6, R173, R177, RZ ;  /* 0x000000b1adad7210 */ /* 0x008fca0007fde0ff */
[----:B------:R-:W-:Y:S01]  /*33990*/  IMAD.X R174, R174, 0x1, R3, P6 ;  /* 0x00000001aeae7824 */ /* 0x000fe200030e0603 */
[----:B------:R3:W-:Y:S01]  /*339a0*/  STL [R1+0x1808], R173 ;  /* 0x001808ad01007387 */ /* 0x0007e20000100800 */
[----:B-1----:R-:W-:-:S03]  /*339b0*/  IMAD.MOV.U32 R170, RZ, RZ, R173 ;  /* 0x000000ffffaa7224 */ /* 0x002fc600078e00ad */
[----:B------:R1:W-:Y:S04]  /*339c0*/  STL [R1+0x1804], R174 ;  /* 0x001804ae01007387 */ /* 0x0003e80000100800 */
[----:B------:R-:W4:Y:S01]  /*339d0*/  LDL.LU R184, [R1+0x1884] ;  /* 0x0018840001b87983 */ /* 0x000f220000300800 */
[----:B------:R-:W-:-:S03]  /*339e0*/  IMAD.MOV.U32 R171, RZ, RZ, R174 ;  /* 0x000000ffffab7224 */ /* 0x000fc600078e00ae */
[----:B---3--:R-:W3:Y:S04]  /*339f0*/  LDL.LU R173, [R1+0x1888] ;  /* 0x0018880001ad7983 */ /* 0x008ee80000300800 */
[----:B------:R-:W3:Y:S04]  /*33a00*/  LDL.LU R185, [R1+0x188c] ;  /* 0x00188c0001b97983 */ /* 0x000ee80000300800 */
[----:B-1----:R-:W3:Y:S04]  /*33a10*/  LDL.LU R174, [R1+0x1890] ;  /* 0x0018900001ae7983 */ /* 0x002ee80000300800 */
[----:B------:R1:W-:Y:S01]  /*33a20*/  LDGSTS.E [R176+0x12800], [R170.64], P5 ;  /* 0x12800000aab07fae */ /* 0x0003e2000a921846 */
[----:B------:R-:W-:-:S05]  /*33a30*/  IADD3 R182, P6, R182, R177, RZ ;  /* 0x000000b1b6b67210 */ /* 0x000fca0007fde0ff */
[----:B------:R-:W-:Y:S02]  /*33a40*/  IMAD.X R183, R183, 0x1, R3, P6 ;  /* 0x00000001b7b77824 */ /* 0x000fe400030e0603 */
[----:B-1----:R-:W-:Y:S02]  /*33a50*/  IMAD.MOV.U32 R170, RZ, RZ, R182 ;  /* 0x000000ffffaa7224 */ /* 0x002fe400078e00b6 */
[----:B------:R-:W-:-:S05]  /*33a60*/  IMAD.MOV.U32 R171, RZ, RZ, R183 ;  /* 0x000000ffffab7224 */ /* 0x000fca00078e00b7 */
[----:B------:R1:W-:Y:S01]  /*33a70*/  LDGSTS.E [R176+0x12a00], [R170.64], P5 ;  /* 0x12a00000aab07fae */ /* 0x0003e2000a921846 */
[----:B------:R-:W-:-:S03]  /*33a80*/  IADD3 R180, P5, R180, R177, RZ ;  /* 0x000000b1b4b47210 */ /* 0x000fc60007fbe0ff */
[----:B------:R1:W-:Y:S04]  /*33a90*/  STL [R1+0x1810], R182 ;  /* 0x001810b601007387 */ /* 0x0003e80000100800 */
[----:B------:R2:W-:Y:S04]  /*33aa0*/  STL [R1+0x180c], R183 ;  /* 0x00180cb701007387 */ /* 0x0005e80000100800 */
[----:B-1----:R-:W3:Y:S04]  /*33ab0*/  LDL.LU R182, [R1+0x18c8] ;  /* 0x0018c80001b67983 */ /* 0x002ee80000300800 */
[----:B------:R-:W-:Y:S01]  /*33ac0*/  STL [R1+0x1848], R180 ;  /* 0x001848b401007387 */ /* 0x000fe20000100800 */
[----:B--2---:R-:W-:-:S05]  /*33ad0*/  IMAD.X R181, R181, 0x1, R3, P5 ;  /* 0x00000001b5b57824 */ /* 0x004fca00028e0603 */
[----:B------:R1:W-:Y:S04]  /*33ae0*/  STL [R1+0x1844], R181 ;  /* 0x001844b501007387 */ /* 0x0003e80000100800 */
[----:B------:R-:W2:Y:S01]  /*33af0*/  LDL.LU R183, [R1+0x18c4] ;  /* 0x0018c40001b77983 */ /* 0x000ea20000300800 */
[----:B------:R-:W-:-:S04]  /*33b00*/  ISETP.GT.AND P6, PT, R168, 0xe, PT ;  /* 0x0000000ea800780c */ /* 0x000fc80003fc4270 */
[----:B------:R-:W-:Y:S01]  /*33b10*/  SEL R169, RZ, 0x4, !P6 ;  /* 0x00000004ffa97807 */ /* 0x000fe20007000000 */
[----:B------:R-:W-:Y:S02]  /*33b20*/  IMAD.MOV.U32 R171, RZ, RZ, R181 ;  /* 0x000000ffffab7224 */ /* 0x000fe400078e00b5 */
[----:B------:R-:W-:Y:S01]  /*33b30*/  IMAD.MOV.U32 R170, RZ, RZ, R180 ;  /* 0x000000ffffaa7224 */ /* 0x000fe200078e00b4 */
[----:B------:R-:W-:Y:S01]  /*33b40*/  SEL R169, R169, RZ, !P2 ;  /* 0x000000ffa9a97207 */ /* 0x000fe20005000000 */
[----:B-1----:R-:W2:Y:S03]  /*33b50*/  LDL.LU R181, [R1+0x18cc] ;  /* 0x0018cc0001b57983 */ /* 0x002ea60000300800 */
[----:B------:R-:W-:Y:S01]  /*33b60*/  ISETP.NE.U32.AND P6, PT, R169, RZ, PT ;  /* 0x000000ffa900720c */ /* 0x000fe20003fc5070 */
[----:B------:R-:W2:Y:S01]  /*33b70*/  LDL.LU R180, [R1+0x18d0] ;  /* 0x0018d00001b47983 */ /* 0x000ea20000300800 */
[----:B----4-:R-:W-:-:S05]  /*33b80*/  IADD3 R178, P5, R178, R177, RZ ;  /* 0x000000b1b2b27210 */ /* 0x010fca0007fbe0ff */
[----:B------:R-:W-:Y:S01]  /*33b90*/  IMAD.X R179, R179, 0x1, R3, P5 ;  /* 0x00000001b3b37824 */ /* 0x000fe200028e0603 */
[----:B------:R-:W-:Y:S01]  /*33ba0*/  ISETP.GT.AND P5, PT, R168, 0x12, PT ;  /* 0x00000012a800780c */ /* 0x000fe20003fa4270 */
[----:B------:R-:W-:Y:S03]  /*33bb0*/  STL [R1+0x1850], R178 ;  /* 0x001850b201007387 */ /* 0x000fe60000100800 */
[----:B------:R-:W-:Y:S01]  /*33bc0*/  SEL R169, RZ, 0x4, !P5 ;  /* 0x00000004ffa97807 */ /* 0x000fe20006800000 */
[----:B------:R1:W-:Y:S04]  /*33bd0*/  LDGSTS.E [R176+0x13800], [R170.64], P6 ;  /* 0x13800000aab07fae */ /* 0x0003e8000b121846 */
[----:B------:R4:W-:Y:S01]  /*33be0*/  STL [R1+0x184c], R179 ;  /* 0x00184cb301007387 */ /* 0x0009e20000100800 */
[----:B------:R-:W-:Y:S01]  /*33bf0*/  SEL R169, R169, RZ, !P2 ;  /* 0x000000ffa9a97207 */ /* 0x000fe20005000000 */
[----:B-1----:R-:W-:-:S02]  /*33c00*/  IMAD.MOV.U32 R170, RZ, RZ, R178 ;  /* 0x000000ffffaa7224 */ /* 0x002fc400078e00b2 */
[----:B------:R-:W-:Y:S02]  /*33c10*/  IMAD.MOV.U32 R171, RZ, RZ, R179 ;  /* 0x000000ffffab7224 */ /* 0x000fe400078e00b3 */
[----:B----4-:R-:W4:Y:S04]  /*33c20*/  LDL.LU R179, [R1+0x1904] ;  /* 0x0019040001b37983 */ /* 0x010f280000300800 */
[----:B------:R-:W4:Y:S01]  /*33c30*/  LDL.LU R178, [R1+0x1908] ;  /* 0x0019080001b27983 */ /* 0x000f220000300800 */
[----:B------:R-:W-:-:S03]  /*33c40*/  ISETP.NE.U32.AND P5, PT, R169, RZ, PT ;  /* 0x000000ffa900720c */ /* 0x000fc60003fa5070 */
[----:B------:R1:W-:Y:S01]  /*33c50*/  LDGSTS.E [R176+0x13a00], [R170.64], P6 ;  /* 0x13a00000aab07fae */ /* 0x0003e2000b121846 */
[----:B---3--:R-:W-:-:S05]  /*33c60*/  IADD3 R173, P6, R173, R177, RZ ;  /* 0x000000b1adad7210 */ /* 0x008fca0007fde0ff */
[----:B------:R-:W-:Y:S01]  /*33c70*/  IMAD.X R184, R184, 0x1, R3, P6 ;  /* 0x00000001b8b87824 */ /* 0x000fe200030e0603 */
[----:B------:R-:W-:Y:S01]  /*33c80*/  IADD3 R174, P6, R174, R177, RZ ;  /* 0x000000b1aeae7210 */ /* 0x000fe20007fde0ff */
[----:B------:R-:W-:Y:S01]  /*33c90*/  STL [R1+0x1888], R173 ;  /* 0x001888ad01007387 */ /* 0x000fe20000100800 */
[----:B-1----:R-:W-:Y:S02]  /*33ca0*/  IMAD.MOV.U32 R170, RZ, RZ, R173 ;  /* 0x000000ffffaa7224 */ /* 0x002fe400078e00ad */
[----:B------:R-:W-:Y:S01]  /*33cb0*/  IMAD.MOV.U32 R171, RZ, RZ, R184 ;  /* 0x000000ffffab7224 */ /* 0x000fe200078e00b8 */
[----:B------:R1:W-:Y:S01]  /*33cc0*/  STL [R1+0x1884], R184 ;  /* 0x001884b801007387 */ /* 0x0003e20000100800 */
[----:B------:R-:W-:-:S03]  /*33cd0*/  IMAD.X R185, R185, 0x1, R3, P6 ;  /* 0x00000001b9b97824 */ /* 0x000fc600030e0603 */
[----:B------:R3:W-:Y:S04]  /*33ce0*/  LDGSTS.E [R176+0x14800], [R170.64], P5 ;  /* 0x14800000aab07fae */ /* 0x0007e8000a921846 */
[----:B-1----:R-:W4:Y:S04]  /*33cf0*/  LDL.LU R184, [R1+0x190c] ;  /* 0x00190c0001b87983 */ /* 0x002f280000300800 */
[----:B------:R-:W4:Y:S01]  /*33d00*/  LDL.LU R173, [R1+0x1910] ;  /* 0x0019100001ad7983 */ /* 0x000f220000300800 */
[----:B---3--:R-:W-:Y:S02]  /*33d10*/  IMAD.MOV.U32 R170, RZ, RZ, R174 ;  /* 0x000000ffffaa7224 */ /* 0x008fe400078e00ae */
[----:B------:R-:W-:-:S05]  /*33d20*/  IMAD.MOV.U32 R171, RZ, RZ, R185 ;  /* 0x000000ffffab7224 */ /* 0x000fca00078e00b9 */
[----:B------:R1:W-:Y:S04]  /*33d30*/  LDGSTS.E [R176+0x14a00], [R170.64], P5 ;  /* 0x14a00000aab07fae */ /* 0x0003e8000a921846 */
[----:B------:R3:W-:Y:S01]  /*33d40*/  STL [R1+0x1890], R174 ;  /* 0x001890ae01007387 */ /* 0x0007e20000100800 */
[----:B------:R-:W-:-:S03]  /*33d50*/  IADD3 R182, P5, R182, R177, RZ ;  /* 0x000000b1b6b67210 */ /* 0x000fc60007fbe0ff */
[----:B------:R-:W-:Y:S04]  /*33d60*/  STL [R1+0x188c], R185 ;  /* 0x00188cb901007387 */ /* 0x000fe80000100800 */
[----:B---3--:R-:W4:Y:S01]  /*33d70*/  LDL.LU R174, [R1+0x1948] ;  /* 0x0019480001ae7983 */ /* 0x008f220000300800 */
[----:B-1----:R-:W-:-:S03]  /*33d80*/  IMAD.MOV.U32 R170, RZ, RZ, R182 ;  /* 0x000000ffffaa7224 */ /* 0x002fc600078e00b6 */
[----:B------:R1:W-:Y:S01]  /*33d90*/  STL [R1+0x18c8], R182 ;  /* 0x0018c8b601007387 */ /* 0x0003e20000100800 */
[----:B--2---:R-:W-:-:S05]  /*33da0*/  IMAD.X R183, R183, 0x1, R3, P5 ;  /* 0x00000001b7b77824 */ /* 0x004fca00028e0603 */
[----:B------:R2:W-:Y:S04]  /*33db0*/  STL [R1+0x18c4], R183 ;  /* 0x0018c4b701007387 */ /* 0x0005e80000100800 */
[----:B-1----:R-:W3:Y:S01]  /*33dc0*/  LDL.LU R182, [R1+0x1944] ;  /* 0x0019440001b67983 */ /* 0x002ee20000300800 */
[----:B------:R-:W-:Y:S01]  /*33dd0*/  ISETP.GT.AND P6, PT, R168, 0x16, PT ;  /* 0x00000016a800780c */ /* 0x000fe20003fc4270 */
[----:B------:R-:W-:Y:S02]  /*33de0*/  IMAD.MOV.U32 R171, RZ, RZ, R183 ;  /* 0x000000ffffab7224 */ /* 0x000fe400078e00b7 */
[----:B------:R-:W3:Y:S01]  /*33df0*/  LDL.LU R185, [R1+0x194c] ;  /* 0x00194c0001b97983 */ /* 0x000ee20000300800 */
[----:B------:R-:W-:Y:S02]  /*33e00*/  SEL R169, RZ, 0x4, !P6 ;  /* 0x00000004ffa97807 */ /* 0x000fe40007000000 */
[----:B------:R-:W-:Y:S01]  /*33e10*/  IADD3 R180, P5, R180, R177, RZ ;  /* 0x000000b1b4b47210 */ /* 0x000fe20007fbe0ff */
[----:B--2---:R-:W2:Y:S01]  /*33e20*/  LDL.LU R183, [R1+0x1950] ;  /* 0x0019500001b77983 */ /* 0x004ea20000300800 */
[----:B------:R-:W-:-:S04]  /*33e30*/  SEL R169, R169, RZ, !P2 ;  /* 0x000000ffa9a97207 */ /* 0x000fc80005000000 */
[----:B------:R-:W-:Y:S01]  /*33e40*/  ISETP.NE.U32.AND P6, PT, R169, RZ, PT ;  /* 0x000000ffa900720c */ /* 0x000fe20003fc5070 */
[----:B------:R-:W-:Y:S01]  /*33e50*/  IMAD.X R181, R181, 0x1, R3, P5 ;  /* 0x00000001b5b57824 */ /* 0x000fe200028e0603 */
[----:B------:R-:W-:-:S11]  /*33e60*/  ISETP.GT.AND P5, PT, R168, 0x1a, PT ;  /* 0x0000001aa800780c */ /* 0x000fd60003fa4270 */
[----:B------:R1:W-:Y:S01]  /*33e70*/  LDGSTS.E [R176+0x15800], [R170.64], P6 ;  /* 0x15800000aab07fae */ /* 0x0003e2000b121846 */
[----:B------:R-:W-:Y:S01]  /*33e80*/  SEL R169, RZ, 0x4, !P5 ;  /* 0x00000004ffa97807 */ /* 0x000fe20006800000 */
[----:B-1----:R-:W-:Y:S02]  /*33e90*/  IMAD.MOV.U32 R170, RZ, RZ, R180 ;  /* 0x000000ffffaa7224 */ /* 0x002fe400078e00b4 */
[----:B------:R-:W-:-:S05]  /*33ea0*/  IMAD.MOV.U32 R171, RZ, RZ, R181 ;  /* 0x000000ffffab7224 */ /* 0x000fca00078e00b5 */
[----:B------:R1:W-:Y:S01]  /*33eb0*/  LDGSTS.E [R176+0x15a00], [R170.64], P6 ;  /* 0x15a00000aab07fae */ /* 0x0003e2000b121846 */
[----:B----4-:R-:W-:Y:S02]  /*33ec0*/  IADD3 R178, P6, R178, R177, RZ ;  /* 0x000000b1b2b27210 */ /* 0x010fe40007fde0ff */
[----:B------:R-:W-:Y:S01]  /*33ed0*/  SEL R169, R169, RZ, !P2 ;  /* 0x000000ffa9a97207 */ /* 0x000fe20005000000 */
[----:B------:R-:W-:Y:S02]  /*33ee0*/  STL [R1+0x18d0], R180 ;  /* 0x0018d0b401007387 */ /* 0x000fe40000100800 */
[----:B------:R-:W-:Y:S02]  /*33ef0*/  IMAD.X R179, R179, 0x1, R3, P6 ;  /* 0x00000001b3b37824 */ /* 0x000fe400030e0603 */
[----:B------:R4:W-:Y:S01]  /*33f00*/  STL [R1+0x18cc], R181 ;  /* 0x0018ccb501007387 */ /* 0x0009e20000100800 */
[----:B------:R-:W-:-:S03]  /*33f10*/  ISETP.NE.U32.AND P5, PT, R169, RZ, PT ;  /* 0x000000ffa900720c */ /* 0x000fc60003fa5070 */
[----:B------:R4:W-:Y:S01]  /*33f20*/  STL [R1+0x1908], R178 ;  /* 0x001908b201007387 */ /* 0x0009e20000100800 */
[----:B-1----:R-:W-:-:S03]  /*33f30*/  IMAD.MOV.U32 R170, RZ, RZ, R178 ;  /* 0x000000ffffaa7224 */ /* 0x002fc600078e00b2 */
[----:B------:R1:W-:Y:S04]  /*33f40*/  STL [R1+0x1904], R179 ;  /* 0x001904b301007387 */ /* 0x0003e80000100800 */
[----:B----4-:R-:W3:Y:S04]  /*33f50*/  LDL.LU R181, [R1+0x1794] ;  /* 0x0017940001b57983 */ /* 0x010ee80000300800 */
[----:B------:R-:W3:Y:S01]  /*33f60*/  LDL.LU R178, [R1+0x1798] ;  /* 0x0017980001b27983 */ /* 0x000ee20000300800 */
[----:B------:R-:W-:-:S03]  /*33f70*/  IMAD.MOV.U32 R171, RZ, RZ, R179 ;  /* 0x000000ffffab7224 */ /* 0x000fc600078e00b3 */
[----:B------:R-:W3:Y:S04]  /*33f80*/  LDL.LU R180, [R1+0x179c] ;  /* 0x00179c0001b47983 */ /* 0x000ee80000300800 */
[----:B-1----:R-:W3:Y:S04]  /*33f90*/  LDL.LU R179, [R1+0x17a0] ;  /* 0x0017a00001b37983 */ /* 0x002ee80000300800 */
[----:B------:R1:W-:Y:S01]  /*33fa0*/  LDGSTS.E [R176+0x16800], [R170.64], P5 ;  /* 0x16800000aab07fae */ /* 0x0003e2000a921846 */
[----:B------:R-:W-:-:S05]  /*33fb0*/  IADD3 R173, P6, R173, R177, RZ ;  /* 0x000000b1adad7210 */ /* 0x000fca0007fde0ff */
[----:B------:R-:W-:Y:S02]  /*33fc0*/  IMAD.X R184, R184, 0x1, R3, P6 ;  /* 0x00000001b8b87824 */ /* 0x000fe400030e0603 */
[----:B-1----:R-:W-:Y:S02]  /*33fd0*/  IMAD.MOV.U32 R170, RZ, RZ, R173 ;  /* 0x000000ffffaa7224 */ /* 0x002fe400078e00ad */
[----:B------:R-:W-:-:S05]  /*33fe0*/  IMAD.MOV.U32 R171, RZ, RZ, R184 ;  /* 0x000000ffffab7224 */ /* 0x000fca00078e00b8 */
[----:B------:R1:W-:Y:S04]  /*33ff0*/  LDGSTS.E [R176+0x16a00], [R170.64], P5 ;  /* 0x16a00000aab07fae */ /* 0x0003e8000a921846 */
[----:B------:R1:W-:Y:S01]  /*34000*/  STL [R1+0x1910], R173 ;  /* 0x001910ad01007387 */ /* 0x0003e20000100800 */
[----:B------:R-:W-:-:S03]  /*34010*/  IADD3 R174, P5, R174, R177, RZ ;  /* 0x000000b1aeae7210 */ /* 0x000fc60007fbe0ff */
[----:B------:R-:W-:Y:S04]  /*34020*/  STL [R1+0x190c], R184 ;  /* 0x00190cb801007387 */ /* 0x000fe80000100800 */
[----:B-1----:R-:W3:Y:S01]  /*34030*/  LDL.LU R173, [R1+0x17d8] ;  /* 0x0017d80001ad7983 */ /* 0x002ee20000300800 */
[----:B------:R-:W-:-:S03]  /*34040*/  IMAD.MOV.U32 R170, RZ, RZ, R174 ;  /* 0x000000ffffaa7224 */ /* 0x000fc600078e00ae */
[----:B------:R1:W-:Y:S01]  /*34050*/  STL [R1+0x1948], R174 ;  /* 0x001948ae01007387 */ /* 0x0003e20000100800 */
[----:B---3--:R-:W-:-:S05]  /*34060*/  IMAD.X R182, R182, 0x1, R3, P5 ;  /* 0x00000001b6b67824 */ /* 0x008fca00028e0603 */
[----:B------:R3:W-:Y:S04]  /*34070*/  STL [R1+0x1944], R182 ;  /* 0x001944b601007387 */ /* 0x0007e80000100800 */
[----:B-1----:R-:W4:Y:S01]  /*34080*/  LDL.LU R174, [R1+0x17d4] ;  /* 0x0017d40001ae7983 */ /* 0x002f220000300800 */
[----:B------:R-:W-:Y:S01]  /*34090*/  ISETP.GT.AND P6, PT, R168, 0x1e, PT ;  /* 0x0000001ea800780c */ /* 0x000fe20003fc4270 */
[----:B------:R-:W-:Y:S01]  /*340a0*/  IMAD.MOV.U32 R171, RZ, RZ, R182 ;  /* 0x000000ffffab7224 */ /* 0x000fe200078e00b6 */
[----:B--2---:R-:W-:Y:S01]  /*340b0*/  IADD3 R183, P5, R183, R177, RZ ;  /* 0x000000b1b7b77210 */ /* 0x004fe20007fbe0ff */
[----:B------:R-:W4:Y:S01]  /*340c0*/  LDL.LU R184, [R1+0x17dc] ;  /* 0x0017dc0001b87983 */ /* 0x000f220000300800 */
[----:B------:R-:W-:-:S03]  /*340d0*/  SEL R169, RZ, 0x4, !P6 ;  /* 0x00000004ffa97807 */ /* 0x000fc60007000000 */
[----:B---3--:R-:W3:Y:S01]  /*340e0*/  LDL.LU R182, [R1+0x17e0] ;  /* 0x0017e00001b67983 */ /* 0x008ee20000300800 */
[----:B------:R-:W-:-:S04]  /*340f0*/  SEL R169, R169, RZ, !P2 ;  /* 0x000000ffa9a97207 */ /* 0x000fc80005000000 */
[----:B------:R-:W-:Y:S01]  /*34100*/  ISETP.NE.U32.AND P6, PT, R169, RZ, PT ;  /* 0x000000ffa900720c */ /* 0x000fe20003fc5070 */
[----:B------:R-:W-:Y:S01]  /*34110*/  IMAD.X R185, R185, 0x1, R3, P5 ;  /* 0x00000001b9b97824 */ /* 0x000fe200028e0603 */
[----:B------:R1:W-:Y:S04]  /*34120*/  STL [R1+0x1950], R183 ;  /* 0x001950b701007387 */ /* 0x0003e80000100800 */
[----:B------:R-:W-:Y:S07]  /*34130*/  STL [R1+0x194c], R185 ;  /* 0x00194cb901007387 */ /* 0x000fee0000100800 */
[----:B------:R1:W-:Y:S01]  /*34140*/  LDGSTS.E [R176+0x17800], [R170.64], P6 ;  /* 0x17800000aab07fae */ /* 0x0003e2000b121846 */
[----:B------:R-:W-:Y:S01]  /*34150*/  ISETP.GT.AND P5, PT, R168, 0x3, PT ;  /* 0x00000003a800780c */ /* 0x000fe20003fa4270 */
[----:B-1----:R-:W-:-:S02]  /*34160*/  IMAD.MOV.U32 R170, RZ, RZ, R183 ;  /* 0x000000ffffaa7224 */ /* 0x002fc400078e00b7 */
[----:B------:R-:W-:Y:S01]  /*34170*/  IMAD.MOV.U32 R171, RZ, RZ, R185 ;  /* 0x000000ffffab7224 */ /* 0x000fe200078e00b9 */
[----:B------:R-:W-:-:S04]  /*34180*/  LOP3.LUT R183, R175, 0x60, RZ, 0x3c, !PT ;  /* 0x00000060afb77812 */ /* 0x000fc800078e3cff */
[----:B------:R1:W-:Y:S01]  /*34190*/  LDGSTS.E [R176+0x17a00], [R170.64], P6 ;  /* 0x17a00000aab07fae */ /* 0x0003e2000b121846 */
[----:B------:R-:W-:-:S03]  /*341a0*/  SEL R169, RZ, 0x4, !P5 ;  /* 0x00000004ffa97807 */ /* 0x000fc60006800000 */
[----:B-1----:R-:W4:Y:S04]  /*341b0*/  LDL.LU R176, [R1+0x1814] ;  /* 0x0018140001b07983 */ /* 0x002f280000300800 */
[----:B------:R-:W4:Y:S01]  /*341c0*/  LDL.LU R175, [R1+0x1818] ;  /* 0x0018180001af7983 */ /* 0x000f220000300800 */
[----:B------:R-:W-:Y:S02]  /*341d0*/  IADD3 R178, P6, R178, R177, RZ ;  /* 0x000000b1b2b27210 */ /* 0x000fe40007fde0ff */
[----:B------:R-:W-:-:S03]  /*341e0*/  SEL R169, R169, RZ, !P2 ;  /* 0x000000ffa9a97207 */ /* 0x000fc60005000000 */
[----:B------:R-:W-:Y:S01]  /*341f0*/  IMAD.X R181, R181, 0x1, R3, P6 ;  /* 0x00000001b5b57824 */ /* 0x000fe200030e0603 */
[----:B------:R-:W-:Y:S01]  /*34200*/  ISETP.NE.U32.AND P5, PT, R169, RZ, PT ;  /* 0x000000ffa900720c */ /* 0x000fe20003fa5070 */
[----:B------:R-:W-:Y:S01]  /*34210*/  STL [R1+0x1798], R178 ;  /* 0x001798b201007387 */ /* 0x000fe20000100800 */
[----:B------:R-:W-:Y:S01]  /*34220*/  IADD3 R179, P6, R179, R177, RZ ;  /* 0x000000b1b3b37210 */ /* 0x000fe20007fde0ff */
[----:B------:R-:W-:Y:S02]  /*34230*/  IMAD.MOV.U32 R171, RZ, RZ, R181 ;  /* 0x000000ffffab7224 */ /* 0x000fe400078e00b5 */
[----:B------:R1:W-:Y:S01]  /*34240*/  STL [R1+0x1794], R181 ;  /* 0x001794b501007387 */ /* 0x0003e20000100800 */
[----:B------:R-:W-:Y:S02]  /*34250*/  IMAD.MOV.U32 R170, RZ, RZ, R178 ;  /* 0x000000ffffaa7224 */ /* 0x000fe400078e00b2 */
[----:B------:R-:W-:-:S05]  /*34260*/  IMAD.X R180, R180, 0x1, R3, P6 ;  /* 0x00000001b4b47824 */ /* 0x000fca00030e0603 */
[----:B------:R1:W-:Y:S04]  /*34270*/  LDGSTS.E [R183+0x10c00], [R170.64], P5 ;  /* 0x10c00000aab77fae */ /* 0x0003e8000a921846 */
[----:B-1----:R-:W4:Y:S04]  /*34280*/  LDL.LU R181, [R1+0x181c] ;  /* 0x00181c0001b57983 */ /* 0x002f280000300800 */
[----:B------:R-:W4:Y:S01]  /*34290*/  LDL.LU R178, [R1+0x1820] ;  /* 0x0018200001b27983 */ /* 0x000f220000300800 */
[----:B------:R-:W-:Y:S02]  /*342a0*/  IMAD.MOV.U32 R170, RZ, RZ, R179 ;  /* 0x000000ffffaa7224 */ /* 0x000fe400078e00b3 */
[----:B------:R-:W-:-:S05]  /*342b0*/  IMAD.MOV.U32 R171, RZ, RZ, R180 ;  /* 0x000000ffffab7224 */ /* 0x000fca00078e00b4 */
[----:B------:R1:W-:Y:S04]  /*342c0*/  LDGSTS.E [R183+0x10e00], [R170.64], P5 ;  /* 0x10e00000aab77fae */ /* 0x0003e8000a921846 */
[----:B------:R-:W-:Y:S04]  /*342d0*/  STL [R1+0x17a0], R179 ;  /* 0x0017a0b301007387 */ /* 0x000fe80000100800 */
[----:B------:R1:W-:Y:S01]  /*342e0*/  STL [R1+0x179c], R180 ;  /* 0x00179cb401007387 */ /* 0x0003e20000100800 */
[----:B------:R-:W-:-:S05]  /*342f0*/  IADD3 R173, P5, R173, R177, RZ ;  /* 0x000000b1adad7210 */ /* 0x000fca0007fbe0ff */
[----:B------:R-:W-:Y:S01]  /*34300*/  STL [R1+0x17d8], R173 ;  /* 0x0017d8ad01007387 */ /* 0x000fe20000100800 */
[----:B----4-:R-:W-:-:S05]  /*34310*/  IMAD.X R174, R174, 0x1, R3, P5 ;  /* 0x00000001aeae7824 */ /* 0x010fca00028e0603 */
[----:B------:R4:W-:Y:S04]  /*34320*/  STL [R1+0x17d4], R174 ;  /* 0x0017d4ae01007387 */ /* 0x0009e80000100800 */
[----:B-1----:R-:W2:Y:S04]  /*34330*/  LDL.LU R180, [R1+0x1854] ;  /* 0x0018540001b47983 */ /* 0x002ea80000300800 */
[----:B------:R-:W2:Y:S01]  /*34340*/  LDL.LU R179, [R1+0x1858] ;  /* 0x0018580001b37983 */ /* 0x000ea20000300800 */
[----:B------:R-:W-:-:S04]  /*34350*/  ISETP.GT.AND P6, PT, R168, 0x7, PT ;  /* 0x00000007a800780c */ /* 0x000fc80003fc4270 */
[----:B------:R-:W-:-:S04]  /*34360*/  SEL R169, RZ, 0x4, !P6 ;  /* 0x00000004ffa97807 */ /* 0x000fc80007000000 */
[----:B------:R-:W-:-:S04]  /*34370*/  SEL R169, R169, RZ, !P2 ;  /* 0x000000ffa9a97207 */ /* 0x000fc80005000000 */
[----:B------:R-:W-:Y:S02]  /*34380*/  ISETP.NE.U32.AND P6, PT, R169, RZ, PT ;  /* 0x000000ffa900720c */ /* 0x000fe40003fc5070 */
[----:B---3--:R-:W-:Y:S01]  /*34390*/  IADD3 R182, P5, R182, R177, RZ ;  /* 0x000000b1b6b67210 */ /* 0x008fe20007fbe0ff */
[----:B------:R-:W-:Y:S02]  /*343a0*/  IMAD.MOV.U32 R170, RZ, RZ, R173 ;  /* 0x000000ffffaa7224 */ /* 0x000fe400078e00ad */
[----:B------:R-:W-:Y:S02]  /*343b0*/  IMAD.MOV.U32 R171, RZ, RZ, R174 ;  /* 0x000000ffffab7224 */ /* 0x000fe400078e00ae */
[----:B----4-:R-:W-:Y:S01]  /*343c0*/  IMAD.X R184, R184, 0x1, R3, P5 ;  /* 0x00000001b8b87824 */ /* 0x010fe200028e0603 */
[----:B------:R-:W3:Y:S04]  /*343d0*/  LDL.LU R174, [R1+0x185c] ;  /* 0x00185c0001ae7983 */ /* 0x000ee80000300800 */
[----:B------:R-:W4:Y:S04]  /*343e0*/  LDL.LU R173, [R1+0x1860] ;  /* 0x0018600001ad7983 */ /* 0x000f280000300800 */
[----:B------:R1:W-:Y:S01]  /*343f0*/  LDGSTS.E [R183+0x11c00], [R170.64], P6 ;  /* 0x11c00000aab77fae */ /* 0x0003e2000b121846 */
[----:B------:R-:W-:Y:S01]  /*34400*/  ISETP.GT.AND P5, PT, R168, 0xb, PT ;  /* 0x0000000ba800780c */ /* 0x000fe20003fa4270 */
[----:B-1----:R-:W-:-:S02]  /*34410*/  IMAD.MOV.U32 R170, RZ, RZ, R182 ;  /* 0x000000ffffaa7224 */ /* 0x002fc400078e00b6 */
[----:B------:R-:W-:-:S05]  /*34420*/  IMAD.MOV.U32 R171, RZ, RZ, R184 ;  /* 0x000000ffffab7224 */ /* 0x000fca00078e00b8 */
[----:B------:R1:W-:Y:S01]  /*34430*/  LDGSTS.E [R183+0x11e00], [R170.64], P6 ;  /* 0x11e00000aab77fae */ /* 0x0003e2000b121846 */
[----:B------:R-:W-:-:S03]  /*34440*/  IADD3 R175, P6, R175, R177, RZ ;  /* 0x000000b1afaf7210 */ /* 0x000fc60007fde0ff */
[----:B------:R-:W-:Y:S02]  /*34450*/  STL [R1+0x17e0], R182 ;  /* 0x0017e0b601007387 */ /* 0x000fe40000100800 */
[----:B------:R-:W-:Y:S01]  /*34460*/  IMAD.X R176, R176, 0x1, R3, P6 ;  /* 0x00000001b0b07824 */ /* 0x000fe200030e0603 */
[----:B------:R-:W-:Y:S01]  /*34470*/  SEL R169, RZ, 0x4, !P5 ;  /* 0x00000004ffa97807 */ /* 0x000fe20006800000 */
[----:B------:R-:W-:Y:S04]  /*34480*/  STL [R1+0x17dc], R184 ;  /* 0x0017dcb801007387 */ /* 0x000fe80000100800 */
[----:B------:R-:W-:Y:S01]  /*34490*/  STL [R1+0x1818], R175 ;  /* 0x001818af01007387 */ /* 0x000fe20000100800 */
[----:B-1----:R-:W-:Y:S02]  /*344a0*/  IMAD.MOV.U32 R171, RZ, RZ, R176 ;  /* 0x000000ffffab7224 */ /* 0x002fe400078e00b0 */
[----:B------:R-:W-:Y:S01]  /*344b0*/  IMAD.MOV.U32 R170, RZ, RZ, R175 ;  /* 0x000000ffffaa7224 */ /* 0x000fe200078e00af */
[----:B------:R1:W-:Y:S01]  /*344c0*/  STL [R1+0x1814], R176 ;  /* 0x001814b001007387 */ /* 0x0003e20000100800 */
[----:B------:R-:W-:-:S03]  /*344d0*/  SEL R169, R169, RZ, !P2 ;  /* 0x000000ffa9a97207 */ /* 0x000fc60005000000 */
[----:B-1----:R-:W3:Y:S04]  /*344e0*/  LDL.LU R176, [R1+0x1894] ;  /* 0x0018940001b07983 */ /* 0x002ee80000300800 */
[----:B------:R-:W3:Y:S01]  /*344f0*/  LDL.LU R175, [R1+0x1898] ;  /* 0x0018980001af7983 */ /* 0x000ee20000300800 */
[----:B------:R-:W-:-:S03]  /*34500*/  ISETP.NE.U32.AND P5, PT, R169, RZ, PT ;  /* 0x000000ffa900720c */ /* 0x000fc60003fa5070 */
[----:B------:R-:W3:Y:S01]  /*34510*/  LDL.LU R184, [R1+0x189c] ;  /* 0x00189c0001b87983 */ /* 0x000ee20000300800 */
[----:B------:R-:W-:-:S03]  /*34520*/  IADD3 R178, P6, R178, R177, RZ ;  /* 0x000000b1b2b27210 */ /* 0x000fc60007fde0ff */
[----:B------:R-:W3:Y:S02]  /*34530*/  LDL.LU R182, [R1+0x18a0] ;  /* 0x0018a00001b67983 */ /* 0x000ee40000300800 */
[----:B------:R-:W-:Y:S02]  /*34540*/  IMAD.X R181, R181, 0x1, R3, P6 ;  /* 0x00000001b5b57824 */ /* 0x000fe400030e0603 */
[----:B------:R-:W-:Y:S04]  /*34550*/  STL [R1+0x1820], R178 ;  /* 0x001820b201007387 */ /* 0x000fe80000100800 */
[----:B------:R1:W-:Y:S04]  /*34560*/  LDGSTS.E [R183+0x12c00], [R170.64], P5 ;  /* 0x12c00000aab77fae */ /* 0x0003e8000a921846 */
[----:B------:R1:W-:Y:S02]  /*34570*/  STL [R1+0x181c], R181 ;  /* 0x00181cb501007387 */ /* 0x0003e40000100800 */
[----:B-1----:R-:W-:-:S02]  /*34580*/  IMAD.MOV.U32 R171, RZ, RZ, R181 ;  /* 0x000000ffffab7224 */ /* 0x002fc400078e00b5 */
[----:B------:R-:W-:Y:S01]  /*34590*/  IMAD.MOV.U32 R170, RZ, RZ, R178 ;  /* 0x000000ffffaa7224 */ /* 0x000fe200078e00b2 */
[----:B------:R-:W3:Y:S04]  /*345a0*/  LDL.LU R181, [R1+0x18d4] ;  /* 0x0018d40001b57983 */ /* 0x000ee80000300800 */
[----:B------:R-:W3:Y:S04]  /*345b0*/  LDL.LU R178, [R1+0x18d8] ;  /* 0x0018d80001b27983 */ /* 0x000ee80000300800 */
[----:B------:R1:W-:Y:S01]  /*345c0*/  LDGSTS.E [R183+0x12e00], [R170.64], P5 ;  /* 0x12e00000aab77fae */ /* 0x0003e2000a921846 */
[----:B--2---:R-:W-:-:S05]  /*345d0*/  IADD3 R179, P5, R179, R177, RZ ;  /* 0x000000b1b3b37210 */ /* 0x004fca0007fbe0ff */
[----:B------:R-:W-:Y:S01]  /*345e0*/  IMAD.X R180, R180, 0x1, R3, P5 ;  /* 0x00000001b4b47824 */ /* 0x000fe200028e0603 */
[----:B------:R-:W-:Y:S01]  /*345f0*/  STL [R1+0x1858], R179 ;  /* 0x001858b301007387 */ /* 0x000fe20000100800 */
[----:B-1----:R-:W-:Y:S02]  /*34600*/  IMAD.MOV.U32 R170, RZ, RZ, R179 ;  /* 0x000000ffffaa7224 */ /* 0x002fe400078e00b3 */
[----:B------:R-:W-:Y:S01]  /*34610*/  IMAD.MOV.U32 R171, RZ, RZ, R180 ;  /* 0x000000ffffab7224 */ /* 0x000fe200078e00b4 */
[----:B------:R1:W-:Y:S04]  /*34620*/  STL [R1+0x1854], R180 ;  /* 0x001854b401007387 */ /* 0x0003e80000100800 */
[----:B-1----:R-:W2:Y:S04]  /*34630*/  LDL.LU R180, [R1+0x18dc] ;  /* 0x0018dc0001b47983 */ /* 0x002ea80000300800 */
[----:B------:R-:W2:Y:S01]  /*34640*/  LDL.LU R179, [R1+0x18e0] ;  /* 0x0018e00001b37983 */ /* 0x000ea20000300800 */
[----:B------:R-:W-:-:S04]  /*34650*/  ISETP.GT.AND P6, PT, R168, 0xf, PT ;  /* 0x0000000fa800780c */ /* 0x000fc80003fc4270 */
[----:B------:R-:W-:-:S04]  /*34660*/  SEL R169, RZ, 0x4, !P6 ;  /* 0x00000004ffa97807 */ /* 0x000fc80007000000 */
[----:B------:R-:W-:-:S04]  /*34670*/  SEL R169, R169, RZ, !P2 ;  /* 0x000000ffa9a97207 */ /* 0x000fc80005000000 */
[----:B------:R-:W-:Y:S02]  /*34680*/  ISETP.NE.U32.AND P6, PT, R169, RZ, PT ;  /* 0x000000ffa900720c */ /* 0x000fe40003fc5070 */
[----:B----4-:R-:W-:-:S05]  /*34690*/  IADD3 R173, P5, R173, R177, RZ ;  /* 0x000000b1adad7210 */ /* 0x010fca0007fbe0ff */
[----:B---3--:R-:W-:Y:S01]  /*346a0*/  IMAD.X R174, R174, 0x1, R3, P5 ;  /* 0x00000001aeae7824 */ /* 0x008fe200028e0603 */
[----:B------:R-:W-:-:S04]  /*346b0*/  ISETP.GT.AND P5, PT, R168, 0x13, PT ;  /* 0x00000013a800780c */ /* 0x000fc80003fa4270 */
[----:B------:R-:W-:Y:S01]  /*346c0*/  SEL R169, RZ, 0x4, !P5 ;  /* 0x00000004ffa97807 */ /* 0x000fe20006800000 */
[----:B------:R1:W-:Y:S03]  /*346d0*/  LDGSTS.E [R183+0x13c00], [R170.64], P6 ;  /* 0x13c00000aab77fae */ /* 0x0003e6000b121846 */
[----:B------:R-:W-:Y:S01]  /*346e0*/  SEL R169, R169, RZ, !P2 ;  /* 0x000000ffa9a97207 */ /* 0x000fe20005000000 */
[----:B-1----:R-:W-:Y:S02]  /*346f0*/  IMAD.MOV.U32 R170, RZ, RZ, R173 ;  /* 0x000000ffffaa7224 */ /* 0x002fe400078e00ad */
[----:B------:R-:W-:Y:S01]  /*34700*/  IMAD.MOV.U32 R171, RZ, RZ, R174 ;  /* 0x000000ffffab7224 */ /* 0x000fe200078e00ae */
[----:B------:R-:W-:-:S04]  /*34710*/  ISETP.NE.U32.AND P5, PT, R169, RZ, PT ;  /* 0x000000ffa900720c */ /* 0x000fc80003fa5070 */
[----:B------:R1:W-:Y:S04]  /*34720*/  LDGSTS.E [R183+0x13e00], [R170.64], P6 ;  /* 0x13e00000aab77fae */ /* 0x0003e8000b121846 */
[----:B------:R-:W-:Y:S01]  /*34730*/  STL [R1+0x1860], R173 ;  /* 0x001860ad01007387 */ /* 0x000fe20000100800 */
[----:B------:R-:W-:-:S03]  /*34740*/  IADD3 R175, P6, R175, R177, RZ ;  /* 0x000000b1afaf7210 */ /* 0x000fc60007fde0ff */
[----:B------:R3:W-:Y:S02]  /*34750*/  STL [R1+0x185c], R174 ;  /* 0x00185cae01007387 */ /* 0x0007e40000100800 */
[----:B------:R-:W-:Y:S01]  /*34760*/  IMAD.X R176, R176, 0x1, R3, P6 ;  /* 0x00000001b0b07824 */ /* 0x000fe200030e0603 */
[----:B------:R-:W-:Y:S01]  /*34770*/  IADD3 R182, P6, R182, R177, RZ ;  /* 0x000000b1b6b67210 */ /* 0x000fe20007fde0ff */
[----:B-1----:R-:W-:Y:S01]  /*34780*/  IMAD.MOV.U32 R170, RZ, RZ, R175 ;  /* 0x000000ffffaa7224 */ /* 0x002fe200078e00af */
[----:B---3--:R-:W3:Y:S01]  /*34790*/  LDL.LU R174, [R1+0x1914] ;  /* 0x0019140001ae7983 */ /* 0x008ee20000300800 */
[----:B------:R-:W-:-:S03]  /*347a0*/  IMAD.MOV.U32 R171, RZ, RZ, R176 ;  /* 0x000000ffffab7224 */ /* 0x000fc600078e00b0 */
[----:B------:R-:W4:Y:S01]  /*347b0*/  LDL.LU R173, [R1+0x1918] ;  /* 0x0019180001ad7983 */ /* 0x000f220000300800 */
[----:B------:R-:W-:-:S03]  /*347c0*/  IMAD.X R184, R184, 0x1, R3, P6 ;  /* 0x00000001b8b87824 */ /* 0x000fc600030e0603 */
[----:B------:R1:W-:Y:S04]  /*347d0*/  LDGSTS.E [R183+0x14c00], [R170.64], P5 ;  /* 0x14c00000aab77fae */ /* 0x0003e8000a921846 */
[----:B------:R-:W-:Y:S04]  /*347e0*/  STL [R1+0x1898], R175 ;  /* 0x001898af01007387 */ /* 0x000fe80000100800 */
[----:B------:R1:W-:Y:S02]  /*347f0*/  STL [R1+0x1894], R176 ;  /* 0x001894b001007387 */ /* 0x0003e40000100800 */
[----:B-1----:R-:W-:-:S02]  /*34800*/  IMAD.MOV.U32 R170, RZ, RZ, R182 ;  /* 0x000000ffffaa7224 */ /* 0x002fc400078e00b6 */
[----:B------:R-:W-:Y:S01]  /*34810*/  IMAD.MOV.U32 R171, RZ, RZ, R184 ;  /* 0x000000ffffab7224 */ /* 0x000fe200078e00b8 */
[----:B------:R-:W3:Y:S04]  /*34820*/  LDL.LU R176, [R1+0x191c] ;  /* 0x00191c0001b07983 */ /* 0x000ee80000300800 */
[----:B------:R-:W3:Y:S04]  /*34830*/  LDL.LU R175, [R1+0x1920] ;  /* 0x0019200001af7983 */ /* 0x000ee80000300800 */
[----:B------:R1:W-:Y:S01]  /*34840*/  LDGSTS.E [R183+0x14e00], [R170.64], P5 ;  /* 0x14e00000aab77fae */ /* 0x0003e2000a921846 */
[----:B------:R-:W-:-:S03]  /*34850*/  IADD3 R178, P5, R178, R177, RZ ;  /* 0x000000b1b2b27210 */ /* 0x000fc60007fbe0ff */
[----:B------:R-:W-:Y:S02]  /*34860*/  STL [R1+0x18a0], R182 ;  /* 0x0018a0b601007387 */ /* 0x000fe40000100800 */
[----:B------:R-:W-:Y:S02]  /*34870*/  IMAD.X R181, R181, 0x1, R3, P5 ;  /* 0x00000001b5b57824 */ /* 0x000fe400028e0603 */
[----:B------:R1:W-:Y:S04]  /*34880*/  STL [R1+0x189c], R184 ;  /* 0x00189cb801007387 */ /* 0x0003e80000100800 */
[----:B------:R1:W-:Y:S04]  /*34890*/  STL [R1+0x18d8], R178 ;  /* 0x0018d8b201007387 */ /* 0x0003e80000100800 */
[----:B------:R-:W-:Y:S04]  /*348a0*/  STL [R1+0x18d4], R181 ;  /* 0x0018d4b501007387 */ /* 0x000fe80000100800 */
[----:B------:R-:W3:Y:S04]  /*348b0*/  LDL.LU R185, [R1+0x1954] ;  /* 0x0019540001b97983 */ /* 0x000ee80000300800 */
[----:B-1----:R-:W3:Y:S01]  /*348c0*/  LDL.LU R184, [R1+0x1958] ;  /* 0x0019580001b87983 */ /* 0x002ee20000300800 */
[----:B------:R-:W-:-:S03]  /*348d0*/  IMAD.MOV.U32 R170, RZ, RZ, R178 ;  /* 0x000000ffffaa7224 */ /* 0x000fc600078e00b2 */
[----:B------:R-:W3:Y:S01]  /*348e0*/  LDL.LU R178, [R1+0x1960] ;  /* 0x0019600001b27983 */ /* 0x000ee20000300800 */
[----:B--2---:R-:W-:-:S05]  /*348f0*/  IADD3 R179, P5, R179, R177, RZ ;  /* 0x000000b1b3b37210 */ /* 0x004fca0007fbe0ff */
[----:B------:R-:W-:Y:S01]  /*34900*/  IMAD.X R180, R180, 0x1, R3, P5 ;  /* 0x00000001b4b47824 */ /* 0x000fe200028e0603 */
[----:B------:R-:W-:Y:S04]  /*34910*/  STL [R1+0x18e0], R179 ;  /* 0x0018e0b301007387 */ /* 0x000fe80000100800 */
[----:B------:R1:W-:Y:S04]  /*34920*/  STL [R1+0x18dc], R180 ;  /* 0x0018dcb401007387 */ /* 0x0003e80000100800 */
[----:B------:R-:W2:Y:S01]  /*34930*/  LDL.LU R182, [R1+0x195c] ;  /* 0x00195c0001b67983 */ /* 0x000ea20000300800 */
[----:B------:R-:W-:-:S04]  /*34940*/  ISETP.GT.AND P6, PT, R168, 0x17, PT ;  /* 0x00000017a800780c */ /* 0x000fc80003fc4270 */
[----:B------:R-:W-:-:S04]  /*34950*/  SEL R169, RZ, 0x4, !P6 ;  /* 0x00000004ffa97807 */ /* 0x000fc80007000000 */
[----:B------:R-:W-:-:S04]  /*34960*/  SEL R169, R169, RZ, !P2 ;  /* 0x000000ffa9a97207 */ /* 0x000fc80005000000 */
[----:B------:R-:W-:Y:S01]  /*34970*/  ISETP.NE.U32.AND P6, PT, R169, RZ, PT ;  /* 0x000000ffa900720c */ /* 0x000fe20003fc5070 */
[----:B------:R-:W-:Y:S01]  /*34980*/  IMAD.MOV.U32 R171, RZ, RZ, R181 ;  /* 0x000000ffffab7224 */ /* 0x000fe200078e00b5 */
[----:B------:R-:W-:-:S04]  /*34990*/  ISETP.GT.AND P5, PT, R168, 0x1b, PT ;  /* 0x0000001ba800780c */ /* 0x000fc80003fa4270 */
[----:B------:R-:W-:-:S07]  /*349a0*/  SEL R169, RZ, 0x4, !P5 ;  /* 0x00000004ffa97807 */ /* 0x000fce0006800000 */
[----:B------:R1:W-:Y:S01]  /*349b0*/  LDGSTS.E [R183+0x15c00], [R170.64], P6 ;  /* 0x15c00000aab77fae */ /* 0x0003e2000b121846 */
[----:B------:R-:W-:Y:S01]  /*349c0*/  SEL R169, R169, RZ, !P2 ;  /* 0x000000ffa9a97207 */ /* 0x000fe20005000000 */
[----:B-1----:R-:W-:Y:S02]  /*349d0*/  IMAD.MOV.U32 R170, RZ, RZ, R179 ;  /* 0x000000ffffaa7224 */ /* 0x002fe400078e00b3 */
[----:B------:R-:W-:-:S05]  /*349e0*/  IMAD.MOV.U32 R171, RZ, RZ, R180 ;  /* 0x000000ffffab7224 */ /* 0x000fca00078e00b4 */
[----:B------:R1:W-:Y:S01]  /*349f0*/  LDGSTS.E [R183+0x15e00], [R170.64], P6 ;  /* 0x15e00000aab77fae */ /* 0x0003e2000b121846 */
[----:B------:R-:W-:-:S03]  /*34a00*/  ISETP.NE.U32.AND P5, PT, R169, RZ, PT ;  /* 0x000000ffa900720c */ /* 0x000fc60003fa5070 */
[----:B------:R-:W3:Y:S01]  /*34a10*/  S2R R189, SR_TID.X ;  /* 0x0000000000bd7919 */ /* 0x000ee20000002100 */
[----:B----4-:R-:W-:-:S05]  /*34a20*/  IADD3 R173, P6, R173, R177, RZ ;  /* 0x000000b1adad7210 */ /* 0x010fca0007fde0ff */
[----:B---3--:R-:W-:Y:S01]  /*34a30*/  IMAD.X R174, R174, 0x1, R3, P6 ;  /* 0x00000001aeae7824 */ /* 0x008fe200030e0603 */
[----:B------:R3:W-:Y:S01]  /*34a40*/  STL [R1+0x1918], R173 ;  /* 0x001918ad01007387 */ /* 0x0007e20000100800 */
[----:B-1----:R-:W-:-:S03]  /*34a50*/  IMAD.MOV.U32 R170, RZ, RZ, R173 ;  /* 0x000000ffffaa7224 */ /* 0x002fc600078e00ad */
[----:B------:R1:W-:Y:S01]  /*34a60*/  STL [R1+0x1914], R174 ;  /* 0x001914ae01007387 */ /* 0x0003e20000100800 */
[----:B------:R-:W-:-:S03]  /*34a70*/  IMAD.MOV.U32 R171, RZ, RZ, R174 ;  /* 0x000000ffffab7224 */ /* 0x000fc600078e00ae */
[----:B------:R-:W2:Y:S04]  /*34a80*/  LDL.LU R180, [R1+0x1368] ;  /* 0x0013680001b47983 */ /* 0x000ea80000300800 */
[----:B---3--:R-:W3:Y:S04]  /*34a90*/  LDL.LU R173, [R1+0x136c] ;  /* 0x00136c0001ad7983 */ /* 0x008ee80000300800 */
[----:B------:R-:W2:Y:S01]  /*34aa0*/  LDL.LU R181, [R1+0x1378] ;  /* 0x0013780001b57983 */ /* 0x000ea20000300800 */
[----:B------:R-:W-:-:S03]  /*34ab0*/  IADD3 R175, P6, R175, R177, RZ ;  /* 0x000000b1afaf7210 */ /* 0x000fc60007fde0ff */
[----:B-1----:R-:W2:Y:S02]  /*34ac0*/  LDL.LU R174, [R1+0x137c] ;  /* 0x00137c0001ae7983 */ /* 0x002ea40000300800 */
[----:B------:R-:W-:Y:S01]  /*34ad0*/  IMAD.X R176, R176, 0x1, R3, P6 ;  /* 0x00000001b0b07824 */ /* 0x000fe200030e0603 */
[----:B------:R-:W-:Y:S01]  /*34ae0*/  ISETP.GT.AND P6, PT, R168, 0x1f, PT ;  /* 0x0000001fa800780c */ /* 0x000fe20003fc4270 */
[----:B------:R1:W-:Y:S03]  /*34af0*/  LDGSTS.E [R183+0x16c00], [R170.64], P5 ;  /* 0x16c00000aab77fae */ /* 0x0003e6000a921846 */
[----:B------:R-:W-:Y:S01]  /*34b00*/  SEL R169, RZ, 0x4, !P6 ;  /* 0x00000004ffa97807 */ /* 0x000fe20007000000 */
[----:B------:R1:W-:Y:S02]  /*34b10*/  STL [R1+0x1920], R175 ;  /* 0x001920af01007387 */ /* 0x0003e40000100800 */
[----:B-1----:R-:W-:-:S02]  /*34b20*/  IMAD.MOV.U32 R170, RZ, RZ, R175 ;  /* 0x000000ffffaa7224 */ /* 0x002fc400078e00af */
[----:B------:R-:W-:Y:S01]  /*34b30*/  IMAD.MOV.U32 R171, RZ, RZ, R176 ;  /* 0x000000ffffab7224 */ /* 0x000fe200078e00b0 */
[----:B------:R-:W-:Y:S01]  /*34b40*/  SEL R169, R169, RZ, !P2 ;  /* 0x000000ffa9a97207 */ /* 0x000fe20005000000 */
[----:B------:R1:W-:Y:S04]  /*34b50*/  STL [R1+0x191c], R176 ;  /* 0x00191cb001007387 */ /* 0x0003e80000100800 */
[----:B------:R1:W-:Y:S01]  /*34b60*/  LDGSTS.E [R183+0x16e00], [R170.64], P5 ;  /* 0x16e00000aab77fae */ /* 0x0003e2000a921846 */
[----:B------:R-:W-:-:S03]  /*34b70*/  IADD3 R184, P5, R184, R177, RZ ;  /* 0x000000b1b8b87210 */ /* 0x000fc60007fbe0ff */
[----:B------:R-:W2:Y:S01]  /*34b80*/  LDL.LU R175, [R1+0x138c] ;  /* 0x00138c0001af7983 */ /* 0x000ea20000300800 */
[----:B------:R-:W-:Y:S01]  /*34b90*/  ISETP.NE.U32.AND P6, PT, R169, RZ, PT ;  /* 0x000000ffa900720c */ /* 0x000fe20003fc5070 */
[----:B------:R-:W-:Y:S01]  /*34ba0*/  IMAD.X R185, R185, 0x1, R3, P5 ;  /* 0x00000001b9b97824 */ /* 0x000fe200028e0603 */
[----:B------:R-:W-:Y:S01]  /*34bb0*/  LOP3.LUT R179, R189, 0x1f, RZ, 0xc0, !PT ;  /* 0x0000001fbdb37812 */ /* 0x000fe200078ec0ff */
[----:B-1----:R-:W2:Y:S04]  /*34bc0*/  LDL.LU R176, [R1+0x139c] ;  /* 0x00139c0001b07983 */ /* 0x002ea80000300800 */
[----:B------:R-:W2:Y:S01]  /*34bd0*/  LDL.LU R170, [R1+0x1388] ;  /* 0x0013880001aa7983 */ /* 0x000ea20000300800 */
[----:B------:R-:W-:-:S03]  /*34be0*/  ISETP.GE.AND P5, PT, R179, R168, PT ;  /* 0x000000a8b300720c */ /* 0x000fc60003fa6270 */
[----:B------:R-:W-:Y:S01]  /*34bf0*/  STL [R1+0x1958], R184 ;  /* 0x001958b801007387 */ /* 0x000fe20000100800 */
[----:B------:R-:W-:-:S03]  /*34c00*/  IMAD.MOV.U32 R168, RZ, RZ, R184 ;  /* 0x000000ffffa87224 */ /* 0x000fc600078e00b8 */
[----:B------:R-:W-:Y:S01]  /*34c10*/  STL [R1+0x1954], R185 ;  /* 0x001954b901007387 */ /* 0x000fe20000100800 */
[----:B------:R-:W-:-:S03]  /*34c20*/  IMAD.MOV.U32 R169, RZ, RZ, R185 ;  /* 0x000000ffffa97224 */ /* 0x000fc600078e00b9 */
[----:B------:R-:W2:Y:S04]  /*34c30*/  LDL.LU R179, [R1+0x1398] ;  /* 0x0013980001b37983 */ /* 0x000ea80000300800 */
[----:B------:R1:W-:Y:S02]  /*34c40*/  LDGSTS.E [R183+0x17c00], [R168.64], P6 ;  /* 0x17c00000a8b77fae */ /* 0x0003e4000b121846 */
[----:B-1----:R-:W-:Y:S02]  /*34c50*/  SEL R168, RZ, 0x4, P5 ;  /* 0x00000004ffa87807 */ /* 0x002fe40002800000 */
[----:B------:R-:W-:Y:S02]  /*34c60*/  IADD3 R178, P5, R178, R177, RZ ;  /* 0x000000b1b2b27210 */ /* 0x000fe40007fbe0ff */
[----:B------:R-:W2:Y:S01]  /*34c70*/  LDL.LU R177, [R1+0x13ac] ;  /* 0x0013ac0001b17983 */ /* 0x000ea20000300800 */
[----:B------:R-:W-:-:S03]  /*34c80*/  SEL R168, R168, RZ, !P2 ;  /* 0x000000ffa8a87207 */ /* 0x000fc60005000000 */
[----:B------:R-:W2:Y:S04]  /*34c90*/  LDL.LU R171, [R1+0x13bc] ;  /* 0x0013bc0001ab7983 */ /* 0x000ea80000300800 */
[----:B------:R-:W-:Y:S01]  /*34ca0*/  STL [R1+0x1960], R178 ;  /* 0x001960b201007387 */ /* 0x000fe20000100800 */
[----:B------:R-:W-:Y:S01]  /*34cb0*/  ISETP.NE.U32.AND P2, PT, R168, RZ, PT ;  /* 0x000000ffa800720c */ /* 0x000fe20003f45070 */
[----:B------:R-:W-:Y:S02]  /*34cc0*/  IMAD.MOV.U32 R168, RZ, RZ, R178 ;  /* 0x000000ffffa87224 */ /* 0x000fe400078e00b2 */
[----:B--2---:R-:W-:-:S04]  /*34cd0*/  IMAD.X R182, R182, 0x1, R3, P5 ;  /* 0x00000001b6b67824 */ /* 0x004fc800028e0603 */
[----:B------:R-:W-:Y:S01]  /*34ce0*/  IMAD.MOV.U32 R169, RZ, RZ, R182 ;  /* 0x000000ffffa97224 */ /* 0x000fe200078e00b6 */
[----:B------:R1:W-:Y:S04]  /*34cf0*/  STL [R1+0x195c], R182 ;  /* 0x00195cb601007387 */ /* 0x0003e80000100800 */
[----:B------:R2:W-:Y:S04]  /*34d00*/  LDGSTS.E [R183+0x17e00], [R168.64], P6 ;  /* 0x17e00000a8b77fae */ /* 0x0005e8000b121846 */
[----:B------:R-:W0:Y:S04]  /*34d10*/  LDGDEPBAR ;  /* 0x00000000000079af */ /* 0x000e280000000000 */
[----:B-1----:R-:W4:Y:S04]  /*34d20*/  LDL.LU R182, [R1+0x13a8] ;  /* 0x0013a80001b67983 */ /* 0x002f280000300800 */
[----:B------:R-:W4:Y:S01]  /*34d30*/  LDL.LU R178, [R1+0x13b8] ;  /* 0x0013b80001b27983 */ /* 0x000f220000300800 */
[----:B---3--:R-:W-:-:S04]  /*34d40*/  IADD3 R173, P5, R173, UR8, RZ ;  /* 0x00000008adad7c10 */ /* 0x008fc8000ffbe0ff */
[----:B--2---:R-:W-:Y:S02]  /*34d50*/  IADD3.X R180, R180, UR5, RZ, P5, !PT ;  /* 0x00000005b4b47c10 */ /* 0x004fe4000affe4ff */
[----:B------:R-:W-:Y:S01]  /*34d60*/  IADD3 R174, P6, R174, UR8, RZ ;  /* 0x00000008aeae7c10 */ /* 0x000fe2000ffde0ff */
[----:B------:R-:W-:Y:S03]  /*34d70*/  STL [R1+0x136c], R173 ;  /* 0x00136cad01007387 */ /* 0x000fe60000100800 */
[----:B------:R-:W-:Y:S01]  /*34d80*/  IADD3.X R181, R181, UR5, RZ, P6, !PT ;  /* 0x00000005b5b57c10 */ /* 0x000fe2000b7fe4ff */
[----:B------:R1:W-:Y:S01]  /*34d90*/  STL [R1+0x1368], R180 ;  /* 0x001368b401007387 */ /* 0x0003e20000100800 */
[----:B------:R-:W-:Y:S02]  /*34da0*/  IMAD.MOV.U32 R168, RZ, RZ, R173 ;  /* 0x000000ffffa87224 */ /* 0x000fe400078e00ad */
[----:B------:R-:W-:Y:S01]  /*34db0*/  IMAD.MOV.U32 R169, RZ, RZ, R180 ;  /* 0x000000ffffa97224 */ /* 0x000fe200078e00b4 */
[----:B------:R-:W-:Y:S04]  /*34dc0*/  STL [R1+0x137c], R174 ;  /* 0x00137cae01007387 */ /* 0x000fe80000100800 */
[----:B------:R2:W-:Y:S04]  /*34dd0*/  STL [R1+0x1378], R181 ;  /* 0x001378b501007387 */ /* 0x0005e80000100800 */
[----:B-1----:R-:W3:Y:S04]  /*34de0*/  LDL.LU R180, [R1+0x13cc] ;  /* 0x0013cc0001b47983 */ /* 0x002ee80000300800 */
[----:B------:R1:W-:Y:S04]  /*34df0*/  LDGSTS.E [R0], [R168.64], P2 ;  /* 0x00000000a8007fae */ /* 0x0003e80009121846 */
[----:B------:R-:W3:Y:S01]  /*34e00*/  LDL.LU R173, [R1+0x13dc] ;  /* 0x0013dc0001ad7983 */ /* 0x000ee20000300800 */
[----:B------:R-:W-:Y:S01]  /*34e10*/  IADD3 R175, P5, R175, UR8, RZ ;  /* 0x00000008afaf7c10 */ /* 0x000fe2000ffbe0ff */
[----:B-1----:R-:W-:-:S02]  /*34e20*/  IMAD.MOV.U32 R169, RZ, RZ, R181 ;  /* 0x000000ffffa97224 */ /* 0x002fc400078e00b5 */
[----:B--2---:R-:W3:Y:S01]  /*34e30*/  LDL.LU R181, [R1+0x13c8] ;  /* 0x0013c80001b57983 */ /* 0x004ee20000300800 */
[----:B------:R-:W-:Y:S01]  /*34e40*/  IMAD.MOV.U32 R168, RZ, RZ, R174 ;  /* 0x000000ffffa87224 */ /* 0x000fe200078e00ae */
[----:B------:R-:W-:Y:S02]  /*34e50*/  IADD3 R176, P6, R176, UR8, RZ ;  /* 0x00000008b0b07c10 */ /* 0x000fe4000ffde0ff */
[----:B------:R-:W-:Y:S01]  /*34e60*/  IADD3.X R170, R170, UR5, RZ, P5, !PT ;  /* 0x00000005aaaa7c10 */ /* 0x000fe2000affe4ff */
[----:B------:R-:W3:Y:S04]  /*34e70*/  LDL.LU R174, [R1+0x13d8] ;  /* 0x0013d80001ae7983 */ /* 0x000ee80000300800 */
[----:B------:R1:W-:Y:S04]  /*34e80*/  LDGSTS.E [R0+0x400], [R168.64], P2 ;  /* 0x00400000a8007fae */ /* 0x0003e80009121846 */
[----:B------:R1:W-:Y:S01]  /*34e90*/  STL [R1+0x138c], R175 ;  /* 0x00138caf01007387 */ /* 0x0003e20000100800 */
[----:B------:R-:W-:-:S03]  /*34ea0*/  IADD3.X R179, R179, UR5, RZ, P6, !PT ;  /* 0x00000005b3b37c10 */ /* 0x000fc6000b7fe4ff */
[----:B------:R1:W-:Y:S02]  /*34eb0*/  STL [R1+0x1388], R170 ;  /* 0x001388aa01007387 */ /* 0x0003e40000100800 */
[----:B-1----:R-:W-:Y:S02]  /*34ec0*/  IMAD.MOV.U32 R168, RZ, RZ, R175 ;  /* 0x000000ffffa87224 */ /* 0x002fe400078e00af */
[----:B------:R-:W-:Y:S01]  /*34ed0*/  IMAD.MOV.U32 R169, RZ, RZ, R170 ;  /* 0x000000ffffa97224 */ /* 0x000fe200078e00aa */
[----:B------:R-:W-:Y:S04]  /*34ee0*/  STL [R1+0x139c], R176 ;  /* 0x00139cb001007387 */ /* 0x000fe80000100800 */
[----:B------:R-:W3:Y:S04]  /*34ef0*/  LDL.LU R175, [R1+0x13ec] ;  /* 0x0013ec0001af7983 */ /* 0x000ee80000300800 */
[----:B------:R1:W-:Y:S04]  /*34f00*/  STL [R1+0x1398], R179 ;  /* 0x001398b301007387 */ /* 0x0003e80000100800 */
[----:B------:R1:W-:Y:S04]  /*34f10*/  LDGSTS.E [R0+0x800], [R168.64], P2 ;  /* 0x00800000a8007fae */ /* 0x0003e80009121846 */
[----:B------:R-:W3:Y:S01]  /*34f20*/  LDL.LU R170, [R1+0x13fc] ;  /* 0x0013fc0001aa7983 */ /* 0x000ee20000300800 */
[----:B-1----:R-:W-:-:S03]  /*34f30*/  IMAD.MOV.U32 R169, RZ, RZ, R179 ;  /* 0x000000ffffa97224 */ /* 0x002fc600078e00b3 */
[----:B------:R-:W3:Y:S01]  /*34f40*/  LDL.LU R179, [R1+0x13e8] ;  /* 0x0013e80001b37983 */ /* 0x000ee20000300800 */
[----:B------:R-:W-:Y:S01]  /*34f50*/  IMAD.MOV.U32 R168, RZ, RZ, R176 ;  /* 0x000000ffffa87224 */ /* 0x000fe200078e00b0 */
[----:B------:R-:W-:Y:S02]  /*34f60*/  IADD3 R177, P5, R177, UR8, RZ ;  /* 0x00000008b1b17c10 */ /* 0x000fe4000ffbe0ff */
[----:B------:R-:W3:Y:S01]  /*34f70*/  LDL.LU R176, [R1+0x13f8] ;  /* 0x0013f80001b07983 */ /* 0x000ee20000300800 */
[----:B------:R-:W-:-:S03]  /*34f80*/  IADD3 R171, P6, R171, UR8, RZ ;  /* 0x00000008abab7c10 */ /* 0x000fc6000ffde0ff */
[----:B------:R1:W-:Y:S04]  /*34f90*/  STL [R1+0x13ac], R177 ;  /* 0x0013acb101007387 */ /* 0x0003e80000100800 */
[----:B------:R1:W-:Y:S02]  /*34fa0*/  LDGSTS.E [R0+0xc00], [R168.64], P2 ;  /* 0x00c00000a8007fae */ /* 0x0003e40009121846 */
[----:B-1----:R-:W-:Y:S01]  /*34fb0*/  IMAD.MOV.U32 R168, RZ, RZ, R177 ;  /* 0x000000ffffa87224 */ /* 0x002fe200078e00b1 */
[----:B----4-:R-:W-:Y:S02]  /*34fc0*/  IADD3.X R182, R182, UR5, RZ, P5, !PT ;  /* 0x00000005b6b67c10 */ /* 0x010fe4000affe4ff */
[----:B------:R-:W-:-:S03]  /*34fd0*/  IADD3.X R178, R178, UR5, RZ, P6, !PT ;  /* 0x00000005b2b27c10 */ /* 0x000fc6000b7fe4ff */
[----:B------:R1:W-:Y:S04]  /*34fe0*/  STL [R1+0x13a8], R182 ;  /* 0x0013a8b601007387 */ /* 0x0003e80000100800 */
[----:B------:R4:W-:Y:S01]  /*34ff0*/  STL [R1+0x13bc], R171 ;  /* 0x0013bcab01007387 */ /* 0x0009e20000100800 */
[----:B------:R-:W-:-:S03]  /*35000*/  IMAD.MOV.U32 R169, RZ, RZ, R182 ;  /* 0x000000ffffa97224 */ /* 0x000fc600078e00b6 */
[----:B------:R-:W2:Y:S04]  /*35010*/  LDL.LU R177, [R1+0x140c] ;  /* 0x00140c0001b17983 */ /* 0x000ea80000300800 */
[----:B------:R4:W-:Y:S04]  /*35020*/  STL [R1+0x13b8], R178 ;  /* 0x0013b8b201007387 */ /* 0x0009e80000100800 */
[----:B------:R-:W2:Y:S04]  /*35030*/  LDL.LU R183, [R1+0x141c] ;  /* 0x00141c0001b77983 */ /* 0x000ea80000300800 */
[----:B-1----:R-:W2:Y:S04]  /*35040*/  LDL.LU R182, [R1+0x1408] ;  /* 0x0014080001b67983 */ /* 0x002ea80000300800 */
[----:B------:R-:W2:Y:S04]  /*35050*/  LDL.LU R184, [R1+0x1418] ;  /* 0x0014180001b87983 */ /* 0x000ea80000300800 */
[----:B------:R1:W-:Y:S02]  /*35060*/  LDGSTS.E [R0+0x1000], [R168.64], P2 ;  /* 0x01000000a8007fae */ /* 0x0003e40009121846 */
[----:B-1----:R-:W-:-:S02]  /*35070*/  IMAD.MOV.U32 R168, RZ, RZ, R171 ;  /* 0x000000ffffa87224 */ /* 0x002fc400078e00ab */
[----:B------:R-:W-:Y:S01]  /*35080*/  IMAD.MOV.U32 R169, RZ, RZ, R178 ;  /* 0x000000ffffa97224 */ /* 0x000fe200078e00b2 */
[----:B----4-:R-:W4:Y:S04]  /*35090*/  LDL.LU R171, [R1+0x142c] ;  /* 0x00142c0001ab7983 */ /* 0x010f280000300800 */
[----:B------:R-:W4:Y:S04]  /*350a0*/  LDL.LU R178, [R1+0x143c] ;  /* 0x00143c0001b27983 */ /* 0x000f280000300800 */
[----:B------:R1:W-:Y:S01]  /*350b0*/  LDGSTS.E [R0+0x1400], [R168.64], P2 ;  /* 0x01400000a8007fae */ /* 0x0003e20009121846 */
[----:B---3--:R-:W-:-:S05]  /*350c0*/  IADD3 R180, P5, R180, UR8, RZ ;  /* 0x00000008b4b47c10 */ /* 0x008fca000ffbe0ff */
[----:B------:R3:W-:Y:S01]  /*350d0*/  STL [R1+0x13cc], R180 ;  /* 0x0013ccb401007387 */ /* 0x0007e20000100800 */
[----:B------:R-:W-:Y:S01]  /*350e0*/  IADD3 R173, P6, R173, UR8, RZ ;  /* 0x00000008adad7c10 */ /* 0x000fe2000ffde0ff */
[----:B-1----:R-:W-:Y:S01]  /*350f0*/  IMAD.MOV.U32 R168, RZ, RZ, R180 ;  /* 0x000000ffffa87224 */ /* 0x002fe200078e00b4 */
[----:B------:R-:W-:-:S05]  /*35100*/  IADD3.X R181, R181, UR5, RZ, P5, !PT ;  /* 0x00000005b5b57c10 */ /* 0x000fca000affe4ff */
[----:B------:R1:W-:Y:S01]  /*35110*/  STL [R1+0x13c8], R181 ;  /* 0x0013c8b501007387 */ /* 0x0003e20000100800 */
[----:B------:R-:W-:-:S03]  /*35120*/  IADD3.X R174, R174, UR5, RZ, P6, !PT ;  /* 0x00000005aeae7c10 */ /* 0x000fc6000b7fe4ff */
[----:B------:R1:W-:Y:S01]  /*35130*/  STL [R1+0x13dc], R173 ;  /* 0x0013dcad01007387 */ /* 0x0003e20000100800 */
[----:B------:R-:W-:-:S03]  /*35140*/  IMAD.MOV.U32 R169, RZ, RZ, R181 ;  /* 0x000000ffffa97224 */ /* 0x000fc600078e00b5 */
[----:B---3--:R-:W3:Y:S04]  /*35150*/  LDL.LU R180, [R1+0x1428] ;  /* 0x0014280001b47983 */ /* 0x008ee80000300800 */
[----:B------:R1:W-:Y:S04]  /*35160*/  STL [R1+0x13d8], R174 ;  /* 0x0013d8ae01007387 */ /* 0x0003e80000100800 */
[----:B-1----:R-:W3:Y:S04]  /*35170*/  LDL.LU R181, [R1+0x1438] ;  /* 0x0014380001b57983 */ /* 0x002ee80000300800 */
[----:B------:R1:W-:Y:S01]  /*35180*/  LDGSTS.E [R0+0x1800], [R168.64], P2 ;  /* 0x01800000a8007fae */ /* 0x0003e20009121846 */
[----:B------:R-:W-:Y:S01]  /*35190*/  IADD3 R175, P5, R175, UR8, RZ ;  /* 0x00000008afaf7c10 */ /* 0x000fe2000ffbe0ff */
[----:B-1----:R-:W-:-:S02]  /*351a0*/  IMAD.MOV.U32 R168, RZ, RZ, R173 ;  /* 0x000000ffffa87224 */ /* 0x002fc400078e00ad */
[----:B------:R-:W-:Y:S01]  /*351b0*/  IMAD.MOV.U32 R169, RZ, RZ, R174 ;  /* 0x000000ffffa97224 */ /* 0x000fe200078e00ae */
[----:B------:R-:W-:Y:S01]  /*351c0*/  IADD3 R170, P6, R170, UR8, RZ ;  /* 0x00000008aaaa7c10 */ /* 0x000fe2000ffde0ff */
[----:B------:R-:W3:Y:S04]  /*351d0*/  LDL.LU R173, [R1+0x144c] ;  /* 0x00144c0001ad7983 */ /* 0x000ee80000300800 */
[----:B------:R-:W3:Y:S01]  /*351e0*/  LDL.LU R174, [R1+0x145c] ;  /* 0x00145c0001ae7983 */ /* 0x000ee20000300800 */
[----:B------:R-:W-:-:S03]  /*351f0*/  IADD3.X R179, R179, UR5, RZ, P5, !PT ;  /* 0x00000005b3b37c10 */ /* 0x000fc6000affe4ff */
[----:B------:R1:W-:Y:S01]  /*35200*/  STL [R1+0x13ec], R175 ;  /* 0x0013ecaf01007387 */ /* 0x0003e20000100800 */
[----:B------:R-:W-:-:S03]  /*35210*/  IADD3.X R176, R176, UR5, RZ, P6, !PT ;  /* 0x00000005b0b07c10 */ /* 0x000fc6000b7fe4ff */
[----:B------:R1:W-:Y:S04]  /*35220*/  LDGSTS.E [R0+0x1c00], [R168.64], P2 ;  /* 0x01c00000a8007fae */ /* 0x0003e80009121846 */
[----:B------:R1:W-:Y:S04]  /*35230*/  STL [R1+0x13e8], R179 ;  /* 0x0013e8b301007387 */ /* 0x0003e80000100800 */
[----:B------:R-:W-:Y:S01]  /*35240*/  STL [R1+0x13fc], R170 ;  /* 0x0013fcaa01007387 */ /* 0x000fe20000100800 */
[----:B-1----:R-:W-:-:S03]  /*35250*/  IMAD.MOV.U32 R168, RZ, RZ, R175 ;  /* 0x000000ffffa87224 */ /* 0x002fc600078e00af */
[----:B------:R-:W3:Y:S01]  /*35260*/  LDL.LU R175, [R1+0x1448] ;  /* 0x0014480001af7983 */ /* 0x000ee20000300800 */
[----:B------:R-:W-:-:S03]  /*35270*/  IMAD.MOV.U32 R169, RZ, RZ, R179 ;  /* 0x000000ffffa97224 */ /* 0x000fc600078e00b3 */
[----:B------:R1:W-:Y:S04]  /*35280*/  STL [R1+0x13f8], R176 ;  /* 0x0013f8b001007387 */ /* 0x0003e80000100800 */
[----:B------:R-:W3:Y:S04]  /*35290*/  LDL.LU R179, [R1+0x1458] ;  /* 0x0014580001b37983 */ /* 0x000ee80000300800 */
[----:B------:R1:W-:Y:S02]  /*352a0*/  LDGSTS.E [R0+0x2000], [R168.64], P2 ;  /* 0x02000000a8007fae */ /* 0x0003e40009121846 */
[----:B-1----:R-:W-:-:S02]  /*352b0*/  IMAD.MOV.U32 R168, RZ, RZ, R170 ;  /* 0x000000ffffa87224 */ /* 0x002fc400078e00aa */
[----:B------:R-:W-:Y:S02]  /*352c0*/  IMAD.MOV.U32 R169, RZ, RZ, R176 ;  /* 0x000000ffffa97224 */ /* 0x000fe400078e00b0 */
[----:B------:R-:W3:Y:S04]  /*352d0*/  LDL.LU R176, [R1+0x146c] ;  /* 0x00146c0001b07983 */ /* 0x000ee80000300800 */
[----:B------:R-:W3:Y:S04]  /*352e0*/  LDL.LU R170, [R1+0x147c] ;  /* 0x00147c0001aa7983 */ /* 0x000ee80000300800 */
[----:B------:R1:W-:Y:S01]  /*352f0*/  LDGSTS.E [R0+0x2400], [R168.64], P2 ;  /* 0x02400000a8007fae */ /* 0x0003e20009121846 */
[----:B--2---:R-:W-:-:S05]  /*35300*/  IADD3 R177, P5, R177, UR8, RZ ;  /* 0x00000008b1b17c10 */ /* 0x004fca000ffbe0ff */
[----:B------:R-:W-:Y:S01]  /*35310*/  STL [R1+0x140c], R177 ;  /* 0x00140cb101007387 */ /* 0x000fe20000100800 */
[----:B------:R-:W-:Y:S02]  /*35320*/  IADD3 R183, P6, R183, UR8, RZ ;  /* 0x00000008b7b77c10 */ /* 0x000fe4000ffde0ff */
[----:B------:R-:W-:Y:S02]  /*35330*/  IADD3.X R182, R182, UR5, RZ, P5, !PT ;  /* 0x00000005b6b67c10 */ /* 0x000fe4000affe4ff */
[----:B------:R-:W-:-:S03]  /*35340*/  IADD3.X R184, R184, UR5, RZ, P6, !PT ;  /* 0x00000005b8b87c10 */ /* 0x000fc6000b7fe4ff */
[----:B------:R2:W-:Y:S01]  /*35350*/  STL [R1+0x1408], R182 ;  /* 0x001408b601007387 */ /* 0x0005e20000100800 */
[----:B-1----:R-:W-:-:S03]  /*35360*/  IMAD.MOV.U32 R169, RZ, RZ, R182 ;  /* 0x000000ffffa97224 */ /* 0x002fc600078e00b6 */
[----:B------:R-:W-:Y:S01]  /*35370*/  STL [R1+0x141c], R183 ;  /* 0x00141cb701007387 */ /* 0x000fe20000100800 */
[----:B------:R-:W-:-:S03]  /*35380*/  IMAD.MOV.U32 R168, RZ, RZ, R177 ;  /* 0x000000ffffa87224 */ /* 0x000fc600078e00b1 */
[----:B--2---:R-:W2:Y:S04]  /*35390*/  LDL.LU R182, [R1+0x1468] ;  /* 0x0014680001b67983 */ /* 0x004ea80000300800 */
[----:B------:R-:W-:Y:S04]  /*353a0*/  STL [R1+0x1418], R184 ;  /* 0x001418b801007387 */ /* 0x000fe80000100800 */
[----:B------:R-:W2:Y:S01]  /*353b0*/  LDL.LU R177, [R1+0x1478] ;  /* 0x0014780001b17983 */ /* 0x000ea20000300800 */
[----:B----4-:R-:W-:-:S03]  /*353c0*/  IADD3 R171, P5, R171, UR8, RZ ;  /* 0x00000008abab7c10 */ /* 0x010fc6000ffbe0ff */
[----:B------:R1:W-:Y:S01]  /*353d0*/  LDGSTS.E [R0+0x2800], [R168.64], P2 ;  /* 0x02800000a8007fae */ /* 0x0003e20009121846 */
[----:B------:R-:W-:-:S03]  /*353e0*/  IADD3 R178, P6, R178, UR8, RZ ;  /* 0x00000008b2b27c10 */ /* 0x000fc6000ffde0ff */
[----:B------:R-:W-:Y:S01]  /*353f0*/  STL [R1+0x142c], R171 ;  /* 0x00142cab01007387 */ /* 0x000fe20000100800 */
[----:B-1----:R-:W-:Y:S02]  /*35400*/  IMAD.MOV.U32 R168, RZ, RZ, R183 ;  /* 0x000000ffffa87224 */ /* 0x002fe400078e00b7 */
[----:B------:R-:W-:-:S05]  /*35410*/  IMAD.MOV.U32 R169, RZ, RZ, R184 ;  /* 0x000000ffffa97224 */ /* 0x000fca00078e00b8 */
[----:B------:R1:W-:Y:S02]  /*35420*/  LDGSTS.E [R0+0x2c00], [R168.64], P2 ;  /* 0x02c00000a8007fae */ /* 0x0003e40009121846 */
[----:B-1----:R-:W-:Y:S01]  /*35430*/  IMAD.MOV.U32 R168, RZ, RZ, R171 ;  /* 0x000000ffffa87224 */ /* 0x002fe200078e00ab */
[----:B---3--:R-:W-:-:S05]  /*35440*/  IADD3.X R180, R180, UR5, RZ, P5, !PT ;  /* 0x00000005b4b47c10 */ /* 0x008fca000affe4ff */
[----:B------:R-:W-:Y:S01]  /*35450*/  IMAD.MOV.U32 R169, RZ, RZ, R180 ;  /* 0x000000ffffa97224 */ /* 0x000fe200078e00b4 */
[----:B------:R1:W-:Y:S01]  /*35460*/  STL [R1+0x1428], R180 ;  /* 0x001428b401007387 */ /* 0x0003e20000100800 */
[----:B------:R-:W-:-:S03]  /*35470*/  IADD3.X R181, R181, UR5, RZ, P6, !PT ;  /* 0x00000005b5b57c10 */ /* 0x000fc6000b7fe4ff */
[----:B------:R-:W-:Y:S04]  /*35480*/  STL [R1+0x143c], R178 ;  /* 0x00143cb201007387 */ /* 0x000fe80000100800 */
[----:B------:R3:W-:Y:S04]  /*35490*/  LDGSTS.E [R0+0x3000], [R168.64], P2 ;  /* 0x03000000a8007fae */ /* 0x0007e80009121846 */
[----:B-1----:R-:W4:Y:S04]  /*354a0*/  LDL.LU R180, [R1+0x148c] ;  /* 0x00148c0001b47983 */ /* 0x002f280000300800 */
[----:B------:R1:W-:Y:S04]  /*354b0*/  STL [R1+0x1438], R181 ;  /* 0x001438b501007387 */ /* 0x0003e80000100800 */
[----:B------:R-:W4:Y:S01]  /*354c0*/  LDL.LU R171, [R1+0x149c] ;  /* 0x00149c0001ab7983 */ /* 0x000f220000300800 */
[----:B---3--:R-:W-:Y:S01]  /*354d0*/  IMAD.MOV.U32 R169, RZ, RZ, R181 ;  /* 0x000000ffffa97224 */ /* 0x008fe200078e00b5 */
[----:B------:R-:W-:Y:S01]  /*354e0*/  IADD3 R173, P5, R173, UR8, RZ ;  /* 0x00000008adad7c10 */ /* 0x000fe2000ffbe0ff */
[----:B------:R-:W-:Y:S01]  /*354f0*/  IMAD.MOV.U32 R168, RZ, RZ, R178 ;  /* 0x000000ffffa87224 */ /* 0x000fe200078e00b2 */
[----:B-1----:R-:W4:Y:S01]  /*35500*/  LDL.LU R181, [R1+0x1488] ;  /* 0x0014880001b57983 */ /* 0x002f220000300800 */
[----:B------:R-:W-:-:S03]  /*35510*/  IADD3 R174, P6, R174, UR8, RZ ;  /* 0x00000008aeae7c10 */ /* 0x000fc6000ffde0ff */
[----:B------:R-:W4:Y:S04]  /*35520*/  LDL.LU R178, [R1+0x1498] ;  /* 0x0014980001b27983 */ /* 0x000f280000300800 */
[----:B------:R1:W-:Y:S04]  /*35530*/  LDGSTS.E [R0+0x3400], [R168.64], P2 ;  /* 0x03400000a8007fae */ /* 0x0003e80009121846 */
[----:B------:R-:W-:Y:S01]  /*35540*/  STL [R1+0x144c], R173 ;  /* 0x00144cad01007387 */ /* 0x000fe20000100800 */
[----:B------:R-:W-:Y:S01]  /*35550*/  IADD3.X R175, R175, UR5, RZ, P5, !PT ;  /* 0x00000005afaf7c10 */ /* 0x000fe2000affe4ff */
[----:B-1----:R-:W-:-:S04]  /*35560*/  IMAD.MOV.U32 R168, RZ, RZ, R173 ;  /* 0x000000ffffa87224 */ /* 0x002fc800078e00ad */
        /* <DEDUP_REMOVED lines=8> */
[----:B------:R-:W-:-:S03]  /*355f0*/  IMAD.MOV.U32 R169, RZ, RZ, R179 ;  /* 0x000000ffffa97224 */ /* 0x000fc600078e00b3 */
[----:B-1----:R-:W4:Y:S01]  /*35600*/  LDL.LU R179, [R1+0x14a8] ;  /* 0x0014a80001b37983 */ /* 0x002f220000300800 */
[----:B------:R-:W-:Y:S01]  /*35610*/  IMAD.MOV.U32 R168, RZ, RZ, R174 ;  /* 0x000000ffffa87224 */ /* 0x000fe200078e00ae */
[----:B------:R-:W-:Y:S02]  /*35620*/  IADD3 R176, P5, R176, UR8, RZ ;  /* 0x00000008b0b07c10 */ /* 0x000fe4000ffbe0ff */
[----:B------:R-:W4:Y:S01]  /*35630*/  LDL.LU R174, [R1+0x14b8] ;  /* 0x0014b80001ae7983 */ /* 0x000f220000300800 */
[----:B------:R-:W-:-:S03]  /*35640*/  IADD3 R170, P6, R170, UR8, RZ ;  /* 0x00000008aaaa7c10 */ /* 0x000fc6000ffde0ff */
[----:B------:R1:W-:Y:S04]  /*35650*/  STL [R1+0x146c], R176 ;  /* 0x00146cb001007387 */ /* 0x0003e80000100800 */
[----:B------:R1:W-:Y:S02]  /*35660*/  LDGSTS.E [R0+0x3c00], [R168.64], P2 ;  /* 0x03c00000a8007fae */ /* 0x0003e40009121846 */
[----:B-1----:R-:W-:Y:S01]  /*35670*/  IMAD.MOV.U32 R168, RZ, RZ, R176 ;  /* 0x000000ffffa87224 */ /* 0x002fe200078e00b0 */
[----:B--2---:R-:W-:-:S05]  /*35680*/  IADD3.X R182, R182, UR5, RZ, P5, !PT ;  /* 0x00000005b6b67c10 */ /* 0x004fca000affe4ff */
[----:B------:R1:W-:Y:S01]  /*35690*/  STL [R1+0x1468], R182 ;  /* 0x001468b601007387 */ /* 0x0003e20000100800 */
[----:B------:R-:W-:-:S03]  /*356a0*/  IADD3.X R177, R177, UR5, RZ, P6, !PT ;  /* 0x00000005b1b17c10 */ /* 0x000fc6000b7fe4ff */
[----:B------:R2:W-:Y:S01]  /*356b0*/  STL [R1+0x147c], R170 ;  /* 0x00147caa01007387 */ /* 0x0005e20000100800 */
[----:B------:R-:W-:-:S03]  /*356c0*/  IMAD.MOV.U32 R169, RZ, RZ, R182 ;  /* 0x000000ffffa97224 */ /* 0x000fc600078e00b6 */
[----:B------:R-:W3:Y:S04]  /*356d0*/  LDL.LU R176, [R1+0x14cc] ;  /* 0x0014cc0001b07983 */ /* 0x000ee80000300800 */
[----:B------:R2:W-:Y:S04]  /*356e0*/  STL [R1+0x1478], R177 ;  /* 0x001478b101007387 */ /* 0x0005e80000100800 */
[----:B------:R-:W3:Y:S04]  /*356f0*/  LDL.LU R183, [R1+0x14dc] ;  /* 0x0014dc0001b77983 */ /* 0x000ee80000300800 */
[----:B-1----:R-:W3:Y:S04]  /*35700*/  LDL.LU R182, [R1+0x14c8] ;  /* 0x0014c80001b67983 */ /* 0x002ee80000300800 */
[----:B------:R-:W3:Y:S04]  /*35710*/  LDL.LU R184, [R1+0x14d8] ;  /* 0x0014d80001b87983 */ /* 0x000ee80000300800 */
[----:B------:R1:W-:Y:S02]  /*35720*/  LDGSTS.E [R0+0x4000], [R168.64], P2 ;  /* 0x04000000a8007fae */ /* 0x0003e40009121846 */
[----:B-1----:R-:W-:-:S02]  /*35730*/  IMAD.MOV.U32 R168, RZ, RZ, R170 ;  /* 0x000000ffffa87224 */ /* 0x002fc400078e00aa */
[----:B------:R-:W-:Y:S01]  /*35740*/  IMAD.MOV.U32 R169, RZ, RZ, R177 ;  /* 0x000000ffffa97224 */ /* 0x000fe200078e00b1 */
[----:B--2---:R-:W2:Y:S04]  /*35750*/  LDL.LU R170, [R1+0x14ec] ;  /* 0x0014ec0001aa7983 */ /* 0x004ea80000300800 */
[----:B------:R-:W2:Y:S04]  /*35760*/  LDL.LU R177, [R1+0x14fc] ;  /* 0x0014fc0001b17983 */ /* 0x000ea80000300800 */
[----:B------:R1:W-:Y:S01]  /*35770*/  LDGSTS.E [R0+0x4400], [R168.64], P2 ;  /* 0x04400000a8007fae */ /* 0x0003e20009121846 */
[----:B----4-:R-:W-:-:S05]  /*35780*/  IADD3 R180, P5, R180, UR8, RZ ;  /* 0x00000008b4b47c10 */ /* 0x010fca000ffbe0ff */
[----:B------:R4:W-:Y:S01]  /*35790*/  STL [R1+0x148c], R180 ;  /* 0x00148cb401007387 */ /* 0x0009e20000100800 */
[----:B------:R-:W-:Y:S02]  /*357a0*/  IADD3 R171, P6, R171, UR8, RZ ;  /* 0x00000008abab7c10 */ /* 0x000fe4000ffde0ff */
[----:B------:R-:W-:Y:S01]  /*357b0*/  IADD3.X R181, R181, UR5, RZ, P5, !PT ;  /* 0x00000005b5b57c10 */ /* 0x000fe2000affe4ff */
[----:B-1----:R-:W-:Y:S01]  /*357c0*/  IMAD.MOV.U32 R168, RZ, RZ, R180 ;  /* 0x000000ffffa87224 */ /* 0x002fe200078e00b4 */
[----:B------:R-:W-:-:S03]  /*357d0*/  IADD3.X R178, R178, UR5, RZ, P6, !PT ;  /* 0x00000005b2b27c10 */ /* 0x000fc6000b7fe4ff */
[----:B------:R1:W-:Y:S01]  /*357e0*/  STL [R1+0x1488], R181 ;  /* 0x001488b501007387 */ /* 0x0003e20000100800 */
[----:B------:R-:W-:-:S03]  /*357f0*/  IMAD.MOV.U32 R169, RZ, RZ, R181 ;  /* 0x000000ffffa97224 */ /* 0x000fc600078e00b5 */
[----:B------:R1:W-:Y:S04]  /*35800*/  STL [R1+0x149c], R171 ;  /* 0x00149cab01007387 */ /* 0x0003e80000100800 */
[----:B----4-:R-:W4:Y:S04]  /*35810*/  LDL.LU R180, [R1+0x14e8] ;  /* 0x0014e80001b47983 */ /* 0x010f280000300800 */
[----:B------:R1:W-:Y:S04]  /*35820*/  STL [R1+0x1498], R178 ;  /* 0x001498b201007387 */ /* 0x0003e80000100800 */
[----:B-1----:R-:W4:Y:S04]  /*35830*/  LDL.LU R181, [R1+0x14f8] ;  /* 0x0014f80001b57983 */ /* 0x002f280000300800 */
[----:B------:R1:W-:Y:S02]  /*35840*/  LDGSTS.E [R0+0x4800], [R168.64], P2 ;  /* 0x04800000a8007fae */ /* 0x0003e40009121846 */
[----:B-1----:R-:W-:Y:S01]  /*35850*/  IMAD.MOV.U32 R168, RZ, RZ, R171 ;  /* 0x000000ffffa87224 */ /* 0x002fe200078e00ab */
[----:B------:R-:W-:Y:S01]  /*35860*/  IADD3 R175, P5, R175, UR8, RZ ;  /* 0x00000008afaf7c10 */ /* 0x000fe2000ffbe0ff */
[----:B------:R-:W-:Y:S01]  /*35870*/  IMAD.MOV.U32 R169, RZ, RZ, R178 ;  /* 0x000000ffffa97224 */ /* 0x000fe200078e00b2 */
[----:B------:R-:W4:Y:S04]  /*35880*/  LDL.LU R171, [R1+0x150c] ;  /* 0x00150c0001ab7983 */ /* 0x000f280000300800 */
[----:B------:R-:W4:Y:S01]  /*35890*/  LDL.LU R178, [R1+0x151c] ;  /* 0x00151c0001b27983 */ /* 0x000f220000300800 */
[----:B------:R-:W-:-:S03]  /*358a0*/  IADD3 R173, P6, R173, UR8, RZ ;  /* 0x00000008adad7c10 */ /* 0x000fc6000ffde0ff */
[----:B------:R1:W-:Y:S01]  /*358b0*/  STL [R1+0x14ac], R175 ;  /* 0x0014acaf01007387 */ /* 0x0003e20000100800 */
[----:B------:R-:W-:-:S03]  /*358c0*/  IADD3.X R179, R179, UR5, RZ, P5, !PT ;  /* 0x00000005b3b37c10 */ /* 0x000fc6000affe4ff */
[----:B------:R1:W-:Y:S01]  /*358d0*/  LDGSTS.E [R0+0x4c00], [R168.64], P2 ;  /* 0x04c00000a8007fae */ /* 0x0003e20009121846 */
[----:B------:R-:W-:-:S03]  /*358e0*/  IADD3.X R174, R174, UR5, RZ, P6, !PT ;  /* 0x00000005aeae7c10 */ /* 0x000fc6000b7fe4ff */
[----:B------:R1:W-:Y:S04]  /*358f0*/  STL [R1+0x14a8], R179 ;  /* 0x0014a8b301007387 */ /* 0x0003e80000100800 */
[----:B------:R-:W-:Y:S01]  /*35900*/  STL [R1+0x14bc], R173 ;  /* 0x0014bcad01007387 */ /* 0x000fe20000100800 */
[----:B-1----:R-:W-:-:S03]  /*35910*/  IMAD.MOV.U32 R168, RZ, RZ, R175 ;  /* 0x000000ffffa87224 */ /* 0x002fc600078e00af */
[----:B------:R-:W4:Y:S01]  /*35920*/  LDL.LU R175, [R1+0x1508] ;  /* 0x0015080001af7983 */ /* 0x000f220000300800 */
[----:B------:R-:W-:-:S03]  /*35930*/  IMAD.MOV.U32 R169, RZ, RZ, R179 ;  /* 0x000000ffffa97224 */ /* 0x000fc600078e00b3 */
[----:B------:R1:W-:Y:S04]  /*35940*/  STL [R1+0x14b8], R174 ;  /* 0x0014b8ae01007387 */ /* 0x0003e80000100800 */
[----:B------:R-:W4:Y:S04]  /*35950*/  LDL.LU R179, [R1+0x1518] ;  /* 0x0015180001b37983 */ /* 0x000f280000300800 */
[----:B------:R1:W-:Y:S02]  /*35960*/  LDGSTS.E [R0+0x5000], [R168.64], P2 ;  /* 0x05000000a8007fae */ /* 0x0003e40009121846 */
[----:B-1----:R-:W-:-:S02]  /*35970*/  IMAD.MOV.U32 R168, RZ, RZ, R173 ;  /* 0x000000ffffa87224 */ /* 0x002fc400078e00ad */
[----:B------:R-:W-:Y:S02]  /*35980*/  IMAD.MOV.U32 R169, RZ, RZ, R174 ;  /* 0x000000ffffa97224 */ /* 0x000fe400078e00ae */
[----:B------:R-:W4:Y:S04]  /*35990*/  LDL.LU R174, [R1+0x152c] ;  /* 0x00152c0001ae7983 */ /* 0x000f280000300800 */
[----:B------:R-:W4:Y:S04]  /*359a0*/  LDL.LU R173, [R1+0x153c] ;  /* 0x00153c0001ad7983 */ /* 0x000f280000300800 */
[----:B------:R1:W-:Y:S01]  /*359b0*/  LDGSTS.E [R0+0x5400], [R168.64], P2 ;  /* 0x05400000a8007fae */ /* 0x0003e20009121846 */
[----:B---3--:R-:W-:-:S05]  /*359c0*/  IADD3 R176, P5, R176, UR8, RZ ;  /* 0x00000008b0b07c10 */ /* 0x008fca000ffbe0ff */
        /* <DEDUP_REMOVED lines=8> */
[----:B---3--:R-:W3:Y:S04]  /*35a50*/  LDL.LU R182, [R1+0x1528] ;  /* 0x0015280001b67983 */ /* 0x008ee80000300800 */
[----:B------:R-:W-:Y:S04]  /*35a60*/  STL [R1+0x14d8], R184 ;  /* 0x0014d8b801007387 */ /* 0x000fe80000100800 */
[----:B------:R-:W3:Y:S01]  /*35a70*/  LDL.LU R176, [R1+0x1538] ;  /* 0x0015380001b07983 */ /* 0x000ee20000300800 */
[----:B--2---:R-:W-:-:S03]  /*35a80*/  IADD3 R170, P5, R170, UR8, RZ ;  /* 0x00000008aaaa7c10 */ /* 0x004fc6000ffbe0ff */
[----:B------:R1:W-:Y:S01]  /*35a90*/  LDGSTS.E [R0+0x5800], [R168.64], P2 ;  /* 0x05800000a8007fae */ /* 0x0003e20009121846 */
[----:B------:R-:W-:-:S03]  /*35aa0*/  IADD3 R177, P6, R177, UR8, RZ ;  /* 0x00000008b1b17c10 */ /* 0x000fc6000ffde0ff */
[----:B------:R-:W-:Y:S01]  /*35ab0*/  STL [R1+0x14ec], R170 ;  /* 0x0014ecaa01007387 */ /* 0x000fe20000100800 */
[----:B-1----:R-:W-:Y:S02]  /*35ac0*/  IMAD.MOV.U32 R168, RZ, RZ, R183 ;  /* 0x000000ffffa87224 */ /* 0x002fe400078e00b7 */
[----:B------:R-:W-:-:S05]  /*35ad0*/  IMAD.MOV.U32 R169, RZ, RZ, R184 ;  /* 0x000000ffffa97224 */ /* 0x000fca00078e00b8 */
[----:B------:R1:W-:Y:S02]  /*35ae0*/  LDGSTS.E [R0+0x5c00], [R168.64], P2 ;  /* 0x05c00000a8007fae */ /* 0x0003e40009121846 */
[----:B-1----:R-:W-:Y:S01]  /*35af0*/  IMAD.MOV.U32 R168, RZ, RZ, R170 ;  /* 0x000000ffffa87224 */ /* 0x002fe200078e00aa */
[----:B----4-:R-:W-:-:S05]  /*35b00*/  IADD3.X R180, R180, UR5, RZ, P5, !PT ;  /* 0x00000005b4b47c10 */ /* 0x010fca000affe4ff */
        /* <DEDUP_REMOVED lines=8> */
[----:B--2---:R-:W-:Y:S01]  /*35b90*/  IMAD.MOV.U32 R169, RZ, RZ, R181 ;  /* 0x000000ffffa97224 */ /* 0x004fe200078e00b5 */
[----:B------:R-:W-:-:S02]  /*35ba0*/  IADD3 R171, P5, R171, UR8, RZ ;  /* 0x00000008abab7c10 */ /* 0x000fc4000ffbe0ff */
[----:B-1----:R-:W4:Y:S01]  /*35bb0*/  LDL.LU R181, [R1+0x1548] ;  /* 0x0015480001b57983 */ /* 0x002f220000300800 */
[----:B------:R-:W-:Y:S01]  /*35bc0*/  IMAD.MOV.U32 R168, RZ, RZ, R177 ;  /* 0x000000ffffa87224 */ /* 0x000fe200078e00b1 */
[----:B------:R-:W-:Y:S02]  /*35bd0*/  IADD3 R178, P6, R178, UR8, RZ ;  /* 0x00000008b2b27c10 */ /* 0x000fe4000ffde0ff */
[----:B------:R-:W4:Y:S04]  /*35be0*/  LDL.LU R177, [R1+0x1558] ;  /* 0x0015580001b17983 */ /* 0x000f280000300800 */
[----:B------:R1:W-:Y:S04]  /*35bf0*/  LDGSTS.E [R0+0x6400], [R168.64], P2 ;  /* 0x06400000a8007fae */ /* 0x0003e80009121846 */
[----:B------:R-:W-:Y:S01]  /*35c00*/  STL [R1+0x150c], R171 ;  /* 0x00150cab01007387 */ /* 0x000fe20000100800 */
[----:B-1----:R-:W-:Y:S01]  /*35c10*/  IMAD.MOV.U32 R168, RZ, RZ, R171 ;  /* 0x000000ffffa87224 */ /* 0x002fe200078e00ab */
[----:B------:R-:W-:-:S05]  /*35c20*/  IADD3.X R175, R175, UR5, RZ, P5, !PT ;  /* 0x00000005afaf7c10 */ /* 0x000fca000affe4ff */
[----:B------:R-:W-:Y:S01]  /*35c30*/  IMAD.MOV.U32 R169, RZ, RZ, R175 ;  /* 0x000000ffffa97224 */ /* 0x000fe200078e00af */
[----:B------:R1:W-:Y:S01]  /*35c40*/  STL [R1+0x1508], R175 ;  /* 0x001508af01007387 */ /* 0x0003e20000100800 */
[----:B------:R-:W-:-:S03]  /*35c50*/  IADD3.X R179, R179, UR5, RZ, P6, !PT ;  /* 0x00000005b3b37c10 */ /* 0x000fc6000b7fe4ff */
[----:B------:R1:W-:Y:S04]  /*35c60*/  STL [R1+0x151c], R178 ;  /* 0x00151cb201007387 */ /* 0x0003e80000100800 */
[----:B------:R1:W-:Y:S04]  /*35c70*/  LDGSTS.E [R0+0x6800], [R168.64], P2 ;  /* 0x06800000a8007fae */ /* 0x0003e80009121846 */
[----:B-1----:R-:W4:Y:S04]  /*35c80*/  LDL.LU R175, [R1+0x156c] ;  /* 0x00156c0001af7983 */ /* 0x002f280000300800 */
[----:B------:R1:W-:Y:S04]  /*35c90*/  STL [R1+0x1518], R179 ;  /* 0x001518b301007387 */ /* 0x0003e80000100800 */
[----:B------:R-:W4:Y:S01]  /*35ca0*/  LDL.LU R171, [R1+0x157c] ;  /* 0x00157c0001ab7983 */ /* 0x000f220000300800 */
[----:B------:R-:W-:-:S03]  /*35cb0*/  IMAD.MOV.U32 R168, RZ, RZ, R178 ;  /* 0x000000ffffa87224 */ /* 0x000fc600078e00b2 */
[----:B------:R-:W4:Y:S01]  /*35cc0*/  LDL.LU R178, [R1+0x1568] ;  /* 0x0015680001b27983 */ /* 0x000f220000300800 */
[----:B------:R-:W-:Y:S01]  /*35cd0*/  IMAD.MOV.U32 R169, RZ, RZ, R179 ;  /* 0x000000ffffa97224 */ /* 0x000fe200078e00b3 */
[----:B------:R-:W-:Y:S02]  /*35ce0*/  IADD3 R174, P5, R174, UR8, RZ ;  /* 0x00000008aeae7c10 */ /* 0x000fe4000ffbe0ff */
[----:B-1----:R-:W4:Y:S01]  /*35cf0*/  LDL.LU R179, [R1+0x1578] ;  /* 0x0015780001b37983 */ /* 0x002f220000300800 */
[----:B------:R-:W-:-:S03]  /*35d00*/  IADD3 R173, P6, R173, UR8, RZ ;  /* 0x00000008adad7c10 */ /* 0x000fc6000ffde0ff */
[----:B------:R1:W-:Y:S04]  /*35d10*/  STL [R1+0x152c], R174 ;  /* 0x00152cae01007387 */ /* 0x0003e80000100800 */
[----:B------:R1:W-:Y:S02]  /*35d20*/  LDGSTS.E [R0+0x6c00], [R168.64], P2 ;  /* 0x06c00000a8007fae */ /* 0x0003e40009121846 */
[----:B-1----:R-:W-:Y:S01]  /*35d30*/  IMAD.MOV.U32 R168, RZ, RZ, R174 ;  /* 0x000000ffffa87224 */ /* 0x002fe200078e00ae */
[----:B---3--:R-:W-:-:S05]  /*35d40*/  IADD3.X R182, R182, UR5, RZ, P5, !PT ;  /* 0x00000005b6b67c10 */ /* 0x008fca000affe4ff */
[----:B------:R1:W-:Y:S01]  /*35d50*/  STL [R1+0x1528], R182 ;  /* 0x001528b601007387 */ /* 0x0003e20000100800 */
[----:B------:R-:W-:-:S03]  /*35d60*/  IADD3.X R176, R176, UR5, RZ, P6, !PT ;  /* 0x00000005b0b07c10 */ /* 0x000fc6000b7fe4ff */
        /* <DEDUP_REMOVED lines=10> */
[----:B---3--:R-:W3:Y:S04]  /*35e10*/  LDL.LU R173, [R1+0x15ac] ;  /* 0x0015ac0001ad7983 */ /* 0x008ee80000300800 */
[----:B------:R-:W3:Y:S04]  /*35e20*/  LDL.LU R176, [R1+0x15bc] ;  /* 0x0015bc0001b07983 */ /* 0x000ee80000300800 */
        /* <DEDUP_REMOVED lines=14> */
[----:B-1----:R-:W-:-:S02]  /*35f10*/  IMAD.MOV.U32 R168, RZ, RZ, R170 ;  /* 0x000000ffffa87224 */ /* 0x002fc400078e00aa */
[----:B------:R-:W-:Y:S01]  /*35f20*/  IMAD.MOV.U32 R169, RZ, RZ, R177 ;  /* 0x000000ffffa97224 */ /* 0x000fe200078e00b1 */
[----:B------:R-:W4:Y:S01]  /*35f30*/  LDL.LU R170, [R1+0x15cc] ;  /* 0x0015cc0001aa7983 */ /* 0x000f220000300800 */
[----:B------:R-:W-:-:S03]  /*35f40*/  IADD3 R175, P5, R175, UR8, RZ ;  /* 0x00000008afaf7c10 */ /* 0x000fc6000ffbe0ff */
[----:B------:R-:W4:Y:S04]  /*35f50*/  LDL.LU R177, [R1+0x15dc] ;  /* 0x0015dc0001b17983 */ /* 0x000f280000300800 */
[----:B------:R1:W-:Y:S01]  /*35f60*/  STL [R1+0x156c], R175 ;  /* 0x00156caf01007387 */ /* 0x0003e20000100800 */
[----:B------:R-:W-:-:S03]  /*35f70*/  IADD3 R171, P6, R171, UR8, RZ ;  /* 0x00000008abab7c10 */ /* 0x000fc6000ffde0ff */
[----:B------:R1:W-:Y:S01]  /*35f80*/  LDGSTS.E [R0+0x7c00], [R168.64], P2 ;  /* 0x07c00000a8007fae */ /* 0x0003e20009121846 */
[----:B------:R-:W-:Y:S02]  /*35f90*/  IADD3.X R178, R178, UR5, RZ, P5, !PT ;  /* 0x00000005b2b27c10 */ /* 0x000fe4000affe4ff */
[----:B------:R-:W-:-:S03]  /*35fa0*/  IADD3.X R179, R179, UR5, RZ, P6, !PT ;  /* 0x00000005b3b37c10 */ /* 0x000fc6000b7fe4ff */
[----:B------:R1:W-:Y:S02]  /*35fb0*/  STL [R1+0x1568], R178 ;  /* 0x001568b201007387 */ /* 0x0003e40000100800 */
[----:B-1----:R-:W-:Y:S02]  /*35fc0*/  IMAD.MOV.U32 R168, RZ, RZ, R175 ;  /* 0x000000ffffa87224 */ /* 0x002fe400078e00af */
[----:B------:R-:W-:Y:S04]  /*35fd0*/  STL [R1+0x157c], R171 ;  /* 0x00157cab01007387 */ /* 0x000fe80000100800 */
        /* <DEDUP_REMOVED lines=22> */
[----:B---3--:R-:W-:-:S03]  /*36140*/  IADD3 R173, P5, R173, UR8, RZ ;  /* 0x00000008adad7c10 */ /* 0x008fc6000ffbe0ff */
        /* <DEDUP_REMOVED lines=125> */
[----:B------:R-:W-:Y:S01]  /*36920*/  IADD3 R173, P5, R173, UR8, RZ ;  /* 0x00000008adad7c10 */ /* 0x000fe2000ffbe0ff */
[----:B------:R-:W-:Y:S01]  /*36930*/  IMAD.MOV.U32 R168, RZ, RZ, R174 ;  /* 0x000000ffffa87224 */ /* 0x000fe200078e00ae */
[----:B-1----:R-:W4:Y:S01]  /*36940*/  LDL.LU R181, [R1+0x16c8] ;  /* 0x0016c80001b57983 */ /* 0x002f220000300800 */
[----:B------:R-:W-:-:S03]  /*36950*/  IADD3 R176, P6, R176, UR8, RZ ;  /* 0x00000008b0b07c10 */ /* 0x000fc6000ffde0ff */
[----:B------:R-:W4:Y:S04]  /*36960*/  LDL.LU R174, [R1+0x16d8] ;  /* 0x0016d80001ae7983 */ /* 0x000f280000300800 */
[----:B------:R1:W-:Y:S04]  /*36970*/  LDGSTS.E [R0+0xc400], [R168.64], P2 ;  /* 0x0c400000a8007fae */ /* 0x0003e80009121846 */
[----:B------:R1:W-:Y:S01]  /*36980*/  STL [R1+0x168c], R173 ;  /* 0x00168cad01007387 */ /* 0x0003e20000100800 */
[----:B------:R-:W-:Y:S01]  /*36990*/  IADD3.X R175, R175, UR5, RZ, P5, !PT ;  /* 0x00000005afaf7c10 */ /* 0x000fe2000affe4ff */
[----:B-1----:R-:W-:-:S04]  /*369a0*/  IMAD.MOV.U32 R168, RZ, RZ, R173 ;  /* 0x000000ffffa87224 */ /* 0x002fc800078e00ad */
[----:B------:R-:W-:Y:S01]  /*369b0*/  IMAD.MOV.U32 R169, RZ, RZ, R175 ;  /* 0x000000ffffa97224 */ /* 0x000fe200078e00af */
[----:B------:R1:W-:Y:S01]  /*369c0*/  STL [R1+0x1688], R175 ;  /* 0x001688af01007387 */ /* 0x0003e20000100800 */
[----:B------:R-:W-:-:S03]  /*369d0*/  IADD3.X R177, R177, UR5, RZ, P6, !PT ;  /* 0x00000005b1b17c10 */ /* 0x000fc6000b7fe4ff */
[----:B------:R1:W-:Y:S04]  /*369e0*/  STL [R1+0x169c], R176 ;  /* 0x00169cb001007387 */ /* 0x0003e80000100800 */
[----:B------:R-:W4:Y:S04]  /*369f0*/  LDL.LU R173, [R1+0x16ec] ;  /* 0x0016ec0001ad7983 */ /* 0x000f280000300800 */
[----:B------:R1:W-:Y:S04]  /*36a00*/  STL [R1+0x1698], R177 ;  /* 0x001698b101007387 */ /* 0x0003e80000100800 */
[----:B------:R1:W-:Y:S04]  /*36a10*/  LDGSTS.E [R0+0xc800], [R168.64], P2 ;  /* 0x0c800000a8007fae */ /* 0x0003e80009121846 */
[----:B-1----:R-:W4:Y:S01]  /*36a20*/  LDL.LU R175, [R1+0x16fc] ;  /* 0x0016fc0001af7983 */ /* 0x002f220000300800 */
[----:B------:R-:W-:Y:S01]  /*36a30*/  IADD3 R178, P5, R178, UR8, RZ ;  /* 0x00000008b2b27c10 */ /* 0x000fe2000ffbe0ff */
[----:B------:R-:W-:-:S02]  /*36a40*/  IMAD.MOV.U32 R168, RZ, RZ, R176 ;  /* 0x000000ffffa87224 */ /* 0x000fc400078e00b0 */
[----:B------:R-:W4:Y:S01]  /*36a50*/  LDL.LU R176, [R1+0x16e8] ;  /* 0x0016e80001b07983 */ /* 0x000f220000300800 */
[----:B------:R-:W-:-:S03]  /*36a60*/  IMAD.MOV.U32 R169, RZ, RZ, R177 ;  /* 0x000000ffffa97224 */ /* 0x000fc600078e00b1 */
[----:B------:R-:W4:Y:S01]  /*36a70*/  LDL.LU R177, [R1+0x16f8] ;  /* 0x0016f80001b17983 */ /* 0x000f220000300800 */
[----:B------:R-:W-:-:S03]  /*36a80*/  IADD3 R170, P6, R170, UR8, RZ ;  /* 0x00000008aaaa7c10 */ /* 0x000fc6000ffde0ff */
[----:B------:R1:W-:Y:S04]  /*36a90*/  STL [R1+0x16ac], R178 ;  /* 0x0016acb201007387 */ /* 0x0003e80000100800 */
[----:B------:R1:W-:Y:S02]  /*36aa0*/  LDGSTS.E [R0+0xcc00], [R168.64], P2 ;  /* 0x0cc00000a8007fae */ /* 0x0003e40009121846 */
[----:B-1----:R-:W-:Y:S01]  /*36ab0*/  IMAD.MOV.U32 R168, RZ, RZ, R178 ;  /* 0x000000ffffa87224 */ /* 0x002fe200078e00b2 */
[----:B---3--:R-:W-:-:S05]  /*36ac0*/  IADD3.X R182, R182, UR5, RZ, P5, !PT ;  /* 0x00000005b6b67c10 */ /* 0x008fca000affe4ff */
[----:B------:R1:W-:Y:S01]  /*36ad0*/  STL [R1+0x16a8], R182 ;  /* 0x0016a8b601007387 */ /* 0x0003e20000100800 */
[----:B------:R-:W-:-:S03]  /*36ae0*/  IADD3.X R179, R179, UR5, RZ, P6, !PT ;  /* 0x00000005b3b37c10 */ /* 0x000fc6000b7fe4ff */
[----:B------:R3:W-:Y:S04]  /*36af0*/  STL [R1+0x16bc], R170 ;  /* 0x0016bcaa01007387 */ /* 0x0007e80000100800 */
[----:B------:R-:W2:Y:S04]  /*36b00*/  LDL.LU R183, [R1+0x170c] ;  /* 0x00170c0001b77983 */ /* 0x000ea80000300800 */
[----:B------:R1:W-:Y:S04]  /*36b10*/  STL [R1+0x16b8], R179 ;  /* 0x0016b8b301007387 */ /* 0x0003e80000100800 */
[----:B------:R-:W2:Y:S04]  /*36b20*/  LDL.LU R178, [R1+0x171c] ;  /* 0x00171c0001b27983 */ /* 0x000ea80000300800 */
[----:B------:R-:W2:Y:S01]  /*36b30*/  LDL.LU R184, [R1+0x1708] ;  /* 0x0017080001b87983 */ /* 0x000ea20000300800 */
[----:B------:R-:W-:-:S03]  /*36b40*/  IMAD.MOV.U32 R169, RZ, RZ, R182 ;  /* 0x000000ffffa97224 */ /* 0x000fc600078e00b6 */
[----:B-1----:R-:W2:Y:S04]  /*36b50*/  LDL.LU R182, [R1+0x1718] ;  /* 0x0017180001b67983 */ /* 0x002ea80000300800 */
[----:B------:R1:W-:Y:S02]  /*36b60*/  LDGSTS.E [R0+0xd000], [R168.64], P2 ;  /* 0x0d000000a8007fae */ /* 0x0003e40009121846 */
[----:B-1----:R-:W-:Y:S02]  /*36b70*/  IMAD.MOV.U32 R168, RZ, RZ, R170 ;  /* 0x000000ffffa87224 */ /* 0x002fe400078e00aa */
        /* <DEDUP_REMOVED lines=12> */
[----:B------:R-:W-:Y:S04]  /*36c40*/  STL [R1+0x16dc], R171 ;  /* 0x0016dcab01007387 */ /* 0x000fe80000100800 */
[----:B----4-:R-:W4:Y:S04]  /*36c50*/  LDL.LU R180, [R1+0x1728] ;  /* 0x0017280001b47983 */ /* 0x010f280000300800 */
[----:B------:R1:W-:Y:S04]  /*36c60*/  STL [R1+0x16d8], R174 ;  /* 0x0016d8ae01007387 */ /* 0x0003e80000100800 */
[----:B-1----:R-:W4:Y:S04]  /*36c70*/  LDL.LU R181, [R1+0x1738] ;  /* 0x0017380001b57983 */ /* 0x002f280000300800 */
[----:B------:R1:W-:Y:S01]  /*36c80*/  LDGSTS.E [R0+0xd800], [R168.64], P2 ;  /* 0x0d800000a8007fae */ /* 0x0003e20009121846 */
[----:B------:R-:W-:Y:S01]  /*36c90*/  IADD3 R173, P5, R173, UR8, RZ ;  /* 0x00000008adad7c10 */ /* 0x000fe2000ffbe0ff */
[----:B-1----:R-:W-:-:S02]  /*36ca0*/  IMAD.MOV.U32 R168, RZ, RZ, R171 ;  /* 0x000000ffffa87224 */ /* 0x002fc400078e00ab */
[----:B------:R-:W-:Y:S02]  /*36cb0*/  IMAD.MOV.U32 R169, RZ, RZ, R174 ;  /* 0x000000ffffa97224 */ /* 0x000fe400078e00ae */
[----:B------:R-:W4:Y:S04]  /*36cc0*/  LDL.LU R174, [R1+0x174c] ;  /* 0x00174c0001ae7983 */ /* 0x000f280000300800 */
[----:B------:R-:W4:Y:S01]  /*36cd0*/  LDL.LU R171, [R1+0x175c] ;  /* 0x00175c0001ab7983 */ /* 0x000f220000300800 */
[----:B------:R-:W-:-:S03]  /*36ce0*/  IADD3 R175, P6, R175, UR8, RZ ;  /* 0x00000008afaf7c10 */ /* 0x000fc6000ffde0ff */
[----:B------:R-:W-:Y:S04]  /*36cf0*/  STL [R1+0x16ec], R173 ;  /* 0x0016ecad01007387 */ /* 0x000fe80000100800 */
[----:B------:R1:W-:Y:S01]  /*36d00*/  LDGSTS.E [R0+0xdc00], [R168.64], P2 ;  /* 0x0dc00000a8007fae */ /* 0x0003e20009121846 */
[----:B------:R-:W-:Y:S02]  /*36d10*/  IADD3.X R176, R176, UR5, RZ, P5, !PT ;  /* 0x00000005b0b07c10 */ /* 0x000fe4000affe4ff */
[----:B------:R-:W-:-:S03]  /*36d20*/  IADD3.X R177, R177, UR5, RZ, P6, !PT ;  /* 0x00000005b1b17c10 */ /* 0x000fc6000b7fe4ff */
[----:B------:R1:W-:Y:S02]  /*36d30*/  STL [R1+0x16e8], R176 ;  /* 0x0016e8b001007387 */ /* 0x0003e40000100800 */
[----:B-1----:R-:W-:Y:S02]  /*36d40*/  IMAD.MOV.U32 R169, RZ, RZ, R176 ;  /* 0x000000ffffa97224 */ /* 0x002fe400078e00b0 */
[----:B------:R1:W-:Y:S01]  /*36d50*/  STL [R1+0x16fc], R175 ;  /* 0x0016fcaf01007387 */ /* 0x0003e20000100800 */
[----:B------:R-:W-:-:S03]  /*36d60*/  IMAD.MOV.U32 R168, RZ, RZ, R173 ;  /* 0x000000ffffa87224 */ /* 0x000fc600078e00ad */
[----:B------:R-:W4:Y:S04]  /*36d70*/  LDL.LU R176, [R1+0x1748] ;  /* 0x0017480001b07983 */ /* 0x000f280000300800 */
[----:B------:R1:W-:Y:S04]  /*36d80*/  STL [R1+0x16f8], R177 ;  /* 0x0016f8b101007387 */ /* 0x0003e80000100800 */
[----:B------:R-:W4:Y:S04]  /*36d90*/  LDL.LU R173, [R1+0x1758] ;  /* 0x0017580001ad7983 */ /* 0x000f280000300800 */
[----:B------:R1:W-:Y:S02]  /*36da0*/  LDGSTS.E [R0+0xe000], [R168.64], P2 ;  /* 0x0e000000a8007fae */ /* 0x0003e40009121846 */
[----:B-1----:R-:W-:-:S02]  /*36db0*/  IMAD.MOV.U32 R168, RZ, RZ, R175 ;  /* 0x000000ffffa87224 */ /* 0x002fc400078e00af */
[----:B------:R-:W-:Y:S01]  /*36dc0*/  IMAD.MOV.U32 R169, RZ, RZ, R177 ;  /* 0x000000ffffa97224 */ /* 0x000fe200078e00b1 */
[----:B------:R-:W4:Y:S04]  /*36dd0*/  LDL.LU R175, [R1+0x1374] ;  /* 0x0013740001af7983 */ /* 0x000f280000300800 */
[----:B------:R1:W-:Y:S04]  /*36de0*/  LDGSTS.E [R0+0xe400], [R168.64], P2 ;  /* 0x0e400000a8007fae */ /* 0x0003e80009121846 */
[----:B------:R-:W4:Y:S01]  /*36df0*/  LDL.LU R177, [R1+0x1384] ;  /* 0x0013840001b17983 */ /* 0x000f220000300800 */
[----:B--2---:R-:W-:-:S05]  /*36e00*/  IADD3 R183, P5, R183, UR8, RZ ;  /* 0x00000008b7b77c10 */ /* 0x004fca000ffbe0ff */
[----:B-1----:R-:W-:Y:S01]  /*36e10*/  IMAD.MOV.U32 R168, RZ, RZ, R183 ;  /* 0x000000ffffa87224 */ /* 0x002fe200078e00b7 */
[----:B------:R-:W-:Y:S02]  /*36e20*/  IADD3 R178, P6, R178, UR8, RZ ;  /* 0x00000008b2b27c10 */ /* 0x000fe4000ffde0ff */
[----:B------:R-:W-:Y:S01]  /*36e30*/  IADD3.X R184, R184, UR5, RZ, P5, !PT ;  /* 0x00000005b8b87c10 */ /* 0x000fe2000affe4ff */
[----:B------:R-:W-:Y:S01]  /*36e40*/  STL [R1+0x170c], R183 ;  /* 0x00170cb701007387 */ /* 0x000fe20000100800 */
[----:B------:R-:W-:-:S03]  /*36e50*/  IADD3.X R182, R182, UR5, RZ, P6, !PT ;  /* 0x00000005b6b67c10 */ /* 0x000fc6000b7fe4ff */
[----:B------:R-:W-:Y:S01]  /*36e60*/  IMAD.MOV.U32 R169, RZ, RZ, R184 ;  /* 0x000000ffffa97224 */ /* 0x000fe200078e00b8 */
[----:B------:R-:W-:Y:S04]  /*36e70*/  STL [R1+0x1708], R184 ;  /* 0x001708b801007387 */ /* 0x000fe80000100800 */
[----:B------:R1:W-:Y:S04]  /*36e80*/  STL [R1+0x171c], R178 ;  /* 0x00171cb201007387 */ /* 0x0003e80000100800 */
[----:B------:R2:W-:Y:S04]  /*36e90*/  LDGSTS.E [R0+0xe800], [R168.64], P2 ;  /* 0x0e800000a8007fae */ /* 0x0005e80009121846 */
[----:B------:R-:W-:Y:S01]  /*36ea0*/  STL [R1+0x1718], R182 ;  /* 0x001718b601007387 */ /* 0x000fe20000100800 */
[----:B--2---:R-:W-:-:S03]  /*36eb0*/  IMAD.MOV.U32 R168, RZ, RZ, R178 ;  /* 0x000000ffffa87224 */ /* 0x004fc600078e00b2 */
[----:B-1----:R-:W2:Y:S04]  /*36ec0*/  LDL.LU R178, [R1+0x1370] ;  /* 0x0013700001b27983 */ /* 0x002ea80000300800 */
[----:B------:R-:W2:Y:S01]  /*36ed0*/  LDL.LU R183, [R1+0x1380] ;  /* 0x0013800001b77983 */ /* 0x000ea20000300800 */
[----:B---3--:R-:W-:Y:S01]  /*36ee0*/  IADD3 R170, P5, R170, UR8, RZ ;  /* 0x00000008aaaa7c10 */ /* 0x008fe2000ffbe0ff */
[----:B------:R-:W-:Y:S01]  /*36ef0*/  IMAD.MOV.U32 R169, RZ, RZ, R182 ;  /* 0x000000ffffa97224 */ /* 0x000fe200078e00b6 */
[----:B------:R-:W-:-:S03]  /*36f00*/  IADD3 R179, P6, R179, UR8, RZ ;  /* 0x00000008b3b37c10 */ /* 0x000fc6000ffde0ff */
[----:B------:R-:W-:Y:S04]  /*36f10*/  STL [R1+0x172c], R170 ;  /* 0x00172caa01007387 */ /* 0x000fe80000100800 */
        /* <DEDUP_REMOVED lines=12> */
[----:B------:R-:W-:-:S02]  /*36fe0*/  IADD3 R174, P6, R174, UR8, RZ ;  /* 0x00000008aeae7c10 */ /* 0x000fc4000ffde0ff */
[----:B-1----:R-:W4:Y:S01]  /*36ff0*/  LDL.LU R181, [R1+0x1390] ;  /* 0x0013900001b57983 */ /* 0x002f220000300800 */
[----:B------:R-:W-:Y:S01]  /*37000*/  IADD3 R171, P5, R171, UR8, RZ ;  /* 0x00000008abab7c10 */ /* 0x000fe2000ffbe0ff */
[----:B------:R-:W-:Y:S02]  /*37010*/  IMAD.MOV.U32 R168, RZ, RZ, R179 ;  /* 0x000000ffffa87224 */ /* 0x000fe400078e00b3 */
[----:B------:R-:W4:Y:S04]  /*37020*/  LDL.LU R179, [R1+0x13a0] ;  /* 0x0013a00001b37983 */ /* 0x000f280000300800 */
[----:B------:R-:W-:Y:S04]  /*37030*/  STL [R1+0x174c], R174 ;  /* 0x00174cae01007387 */ /* 0x000fe80000100800 */
[----:B------:R1:W-:Y:S01]  /*37040*/  LDGSTS.E [R0+0xf400], [R168.64], P2 ;  /* 0x0f400000a8007fae */ /* 0x0003e20009121846 */
[----:B------:R-:W-:Y:S01]  /*37050*/  IADD3.X R176, R176, UR5, RZ, P6, !PT ;  /* 0x00000005b0b07c10 */ /* 0x000fe2000b7fe4ff */
[----:B-1----:R-:W-:-:S04]  /*37060*/  IMAD.MOV.U32 R168, RZ, RZ, R174 ;  /* 0x000000ffffa87224 */ /* 0x002fc800078e00ae */
[----:B------:R1:W-:Y:S01]  /*37070*/  STL [R1+0x1748], R176 ;  /* 0x001748b001007387 */ /* 0x0003e20000100800 */
[----:B------:R-:W-:-:S03]  /*37080*/  IADD3.X R173, R173, UR5, RZ, P5, !PT ;  /* 0x00000005adad7c10 */ /* 0x000fc6000affe4ff */
[----:B------:R-:W-:Y:S01]  /*37090*/  STL [R1+0x175c], R171 ;  /* 0x00175cab01007387 */ /* 0x000fe20000100800 */
[----:B------:R-:W-:-:S03]  /*370a0*/  IMAD.MOV.U32 R169, RZ, RZ, R176 ;  /* 0x000000ffffa97224 */ /* 0x000fc600078e00b0 */
[----:B------:R1:W-:Y:S04]  /*370b0*/  STL [R1+0x1758], R173 ;  /* 0x001758ad01007387 */ /* 0x0003e80000100800 */
[----:B------:R-:W4:Y:S04]  /*370c0*/  LDL.LU R182, [R1+0x13b0] ;  /* 0x0013b00001b67983 */ /* 0x000f280000300800 */
[----:B-1----:R-:W4:Y:S04]  /*370d0*/  LDL.LU R176, [R1+0x13b4] ;  /* 0x0013b40001b07983 */ /* 0x002f280000300800 */
[----:B------:R1:W-:Y:S04]  /*370e0*/  LDGSTS.E [R0+0xf800], [R168.64], P2 ;  /* 0x0f800000a8007fae */ /* 0x0003e80009121846 */
[----:B------:R-:W4:Y:S01]  /*370f0*/  LDL.LU R174, [R1+0x13c0] ;  /* 0x0013c00001ae7983 */ /* 0x000f220000300800 */
[----:B------:R-:W-:Y:S01]  /*37100*/  IADD3 R175, P5, R175, UR8, RZ ;  /* 0x00000008afaf7c10 */ /* 0x000fe2000ffbe0ff */
[----:B-1----:R-:W-:-:S02]  /*37110*/  IMAD.MOV.U32 R169, RZ, RZ, R173 ;  /* 0x000000ffffa97224 */ /* 0x002fc400078e00ad */
[----:B------:R-:W4:Y:S01]  /*37120*/  LDL.LU R173, [R1+0x13c4] ;  /* 0x0013c40001ad7983 */ /* 0x000f220000300800 */
[----:B------:R-:W-:Y:S01]  /*37130*/  IMAD.MOV.U32 R168, RZ, RZ, R171 ;  /* 0x000000ffffa87224 */ /* 0x000fe200078e00ab */
[----:B------:R-:W-:Y:S02]  /*37140*/  IADD3 R177, P6, R177, UR8, RZ ;  /* 0x00000008b1b17c10 */ /* 0x000fe4000ffde0ff */
[----:B------:R-:W-:Y:S01]  /*37150*/  LOP3.LUT R171, R0, 0x40, RZ, 0x3c, !PT ;  /* 0x0000004000ab7812 */ /* 0x000fe200078e3cff */
[----:B------:R-:W-:Y:S04]  /*37160*/  STL [R1+0x1374], R175 ;  /* 0x001374af01007387 */ /* 0x000fe80000100800 */
[----:B------:R1:W-:Y:S04]  /*37170*/  LDGSTS.E [R0+0xfc00], [R168.64], P2 ;  /* 0x0fc00000a8007fae */ /* 0x0003e80009121846 */
[----:B------:R-:W-:Y:S01]  /*37180*/  STL [R1+0x1384], R177 ;  /* 0x001384b101007387 */ /* 0x000fe20000100800 */
[----:B-1----:R-:W-:Y:S01]  /*37190*/  IMAD.MOV.U32 R168, RZ, RZ, R175 ;  /* 0x000000ffffa87224 */ /* 0x002fe200078e00af */
[----:B--2---:R-:W-:-:S02]  /*371a0*/  IADD3.X R178, R178, UR5, RZ, P5, !PT ;  /* 0x00000005b2b27c10 */ /* 0x004fc4000affe4ff */
[----:B------:R-:W-:-:S03]  /*371b0*/  IADD3.X R183, R183, UR5, RZ, P6, !PT ;  /* 0x00000005b7b77c10 */ /* 0x000fc6000b7fe4ff */
[----:B------:R-:W-:Y:S01]  /*371c0*/  IMAD.MOV.U32 R169, RZ, RZ, R178 ;  /* 0x000000ffffa97224 */ /* 0x000fe200078e00b2 */
[----:B------:R1:W-:Y:S04]  /*371d0*/  STL [R1+0x1370], R178 ;  /* 0x001370b201007387 */ /* 0x0003e80000100800 */
[----:B------:R2:W-:Y:S04]  /*371e0*/  LDGSTS.E [R171+0x200], [R168.64], P2 ;  /* 0x00200000a8ab7fae */ /* 0x0005e80009121846 */
[----:B-1----:R-:W3:Y:S04]  /*371f0*/  LDL.LU R178, [R1+0x13d4] ;  /* 0x0013d40001b27983 */ /* 0x002ee80000300800 */
[----:B------:R1:W-:Y:S01]  /*37200*/  STL [R1+0x1380], R183 ;  /* 0x001380b701007387 */ /* 0x0003e20000100800 */
[----:B--2---:R-:W-:-:S03]  /*37210*/  IMAD.MOV.U32 R169, RZ, RZ, R183 ;  /* 0x000000ffffa97224 */ /* 0x004fc600078e00b7 */
[----:B------:R-:W2:Y:S01]  /*37220*/  LDL.LU R175, [R1+0x13e4] ;  /* 0x0013e40001af7983 */ /* 0x000ea20000300800 */
[----:B------:R-:W-:-:S03]  /*37230*/  IMAD.MOV.U32 R168, RZ, RZ, R177 ;  /* 0x000000ffffa87224 */ /* 0x000fc600078e00b1 */
[----:B-1----:R-:W2:Y:S04]  /*37240*/  LDL.LU R183, [R1+0x13d0] ;  /* 0x0013d00001b77983 */ /* 0x002ea80000300800 */
[----:B------:R-:W2:Y:S04]  /*37250*/  LDL.LU R177, [R1+0x13e0] ;  /* 0x0013e00001b17983 */ /* 0x000ea80000300800 */
[----:B------:R1:W-:Y:S01]  /*37260*/  LDGSTS.E [R171+0x600], [R168.64], P2 ;  /* 0x00600000a8ab7fae */ /* 0x0003e20009121846 */
[----:B----4-:R-:W-:Y:S02]  /*37270*/  IADD3 R180, P5, R180, UR8, RZ ;  /* 0x00000008b4b47c10 */ /* 0x010fe4000ffbe0ff */
[----:B------:R-:W-:-:S03]  /*37280*/  IADD3 R170, P6, R170, UR8, RZ ;  /* 0x00000008aaaa7c10 */ /* 0x000fc6000ffde0ff */
[----:B------:R4:W-:Y:S01]  /*37290*/  STL [R1+0x1394], R180 ;  /* 0x001394b401007387 */ /* 0x0009e20000100800 */
[----:B------:R-:W-:Y:S01]  /*372a0*/  IADD3.X R181, R181, UR5, RZ, P5, !PT ;  /* 0x00000005b5b57c10 */ /* 0x000fe2000affe4ff */
[----:B-1----:R-:W-:Y:S01]  /*372b0*/  IMAD.MOV.U32 R168, RZ, RZ, R180 ;  /* 0x000000ffffa87224 */ /* 0x002fe200078e00b4 */
[----:B------:R-:W-:-:S03]  /*372c0*/  IADD3.X R179, R179, UR5, RZ, P6, !PT ;  /* 0x00000005b3b37c10 */ /* 0x000fc6000b7fe4ff */
[----:B------:R1:W-:Y:S04]  /*372d0*/  STL [R1+0x1390], R181 ;  /* 0x001390b501007387 */ /* 0x0003e80000100800 */
[----:B------:R1:W-:Y:S01]  /*372e0*/  STL [R1+0x13a4], R170 ;  /* 0x0013a4aa01007387 */ /* 0x0003e20000100800 */
[----:B------:R-:W-:-:S03]  /*372f0*/  IMAD.MOV.U32 R169, RZ, RZ, R181 ;  /* 0x000000ffffa97224 */ /* 0x000fc600078e00b5 */
[----:B----4-:R-:W4:Y:S04]  /*37300*/  LDL.LU R180, [R1+0x13f4] ;  /* 0x0013f40001b47983 */ /* 0x010f280000300800 */
[----:B------:R1:W-:Y:S04]  /*37310*/  STL [R1+0x13a0], R179 ;  /* 0x0013a0b301007387 */ /* 0x0003e80000100800 */
[----:B------:R-:W4:Y:S04]  /*37320*/  LDL.LU R184, [R1+0x1404] ;  /* 0x0014040001b87983 */ /* 0x000f280000300800 */
[----:B-1----:R-:W4:Y:S04]  /*37330*/  LDL.LU R181, [R1+0x13f0] ;  /* 0x0013f00001b57983 */ /* 0x002f280000300800 */
[----:B------:R1:W-:Y:S04]  /*37340*/  LDGSTS.E [R171+0xa00], [R168.64], P2 ;  /* 0x00a00000a8ab7fae */ /* 0x0003e80009121846 */
[----:B------:R-:W4:Y:S01]  /*37350*/  LDL.LU R185, [R1+0x1400] ;  /* 0x0014000001b97983 */ /* 0x000f220000300800 */
[----:B-1----:R-:W-:-:S02]  /*37360*/  IMAD.MOV.U32 R168, RZ, RZ, R170 ;  /* 0x000000ffffa87224 */ /* 0x002fc400078e00aa */
[----:B------:R-:W-:Y:S01]  /*37370*/  IMAD.MOV.U32 R169, RZ, RZ, R179 ;  /* 0x000000ffffa97224 */ /* 0x000fe200078e00b3 */
[----:B------:R-:W4:Y:S04]  /*37380*/  LDL.LU R170, [R1+0x1414] ;  /* 0x0014140001aa7983 */ /* 0x000f280000300800 */
[----:B------:R-:W4:Y:S01]  /*37390*/  LDL.LU R179, [R1+0x1424] ;  /* 0x0014240001b37983 */ /* 0x000f220000300800 */
[----:B------:R-:W-:-:S03]  /*373a0*/  IADD3 R176, P5, R176, UR8, RZ ;  /* 0x00000008b0b07c10 */ /* 0x000fc6000ffbe0ff */
[----:B------:R1:W-:Y:S01]  /*373b0*/  LDGSTS.E [R171+0xe00], [R168.64], P2 ;  /* 0x00e00000a8ab7fae */ /* 0x0003e20009121846 */
[----:B------:R-:W-:-:S03]  /*373c0*/  IADD3.X R182, R182, UR5, RZ, P5, !PT ;  /* 0x00000005b6b67c10 */ /* 0x000fc6000affe4ff */
[----:B------:R1:W-:Y:S04]  /*373d0*/  STL [R1+0x13b4], R176 ;  /* 0x0013b4b001007387 */ /* 0x0003e80000100800 */
[----:B------:R1:W-:Y:S01]  /*373e0*/  STL [R1+0x13b0], R182 ;  /* 0x0013b0b601007387 */ /* 0x0003e20000100800 */
[----:B------:R-:W-:Y:S01]  /*373f0*/  IADD3 R173, P6, R173, UR8, RZ ;  /* 0x00000008adad7c10 */ /* 0x000fe2000ffde0ff */
[----:B-1----:R-:W-:-:S03]  /*37400*/  IMAD.MOV.U32 R168, RZ, RZ, R176 ;  /* 0x000000ffffa87224 */ /* 0x002fc600078e00b0 */
[----:B------:R-:W-:Y:S01]  /*37410*/  IADD3.X R174, R174, UR5, RZ, P6, !PT ;  /* 0x00000005aeae7c10 */ /* 0x000fe2000b7fe4ff */
[----:B------:R1:W-:Y:S04]  /*37420*/  STL [R1+0x13c4], R173 ;  /* 0x0013c4ad01007387 */ /* 0x0003e80000100800 */
[----:B------:R-:W4:Y:S01]  /*37430*/  LDL.LU R176, [R1+0x1410] ;  /* 0x0014100001b07983 */ /* 0x000f220000300800 */
[----:B------:R-:W-:-:S03]  /*37440*/  IMAD.MOV.U32 R169, RZ, RZ, R182 ;  /* 0x000000ffffa97224 */ /* 0x000fc600078e00b6 */
[----:B------:R1:W-:Y:S04]  /*37450*/  STL [R1+0x13c0], R174 ;  /* 0x0013c0ae01007387 */ /* 0x0003e80000100800 */
[----:B------:R-:W4:Y:S04]  /*37460*/  LDL.LU R182, [R1+0x1420] ;  /* 0x0014200001b67983 */ /* 0x000f280000300800 */
[----:B------:R1:W-:Y:S02]  /*37470*/  LDGSTS.E [R171+0x1200], [R168.64], P2 ;  /* 0x01200000a8ab7fae */ /* 0x0003e40009121846 */
[----:B-1----:R-:W-:-:S02]  /*37480*/  IMAD.MOV.U32 R168, RZ, RZ, R173 ;  /* 0x000000ffffa87224 */ /* 0x002fc400078e00ad */
[----:B------:R-:W-:Y:S01]  /*37490*/  IMAD.MOV.U32 R169, RZ, RZ, R174 ;  /* 0x000000ffffa97224 */ /* 0x000fe200078e00ae */
[----:B------:R-:W4:Y:S04]  /*374a0*/  LDL.LU R173, [R1+0x1434] ;  /* 0x0014340001ad7983 */ /* 0x000f280000300800 */
[----:B------:R-:W4:Y:S04]  /*374b0*/  LDL.LU R174, [R1+0x1444] ;  /* 0x0014440001ae7983 */ /* 0x000f280000300800 */
[----:B------:R1:W-:Y:S01]  /*374c0*/  LDGSTS.E [R171+0x1600], [R168.64], P2 ;  /* 0x01600000a8ab7fae */ /* 0x0003e20009121846 */
[----:B---3--:R-:W-:-:S05]  /*374d0*/  IADD3 R178, P5, R178, UR8, RZ ;  /* 0x00000008b2b27c10 */ /* 0x008fca000ffbe0ff */
[----:B------:R3:W-:Y:S01]  /*374e0*/  STL [R1+0x13d4], R178 ;  /* 0x0013d4b201007387 */ /* 0x0007e20000100800 */
[----:B--2---:R-:W-:Y:S02]  /*374f0*/  IADD3 R175, P6, R175, UR8, RZ ;  /* 0x00000008afaf7c10 */ /* 0x004fe4000ffde0ff */
[----:B------:R-:W-:Y:S01]  /*37500*/  IADD3.X R183, R183, UR5, RZ, P5, !PT ;  /* 0x00000005b7b77c10 */ /* 0x000fe2000affe4ff */
[----:B-1----:R-:W-:Y:S01]  /*37510*/  IMAD.MOV.U32 R168, RZ, RZ, R178 ;  /* 0x000000ffffa87224 */ /* 0x002fe200078e00b2 */
[----:B------:R-:W-:-:S03]  /*37520*/  IADD3.X R177, R177, UR5, RZ, P6, !PT ;  /* 0x00000005b1b17c10 */ /* 0x000fc6000b7fe4ff */
[----:B------:R1:W-:Y:S04]  /*37530*/  STL [R1+0x13d0], R183 ;  /* 0x0013d0b701007387 */ /* 0x0003e80000100800 */
[----:B------:R-:W-:Y:S04]  /*37540*/  STL [R1+0x13e4], R175 ;  /* 0x0013e4af01007387 */ /* 0x000fe80000100800 */
[----:B---3--:R-:W2:Y:S01]  /*37550*/  LDL.LU R178, [R1+0x1430] ;  /* 0x0014300001b27983 */ /* 0x008ea20000300800 */
[----:B------:R-:W-:-:S03]  /*37560*/  IMAD.MOV.U32 R169, RZ, RZ, R183 ;  /* 0x000000ffffa97224 */ /* 0x000fc600078e00b7 */
[----:B------:R3:W-:Y:S04]  /*37570*/  STL [R1+0x13e0], R177 ;  /* 0x0013e0b101007387 */ /* 0x0007e80000100800 */
[----:B-1----:R-:W2:Y:S04]  /*37580*/  LDL.LU R183, [R1+0x1440] ;  /* 0x0014400001b77983 */ /* 0x002ea80000300800 */
[----:B------:R1:W-:Y:S02]  /*37590*/  LDGSTS.E [R171+0x1a00], [R168.64], P2 ;  /* 0x01a00000a8ab7fae */ /* 0x0003e40009121846 */
[----:B-1----:R-:W-:-:S02]  /*375a0*/  IMAD.MOV.U32 R168, RZ, RZ, R175 ;  /* 0x000000ffffa87224 */ /* 0x002fc400078e00af */
[----:B------:R-:W-:Y:S02]  /*375b0*/  IMAD.MOV.U32 R169, RZ, RZ, R177 ;  /* 0x000000ffffa97224 */ /* 0x000fe400078e00b1 */
[----:B---3--:R-:W3:Y:S04]  /*375c0*/  LDL.LU R177, [R1+0x1454] ;  /* 0x0014540001b17983 */ /* 0x008ee80000300800 */
[----:B------:R-:W3:Y:S04]  /*375d0*/  LDL.LU R175, [R1+0x1464] ;  /* 0x0014640001af7983 */ /* 0x000ee80000300800 */
[----:B------:R1:W-:Y:S01]  /*375e0*/  LDGSTS.E [R171+0x1e00], [R168.64], P2 ;  /* 0x01e00000a8ab7fae */ /* 0x0003e20009121846 */
[----:B----4-:R-:W-:-:S05]  /*375f0*/  IADD3 R180, P5, R180, UR8, RZ ;  /* 0x00000008b4b47c10 */ /* 0x010fca000ffbe0ff */
[----:B------:R-:W-:Y:S01]  /*37600*/  STL [R1+0x13f4], R180 ;  /* 0x0013f4b401007387 */ /* 0x000fe20000100800 */
[----:B------:R-:W-:Y:S02]  /*37610*/  IADD3 R184, P6, R184, UR8, RZ ;  /* 0x00000008b8b87c10 */ /* 0x000fe4000ffde0ff */
[----:B------:R-:W-:Y:S01]  /*37620*/  IADD3.X R181, R181, UR5, RZ, P5, !PT ;  /* 0x00000005b5b57c10 */ /* 0x000fe2000affe4ff */
[----:B-1----:R-:W-:-:S04]  /*37630*/  IMAD.MOV.U32 R168, RZ, RZ, R180 ;  /* 0x000000ffffa87224 */ /* 0x002fc800078e00b4 */
[----:B------:R-:W-:Y:S01]  /*37640*/  IMAD.MOV.U32 R169, RZ, RZ, R181 ;  /* 0x000000ffffa97224 */ /* 0x000fe200078e00b5 */
[----:B------:R1:W-:Y:S01]  /*37650*/  STL [R1+0x13f0], R181 ;  /* 0x0013f0b501007387 */ /* 0x0003e20000100800 */
[----:B------:R-:W-:-:S03]  /*37660*/  IADD3.X R185, R185, UR5, RZ, P6, !PT ;  /* 0x00000005b9b97c10 */ /* 0x000fc6000b7fe4ff */
[----:B------:R-:W-:Y:S04]  /*37670*/  STL [R1+0x1404], R184 ;  /* 0x001404b801007387 */ /* 0x000fe80000100800 */
[----:B------:R4:W-:Y:S04]  /*37680*/  LDGSTS.E [R171+0x2200], [R168.64], P2 ;  /* 0x02200000a8ab7fae */ /* 0x0009e80009121846 */
[----:B-1----:R-:W3:Y:S01]  /*37690*/  LDL.LU R181, [R1+0x1450] ;  /* 0x0014500001b57983 */ /* 0x002ee20000300800 */
[----:B------:R-:W-:-:S03]  /*376a0*/  IADD3 R170, P5, R170, UR8, RZ ;  /* 0x00000008aaaa7c10 */ /* 0x000fc6000ffbe0ff */
[----:B------:R-:W-:Y:S01]  /*376b0*/  STL [R1+0x1400], R185 ;  /* 0x001400b901007387 */ /* 0x000fe20000100800 */
[----:B------:R-:W-:Y:S01]  /*376c0*/  IADD3 R179, P6, R179, UR8, RZ ;  /* 0x00000008b3b37c10 */ /* 0x000fe2000ffde0ff */
[----:B----4-:R-:W-:Y:S02]  /*376d0*/  IMAD.MOV.U32 R168, RZ, RZ, R184 ;  /* 0x000000ffffa87224 */ /* 0x010fe400078e00b8 */
[----:B------:R-:W3:Y:S01]  /*376e0*/  LDL.LU R180, [R1+0x1460] ;  /* 0x0014600001b47983 */ /* 0x000ee20000300800 */
[----:B------:R-:W-:-:S03]  /*376f0*/  IMAD.MOV.U32 R169, RZ, RZ, R185 ;  /* 0x000000ffffa97224 */ /* 0x000fc600078e00b9 */
[----:B------:R-:W-:Y:S04]  /*37700*/  STL [R1+0x1414], R170 ;  /* 0x001414aa01007387 */ /* 0x000fe80000100800 */
[----:B------:R1:W-:Y:S02]  /*37710*/  LDGSTS.E [R171+0x2600], [R168.64], P2 ;  /* 0x02600000a8ab7fae */ /* 0x0003e40009121846 */
[----:B-1----:R-:W-:Y:S01]  /*37720*/  IMAD.MOV.U32 R168, RZ, RZ, R170 ;  /* 0x000000ffffa87224 */ /* 0x002fe200078e00aa */
[----:B------:R-:W-:-:S05]  /*37730*/  IADD3.X R176, R176, UR5, RZ, P5, !PT ;  /* 0x00000005b0b07c10 */ /* 0x000fca000affe4ff */
[----:B------:R-:W-:Y:S01]  /*37740*/  IMAD.MOV.U32 R169, RZ, RZ, R176 ;  /* 0x000000ffffa97224 */ /* 0x000fe200078e00b0 */
[----:B------:R1:W-:Y:S01]  /*37750*/  STL [R1+0x1410], R176 ;  /* 0x001410b001007387 */ /* 0x0003e20000100800 */
[----:B------:R-:W-:-:S03]  /*37760*/  IADD3.X R182, R182, UR5, RZ, P6, !PT ;  /* 0x00000005b6b67c10 */ /* 0x000fc6000b7fe4ff */
[----:B------:R-:W-:Y:S04]  /*37770*/  STL [R1+0x1424], R179 ;  /* 0x001424b301007387 */ /* 0x000fe80000100800 */
[----:B------:R1:W-:Y:S04]  /*37780*/  LDGSTS.E [R171+0x2a00], [R168.64], P2 ;  /* 0x02a00000a8ab7fae */ /* 0x0003e80009121846 */
[----:B-1----:R-:W3:Y:S04]  /*37790*/  LDL.LU R176, [R1+0x1474] ;  /* 0x0014740001b07983 */ /* 0x002ee80000300800 */
[----:B------:R1:W-:Y:S04]  /*377a0*/  STL [R1+0x1420], R182 ;  /* 0x001420b601007387 */ /* 0x0003e80000100800 */
[----:B------:R-:W3:Y:S01]  /*377b0*/  LDL.LU R170, [R1+0x1484] ;  /* 0x0014840001aa7983 */ /* 0x000ee20000300800 */
[----:B------:R-:W-:-:S03]  /*377c0*/  IMAD.MOV.U32 R169, RZ, RZ, R182 ;  /* 0x000000ffffa97224 */ /* 0x000fc600078e00b6 */
[----:B-1----:R-:W3:Y:S01]  /*377d0*/  LDL.LU R182, [R1+0x1470] ;  /* 0x0014700001b67983 */ /* 0x002ee20000300800 */
[----:B------:R-:W-:Y:S01]  /*377e0*/  IMAD.MOV.U32 R168, RZ, RZ, R179 ;  /* 0x000000ffffa87224 */ /* 0x000fe200078e00b3 */
[----:B------:R-:W-:Y:S02]  /*377f0*/  IADD3 R173, P5, R173, UR8, RZ ;  /* 0x00000008adad7c10 */ /* 0x000fe4000ffbe0ff */
[----:B------:R-:W3:Y:S01]  /*37800*/  LDL.LU R179, [R1+0x1480] ;  /* 0x0014800001b37983 */ /* 0x000ee20000300800 */
[----:B------:R-:W-:-:S03]  /*37810*/  IADD3 R174, P6, R174, UR8, RZ ;  /* 0x00000008aeae7c10 */ /* 0x000fc6000ffde0ff */
[----:B------:R1:W-:Y:S04]  /*37820*/  LDGSTS.E [R171+0x2e00], [R168.64], P2 ;  /* 0x02e00000a8ab7fae */ /* 0x0003e80009121846 */
[----:B------:R-:W-:Y:S01]  /*37830*/  STL [R1+0x1434], R173 ;  /* 0x001434ad01007387 */ /* 0x000fe20000100800 */
[----:B-1----:R-:W-:Y:S01]  /*37840*/  IMAD.MOV.U32 R168, RZ, RZ, R173 ;  /* 0x000000ffffa87224 */ /* 0x002fe200078e00ad */
[----:B--2---:R-:W-:-:S05]  /*37850*/  IADD3.X R178, R178, UR5, RZ, P5, !PT ;  /* 0x00000005b2b27c10 */ /* 0x004fca000affe4ff */
        /* <DEDUP_REMOVED lines=8> */
[----:B--2---:R-:W-:-:S03]  /*378e0*/  IMAD.MOV.U32 R169, RZ, RZ, R183 ;  /* 0x000000ffffa97224 */ /* 0x004fc600078e00b7 */
[----:B-1----:R-:W2:Y:S01]  /*378f0*/  LDL.LU R183, [R1+0x1490] ;  /* 0x0014900001b77983 */ /* 0x002ea20000300800 */
[----:B------:R-:W-:-:S03]  /*37900*/  IMAD.MOV.U32 R168, RZ, RZ, R174 ;  /* 0x000000ffffa87224 */ /* 0x000fc600078e00ae */
[----:B------:R-:W2:Y:S01]  /*37910*/  LDL.LU R174, [R1+0x14a0] ;  /* 0x0014a00001ae7983 */ /* 0x000ea20000300800 */
[----:B---3--:R-:W-:Y:S02]  /*37920*/  IADD3 R177, P5, R177, UR8, RZ ;  /* 0x00000008b1b17c10 */ /* 0x008fe4000ffbe0ff */
[----:B------:R-:W-:Y:S01]  /*37930*/  IADD3 R175, P6, R175, UR8, RZ ;  /* 0x00000008afaf7c10 */ /* 0x000fe2000ffde0ff */
[----:B------:R1:W-:Y:S04]  /*37940*/  LDGSTS.E [R171+0x3600], [R168.64], P2 ;  /* 0x03600000a8ab7fae */ /* 0x0003e80009121846 */
[----:B------:R3:W-:Y:S01]  /*37950*/  STL [R1+0x1454], R177 ;  /* 0x001454b101007387 */ /* 0x0007e20000100800 */
        /* <DEDUP_REMOVED lines=8> */
[----:B------:R-:W3:Y:S04]  /*379e0*/  LDL.LU R184, [R1+0x14c4] ;  /* 0x0014c40001b87983 */ /* 0x000ee80000300800 */
[----:B-1----:R-:W3:Y:S04]  /*379f0*/  LDL.LU R181, [R1+0x14b0] ;  /* 0x0014b00001b57983 */ /* 0x002ee80000300800 */
[----:B------:R1:W-:Y:S04]  /*37a00*/  LDGSTS.E [R171+0x3a00], [R168.64], P2 ;  /* 0x03a00000a8ab7fae */ /* 0x0003e80009121846 */
[----:B------:R-:W3:Y:S01]  /*37a10*/  LDL.LU R185, [R1+0x14c0] ;  /* 0x0014c00001b97983 */ /* 0x000ee20000300800 */
[----:B-1----:R-:W-:-:S02]  /*37a20*/  IMAD.MOV.U32 R168, RZ, RZ, R175 ;  /* 0x000000ffffa87224 */ /* 0x002fc400078e00af */
[----:B------:R-:W-:Y:S01]  /*37a30*/  IMAD.MOV.U32 R169, RZ, RZ, R180 ;  /* 0x000000ffffa97224 */ /* 0x000fe200078e00b4 */
[----:B------:R-:W3:Y:S04]  /*37a40*/  LDL.LU R175, [R1+0x14d4] ;  /* 0x0014d40001af7983 */ /* 0x000ee80000300800 */
[----:B------:R-:W3:Y:S01]  /*37a50*/  LDL.LU R180, [R1+0x14e4] ;  /* 0x0014e40001b47983 */ /* 0x000ee20000300800 */
[----:B------:R-:W-:-:S03]  /*37a60*/  IADD3 R176, P5, R176, UR8, RZ ;  /* 0x00000008b0b07c10 */ /* 0x000fc6000ffbe0ff */
[----:B------:R1:W-:Y:S04]  /*37a70*/  LDGSTS.E [R171+0x3e00], [R168.64], P2 ;  /* 0x03e00000a8ab7fae */ /* 0x0003e80009121846 */
[----:B------:R1:W-:Y:S01]  /*37a80*/  STL [R1+0x1474], R176 ;  /* 0x001474b001007387 */ /* 0x0003e20000100800 */
[----:B------:R-:W-:Y:S02]  /*37a90*/  IADD3 R170, P6, R170, UR8, RZ ;  /* 0x00000008aaaa7c10 */ /* 0x000fe4000ffde0ff */
[----:B------:R-:W-:Y:S01]  /*37aa0*/  IADD3.X R182, R182, UR5, RZ, P5, !PT ;  /* 0x00000005b6b67c10 */ /* 0x000fe2000affe4ff */
[----:B-1----:R-:W-:Y:S01]  /*37ab0*/  IMAD.MOV.U32 R168, RZ, RZ, R176 ;  /* 0x000000ffffa87224 */ /* 0x002fe200078e00b0 */
[----:B------:R-:W-:-:S03]  /*37ac0*/  IADD3.X R179, R179, UR5, RZ, P6, !PT ;  /* 0x00000005b3b37c10 */ /* 0x000fc6000b7fe4ff */
[----:B------:R1:W-:Y:S04]  /*37ad0*/  STL [R1+0x1470], R182 ;  /* 0x001470b601007387 */ /* 0x0003e80000100800 */
[----:B------:R1:W-:Y:S04]  /*37ae0*/  STL [R1+0x1484], R170 ;  /* 0x001484aa01007387 */ /* 0x0003e80000100800 */
[----:B------:R-:W3:Y:S01]  /*37af0*/  LDL.LU R176, [R1+0x14d0] ;  /* 0x0014d00001b07983 */ /* 0x000ee20000300800 */
[----:B------:R-:W-:-:S03]  /*37b00*/  IMAD.MOV.U32 R169, RZ, RZ, R182 ;  /* 0x000000ffffa97224 */ /* 0x000fc600078e00b6 */
[----:B------:R1:W-:Y:S04]  /*37b10*/  STL [R1+0x1480], R179 ;  /* 0x001480b301007387 */ /* 0x0003e80000100800 */
[----:B-1----:R-:W3:Y:S04]  /*37b20*/  LDL.LU R182, [R1+0x14e0] ;  /* 0x0014e00001b67983 */ /* 0x002ee80000300800 */
[----:B------:R1:W-:Y:S02]  /*37b30*/  LDGSTS.E [R171+0x4200], [R168.64], P2 ;  /* 0x04200000a8ab7fae */ /* 0x0003e40009121846 */
[----:B-1----:R-:W-:-:S02]  /*37b40*/  IMAD.MOV.U32 R168, RZ, RZ, R170 ;  /* 0x000000ffffa87224 */ /* 0x002fc400078e00aa */
[----:B------:R-:W-:Y:S01]  /*37b50*/  IMAD.MOV.U32 R169, RZ, RZ, R179 ;  /* 0x000000ffffa97224 */ /* 0x000fe200078e00b3 */
[----:B------:R-:W3:Y:S04]  /*37b60*/  LDL.LU R170, [R1+0x14f4] ;  /* 0x0014f40001aa7983 */ /* 0x000ee80000300800 */
[----:B------:R-:W3:Y:S04]  /*37b70*/  LDL.LU R179, [R1+0x1504] ;  /* 0x0015040001b37983 */ /* 0x000ee80000300800 */
[----:B------:R1:W-:Y:S01]  /*37b80*/  LDGSTS.E [R171+0x4600], [R168.64], P2 ;  /* 0x04600000a8ab7fae */ /* 0x0003e20009121846 */
[----:B----4-:R-:W-:-:S05]  /*37b90*/  IADD3 R178, P5, R178, UR8, RZ ;  /* 0x00000008b2b27c10 */ /* 0x010fca000ffbe0ff */
[----:B------:R4:W-:Y:S01]  /*37ba0*/  STL [R1+0x1494], R178 ;  /* 0x001494b201007387 */ /* 0x0009e20000100800 */
[----:B------:R-:W-:Y:S02]  /*37bb0*/  IADD3 R173, P6, R173, UR8, RZ ;  /* 0x00000008adad7c10 */ /* 0x000fe4000ffde0ff */
[----:B--2---:R-:W-:Y:S01]  /*37bc0*/  IADD3.X R183, R183, UR5, RZ, P5, !PT ;  /* 0x00000005b7b77c10 */ /* 0x004fe2000affe4ff */
[----:B-1----:R-:W-:Y:S01]  /*37bd0*/  IMAD.MOV.U32 R168, RZ, RZ, R178 ;  /* 0x000000ffffa87224 */ /* 0x002fe200078e00b2 */
[----:B------:R-:W-:-:S03]  /*37be0*/  IADD3.X R174, R174, UR5, RZ, P6, !PT ;  /* 0x00000005aeae7c10 */ /* 0x000fc6000b7fe4ff */
[----:B------:R1:W-:Y:S04]  /*37bf0*/  STL [R1+0x1490], R183 ;  /* 0x001490b701007387 */ /* 0x0003e80000100800 */
[----:B------:R2:W-:Y:S04]  /*37c00*/  STL [R1+0x14a4], R173 ;  /* 0x0014a4ad01007387 */ /* 0x0005e80000100800 */
[----:B----4-:R-:W4:Y:S01]  /*37c10*/  LDL.LU R178, [R1+0x14f0] ;  /* 0x0014f00001b27983 */ /* 0x010f220000300800 */
[----:B------:R-:W-:-:S03]  /*37c20*/  IMAD.MOV.U32 R169, RZ, RZ, R183 ;  /* 0x000000ffffa97224 */ /* 0x000fc600078e00b7 */
[----:B------:R2:W-:Y:S04]  /*37c30*/  STL [R1+0x14a0], R174 ;  /* 0x0014a0ae01007387 */ /* 0x0005e80000100800 */
[----:B-1----:R-:W4:Y:S04]  /*37c40*/  LDL.LU R183, [R1+0x1500] ;  /* 0x0015000001b77983 */ /* 0x002f280000300800 */
[----:B------:R1:W-:Y:S02]  /*37c50*/  LDGSTS.E [R171+0x4a00], [R168.64], P2 ;  /* 0x04a00000a8ab7fae */ /* 0x0003e40009121846 */
[----:B-1----:R-:W-:-:S02]  /*37c60*/  IMAD.MOV.U32 R168, RZ, RZ, R173 ;  /* 0x000000ffffa87224 */ /* 0x002fc400078e00ad */
[----:B------:R-:W-:Y:S01]  /*37c70*/  IMAD.MOV.U32 R169, RZ, RZ, R174 ;  /* 0x000000ffffa97224 */ /* 0x000fe200078e00ae */
[----:B--2---:R-:W2:Y:S04]  /*37c80*/  LDL.LU R173, [R1+0x1514] ;  /* 0x0015140001ad7983 */ /* 0x004ea80000300800 */
[----:B------:R-:W2:Y:S04]  /*37c90*/  LDL.LU R174, [R1+0x1524] ;  /* 0x0015240001ae7983 */ /* 0x000ea80000300800 */
[----:B------:R1:W-:Y:S01]  /*37ca0*/  LDGSTS.E [R171+0x4e00], [R168.64], P2 ;  /* 0x04e00000a8ab7fae */ /* 0x0003e20009121846 */
[----:B---3--:R-:W-:-:S05]  /*37cb0*/  IADD3 R177, P5, R177, UR8, RZ ;  /* 0x00000008b1b17c10 */ /* 0x008fca000ffbe0ff */
        /* <DEDUP_REMOVED lines=9> */
[----:B-1----:R-:W2:Y:S01]  /*37d50*/  LDL.LU R181, [R1+0x1510] ;  /* 0x0015100001b57983 */ /* 0x002ea20000300800 */
[----:B------:R-:W-:-:S03]  /*37d60*/  IADD3 R175, P5, R175, UR8, RZ ;  /* 0x00000008afaf7c10 */ /* 0x000fc6000ffbe0ff */
[----:B------:R-:W-:Y:S01]  /*37d70*/  STL [R1+0x14c0], R185 ;  /* 0x0014c0b901007387 */ /* 0x000fe20000100800 */
[----:B------:R-:W-:Y:S01]  /*37d80*/  IADD3 R180, P6, R180, UR8, RZ ;  /* 0x00000008b4b47c10 */ /* 0x000fe2000ffde0ff */
[----:B---3--:R-:W-:Y:S02]  /*37d90*/  IMAD.MOV.U32 R168, RZ, RZ, R184 ;  /* 0x000000ffffa87224 */ /* 0x008fe400078e00b8 */
[----:B------:R-:W2:Y:S01]  /*37da0*/  LDL.LU R177, [R1+0x1520] ;  /* 0x0015200001b17983 */ /* 0x000ea20000300800 */
        /* <DEDUP_REMOVED lines=10> */
[----:B-1----:R-:W2:Y:S04]  /*37e50*/  LDL.LU R176, [R1+0x1534] ;  /* 0x0015340001b07983 */ /* 0x002ea80000300800 */
[----:B------:R1:W-:Y:S04]  /*37e60*/  STL [R1+0x14e0], R182 ;  /* 0x0014e0b601007387 */ /* 0x0003e80000100800 */
[----:B------:R-:W2:Y:S01]  /*37e70*/  LDL.LU R175, [R1+0x1544] ;  /* 0x0015440001af7983 */ /* 0x000ea20000300800 */
[----:B------:R-:W-:-:S03]  /*37e80*/  IMAD.MOV.U32 R169, RZ, RZ, R182 ;  /* 0x000000ffffa97224 */ /* 0x000fc600078e00b6 */
[----:B-1----:R-:W2:Y:S01]  /*37e90*/  LDL.LU R182, [R1+0x1530] ;  /* 0x0015300001b67983 */ /* 0x002ea20000300800 */
[----:B------:R-:W-:Y:S01]  /*37ea0*/  IMAD.MOV.U32 R168, RZ, RZ, R180 ;  /* 0x000000ffffa87224 */ /* 0x000fe200078e00b4 */
[----:B------:R-:W-:Y:S02]  /*37eb0*/  IADD3 R170, P5, R170, UR8, RZ ;  /* 0x00000008aaaa7c10 */ /* 0x000fe4000ffbe0ff */
[----:B------:R-:W2:Y:S01]  /*37ec0*/  LDL.LU R180, [R1+0x1540] ;  /* 0x0015400001b47983 */ /* 0x000ea20000300800 */
[----:B------:R-:W-:-:S03]  /*37ed0*/  IADD3 R179, P6, R179, UR8, RZ ;  /* 0x00000008b3b37c10 */ /* 0x000fc6000ffde0ff */
[----:B------:R1:W-:Y:S04]  /*37ee0*/  LDGSTS.E [R171+0x5e00], [R168.64], P2 ;  /* 0x05e00000a8ab7fae */ /* 0x0003e80009121846 */
[----:B------:R-:W-:Y:S01]  /*37ef0*/  STL [R1+0x14f4], R170 ;  /* 0x0014f4aa01007387 */ /* 0x000fe20000100800 */
[----:B-1----:R-:W-:Y:S01]  /*37f00*/  IMAD.MOV.U32 R168, RZ, RZ, R170 ;  /* 0x000000ffffa87224 */ /* 0x002fe200078e00aa */
[----:B----4-:R-:W-:-:S05]  /*37f10*/  IADD3.X R178, R178, UR5, RZ, P5, !PT ;  /* 0x00000005b2b27c10 */ /* 0x010fca000affe4ff */
        /* <DEDUP_REMOVED lines=8> */
[----:B----4-:R-:W-:-:S03]  /*37fa0*/  IMAD.MOV.U32 R169, RZ, RZ, R183 ;  /* 0x000000ffffa97224 */ /* 0x010fc600078e00b7 */
[----:B-1----:R-:W4:Y:S01]  /*37fb0*/  LDL.LU R183, [R1+0x1550] ;  /* 0x0015500001b77983 */ /* 0x002f220000300800 */
[----:B------:R-:W-:-:S03]  /*37fc0*/  IMAD.MOV.U32 R168, RZ, RZ, R179 ;  /* 0x000000ffffa87224 */ /* 0x000fc600078e00b3 */
[----:B------:R-:W4:Y:S01]  /*37fd0*/  LDL.LU R179, [R1+0x1560] ;  /* 0x0015600001b37983 */ /* 0x000f220000300800 */
[----:B--2---:R-:W-:Y:S02]  /*37fe0*/  IADD3 R173, P5, R173, UR8, RZ ;  /* 0x00000008adad7c10 */ /* 0x004fe4000ffbe0ff */
        /* <DEDUP_REMOVED lines=9> */
[----:B--2---:R-:W2:Y:S04]  /*38080*/  LDL.LU R173, [R1+0x1574] ;  /* 0x0015740001ad7983 */ /* 0x004ea80000300800 */
[----:B------:R1:W-:Y:S04]  /*38090*/  STL [R1+0x1520], R177 ;  /* 0x001520b101007387 */ /* 0x0003e80000100800 */
[----:B------:R-:W2:Y:S04]  /*380a0*/  LDL.LU R184, [R1+0x1584] ;  /* 0x0015840001b87983 */ /* 0x000ea80000300800 */
[----:B-1----:R-:W2:Y:S04]  /*380b0*/  LDL.LU R181, [R1+0x1570] ;  /* 0x0015700001b57983 */ /* 0x002ea80000300800 */
[----:B------:R1:W-:Y:S04]  /*380c0*/  LDGSTS.E [R171+0x6a00], [R168.64], P2 ;  /* 0x06a00000a8ab7fae */ /* 0x0003e80009121846 */
[----:B------:R-:W2:Y:S01]  /*380d0*/  LDL.LU R185, [R1+0x1580] ;  /* 0x0015800001b97983 */ /* 0x000ea20000300800 */
[----:B-1----:R-:W-:-:S02]  /*380e0*/  IMAD.MOV.U32 R168, RZ, RZ, R174 ;  /* 0x000000ffffa87224 */ /* 0x002fc400078e00ae */
[----:B------:R-:W-:Y:S01]  /*380f0*/  IMAD.MOV.U32 R169, RZ, RZ, R177 ;  /* 0x000000ffffa97224 */ /* 0x000fe200078e00b1 */
[----:B------:R-:W2:Y:S04]  /*38100*/  LDL.LU R174, [R1+0x1594] ;  /* 0x0015940001ae7983 */ /* 0x000ea80000300800 */
[----:B------:R-:W2:Y:S01]  /*38110*/  LDL.LU R177, [R1+0x15a4] ;  /* 0x0015a40001b17983 */ /* 0x000ea20000300800 */
        /* <DEDUP_REMOVED lines=9> */
[----:B------:R-:W2:Y:S01]  /*381b0*/  LDL.LU R176, [R1+0x1590] ;  /* 0x0015900001b07983 */ /* 0x000ea20000300800 */
[----:B------:R-:W-:-:S03]  /*381c0*/  IMAD.MOV.U32 R169, RZ, RZ, R182 ;  /* 0x000000ffffa97224 */ /* 0x000fc600078e00b6 */
[----:B------:R1:W-:Y:S04]  /*381d0*/  STL [R1+0x1540], R180 ;  /* 0x001540b401007387 */ /* 0x0003e80000100800 */
[----:B-1----:R-:W2:Y:S04]  /*381e0*/  LDL.LU R182, [R1+0x15a0] ;  /* 0x0015a00001b67983 */ /* 0x002ea80000300800 */
[----:B------:R1:W-:Y:S02]  /*381f0*/  LDGSTS.E [R171+0x7200], [R168.64], P2 ;  /* 0x07200000a8ab7fae */ /* 0x0003e40009121846 */
[----:B-1----:R-:W-:-:S02]  /*38200*/  IMAD.MOV.U32 R168, RZ, RZ, R175 ;  /* 0x000000ffffa87224 */ /* 0x002fc400078e00af */
[----:B------:R-:W-:Y:S01]  /*38210*/  IMAD.MOV.U32 R169, RZ, RZ, R180 ;  /* 0x000000ffffa97224 */ /* 0x000fe200078e00b4 */
[----:B------:R-:W2:Y:S04]  /*38220*/  LDL.LU R175, [R1+0x15b4] ;  /* 0x0015b40001af7983 */ /* 0x000ea80000300800 */
[----:B------:R-:W2:Y:S04]  /*38230*/  LDL.LU R180, [R1+0x15c4] ;  /* 0x0015c40001b47983 */ /* 0x000ea80000300800 */
[----:B------:R1:W-:Y:S01]  /*38240*/  LDGSTS.E [R171+0x7600], [R168.64], P2 ;  /* 0x07600000a8ab7fae */ /* 0x0003e20009121846 */
[----:B---3--:R-:W-:-:S05]  /*38250*/  IADD3 R178, P5, R178, UR8, RZ ;  /* 0x00000008b2b27c10 */ /* 0x008fca000ffbe0ff */
[----:B------:R3:W-:Y:S01]  /*38260*/  STL [R1+0x1554], R178 ;  /* 0x001554b201007387 */ /* 0x0007e20000100800 */
[----:B------:R-:W-:Y:S02]  /*38270*/  IADD3 R170, P6, R170, UR8, RZ ;  /* 0x00000008aaaa7c10 */ /* 0x000fe4000ffde0ff */
[----:B----4-:R-:W-:Y:S01]  /*38280*/  IADD3.X R183, R183, UR5, RZ, P5, !PT ;  /* 0x00000005b7b77c10 */ /* 0x010fe2000affe4ff */
[----:B-1----:R-:W-:Y:S01]  /*38290*/  IMAD.MOV.U32 R168, RZ, RZ, R178 ;  /* 0x000000ffffa87224 */ /* 0x002fe200078e00b2 */
[----:B------:R-:W-:-:S03]  /*382a0*/  IADD3.X R179, R179, UR5, RZ, P6, !PT ;  /* 0x00000005b3b37c10 */ /* 0x000fc6000b7fe4ff */
[----:B------:R1:W-:Y:S04]  /*382b0*/  STL [R1+0x1550], R183 ;  /* 0x001550b701007387 */ /* 0x0003e80000100800 */
[----:B------:R-:W-:Y:S04]  /*382c0*/  STL [R1+0x1564], R170 ;  /* 0x001564aa01007387 */ /* 0x000fe80000100800 */
[----:B---3--:R-:W3:Y:S01]  /*382d0*/  LDL.LU R178, [R1+0x15b0] ;  /* 0x0015b00001b27983 */ /* 0x008ee20000300800 */
[----:B------:R-:W-:-:S03]  /*382e0*/  IMAD.MOV.U32 R169, RZ, RZ, R183 ;  /* 0x000000ffffa97224 */ /* 0x000fc600078e00b7 */
[----:B------:R4:W-:Y:S04]  /*382f0*/  STL [R1+0x1560], R179 ;  /* 0x001560b301007387 */ /* 0x0009e80000100800 */
[----:B-1----:R-:W3:Y:S04]  /*38300*/  LDL.LU R183, [R1+0x15c0] ;  /* 0x0015c00001b77983 */ /* 0x002ee80000300800 */
[----:B------:R1:W-:Y:S02]  /*38310*/  LDGSTS.E [R171+0x7a00], [R168.64], P2 ;  /* 0x07a00000a8ab7fae */ /* 0x0003e40009121846 */
[----:B-1----:R-:W-:-:S02]  /*38320*/  IMAD.MOV.U32 R168, RZ, RZ, R170 ;  /* 0x000000ffffa87224 */ /* 0x002fc400078e00aa */
[----:B------:R-:W-:Y:S02]  /*38330*/  IMAD.MOV.U32 R169, RZ, RZ, R179 ;  /* 0x000000ffffa97224 */ /* 0x000fe400078e00b3 */
[----:B----4-:R-:W4:Y:S04]  /*38340*/  LDL.LU R179, [R1+0x15d4] ;  /* 0x0015d40001b37983 */ /* 0x010f280000300800 */
[----:B------:R-:W4:Y:S04]  /*38350*/  LDL.LU R170, [R1+0x15e4] ;  /* 0x0015e40001aa7983 */ /* 0x000f280000300800 */
[----:B------:R1:W-:Y:S01]  /*38360*/  LDGSTS.E [R171+0x7e00], [R168.64], P2 ;  /* 0x07e00000a8ab7fae */ /* 0x0003e20009121846 */
[----:B--2---:R-:W-:-:S05]  /*38370*/  IADD3 R173, P5, R173, UR8, RZ ;  /* 0x00000008adad7c10 */ /* 0x004fca000ffbe0ff */
[----:B------:R-:W-:Y:S01]  /*38380*/  STL [R1+0x1574], R173 ;  /* 0x001574ad01007387 */ /* 0x000fe20000100800 */
[----:B------:R-:W-:Y:S02]  /*38390*/  IADD3 R184, P6, R184, UR8, RZ ;  /* 0x00000008b8b87c10 */ /* 0x000fe4000ffde0ff */
[----:B------:R-:W-:Y:S01]  /*383a0*/  IADD3.X R181, R181, UR5, RZ, P5, !PT ;  /* 0x00000005b5b57c10 */ /* 0x000fe2000affe4ff */
[----:B-1----:R-:W-:-:S04]  /*383b0*/  IMAD.MOV.U32 R168, RZ, RZ, R173 ;  /* 0x000000ffffa87224 */ /* 0x002fc800078e00ad */
[----:B------:R1:W-:Y:S01]  /*383c0*/  STL [R1+0x1570], R181 ;  /* 0x001570b501007387 */ /* 0x0003e20000100800 */
[----:B------:R-:W-:Y:S01]  /*383d0*/  IMAD.MOV.U32 R169, RZ, RZ, R181 ;  /* 0x000000ffffa97224 */ /* 0x000fe200078e00b5 */
[----:B------:R-:W-:Y:S02]  /*383e0*/  IADD3.X R185, R185, UR5, RZ, P6, !PT ;  /* 0x00000005b9b97c10 */ /* 0x000fe4000b7fe4ff */
[----:B------:R-:W-:Y:S04]  /*383f0*/  STL [R1+0x1584], R184 ;  /* 0x001584b801007387 */ /* 0x000fe80000100800 */
[----:B------:R2:W-:Y:S04]  /*38400*/  LDGSTS.E [R171+0x8200], [R168.64], P2 ;  /* 0x08200000a8ab7fae */ /* 0x0005e80009121846 */
[----:B-1----:R-:W4:Y:S01]  /*38410*/  LDL.LU R181, [R1+0x15d0] ;  /* 0x0015d00001b57983 */ /* 0x002f220000300800 */
[----:B------:R-:W-:-:S03]  /*38420*/  IADD3 R174, P5, R174, UR8, RZ ;  /* 0x00000008aeae7c10 */ /* 0x000fc6000ffbe0ff */
[----:B------:R-:W-:Y:S01]  /*38430*/  STL [R1+0x1580], R185 ;  /* 0x001580b901007387 */ /* 0x000fe20000100800 */
[----:B------:R-:W-:-:S03]  /*38440*/  IADD3 R177, P6, R177, UR8, RZ ;  /* 0x00000008b1b17c10 */ /* 0x000fc6000ffde0ff */
[----:B------:R-:W4:Y:S01]  /*38450*/  LDL.LU R173, [R1+0x15e0] ;  /* 0x0015e00001ad7983 */ /* 0x000f220000300800 */
[----:B--2---:R-:W-:Y:S02]  /*38460*/  IMAD.MOV.U32 R168, RZ, RZ, R184 ;  /* 0x000000ffffa87224 */ /* 0x004fe400078e00b8 */
[----:B------:R-:W-:Y:S01]  /*38470*/  IMAD.MOV.U32 R169, RZ, RZ, R185 ;  /* 0x000000ffffa97224 */ /* 0x000fe200078e00b9 */
[----:B------:R-:W-:Y:S04]  /*38480*/  STL [R1+0x1594], R174 ;  /* 0x001594ae01007387 */ /* 0x000fe80000100800 */
[----:B------:R1:W-:Y:S02]  /*38490*/  LDGSTS.E [R171+0x8600], [R168.64], P2 ;  /* 0x08600000a8ab7fae */ /* 0x0003e40009121846 */
        /* <DEDUP_REMOVED lines=10> */
[----:B--2---:R-:W-:-:S03]  /*38540*/  IMAD.MOV.U32 R168, RZ, RZ, R177 ;  /* 0x000000ffffa87224 */ /* 0x004fc600078e00b1 */
[----:B------:R-:W2:Y:S01]  /*38550*/  LDL.LU R177, [R1+0x15f0] ;  /* 0x0015f00001b17983 */ /* 0x000ea20000300800 */
[----:B------:R-:W-:Y:S01]  /*38560*/  IMAD.MOV.U32 R169, RZ, RZ, R182 ;  /* 0x000000ffffa97224 */ /* 0x000fe200078e00b6 */
[----:B------:R-:W-:Y:S02]  /*38570*/  IADD3 R175, P5, R175, UR8, RZ ;  /* 0x00000008afaf7c10 */ /* 0x000fe4000ffbe0ff */
[----:B-1----:R-:W2:Y:S01]  /*38580*/  LDL.LU R182, [R1+0x1600] ;  /* 0x0016000001b67983 */ /* 0x002ea20000300800 */
[----:B------:R-:W-:-:S03]  /*38590*/  IADD3 R180, P6, R180, UR8, RZ ;  /* 0x00000008b4b47c10 */ /* 0x000fc6000ffde0ff */
[----:B------:R1:W-:Y:S04]  /*385a0*/  LDGSTS.E [R171+0x8e00], [R168.64], P2 ;  /* 0x08e00000a8ab7fae */ /* 0x0003e80009121846 */
[----:B------:R3:W-:Y:S01]  /*385b0*/  STL [R1+0x15b4], R175 ;  /* 0x0015b4af01007387 */ /* 0x0007e20000100800 */
[----:B-1----:R-:W-:Y:S01]  /*385c0*/  IMAD.MOV.U32 R168, RZ, RZ, R175 ;  /* 0x000000ffffa87224 */ /* 0x002fe200078e00af */
[----:B---3--:R-:W-:-:S05]  /*385d0*/  IADD3.X R178, R178, UR5, RZ, P5, !PT ;  /* 0x00000005b2b27c10 */ /* 0x008fca000affe4ff */
[----:B------:R-:W-:Y:S01]  /*385e0*/  IMAD.MOV.U32 R169, RZ, RZ, R178 ;  /* 0x000000ffffa97224 */ /* 0x000fe200078e00b2 */
[----:B------:R1:W-:Y:S01]  /*385f0*/  STL [R1+0x15b0], R178 ;  /* 0x0015b0b201007387 */ /* 0x0003e20000100800 */
[----:B------:R-:W-:-:S03]  /*38600*/  IADD3.X R183, R183, UR5, RZ, P6, !PT ;  /* 0x00000005b7b77c10 */ /* 0x000fc6000b7fe4ff */
[----:B------:R-:W-:Y:S04]  /*38610*/  STL [R1+0x15c4], R180 ;  /* 0x0015c4b401007387 */ /* 0x000fe80000100800 */
[----:B------:R-:W3:Y:S04]  /*38620*/  LDL.LU R175, [R1+0x1614] ;  /* 0x0016140001af7983 */ /* 0x000ee80000300800 */
[----:B------:R1:W-:Y:S04]  /*38630*/  STL [R1+0x15c0], R183 ;  /* 0x0015c0b701007387 */ /* 0x0003e80000100800 */
[----:B------:R1:W-:Y:S04]  /*38640*/  LDGSTS.E [R171+0x9200], [R168.64], P2 ;  /* 0x09200000a8ab7fae */ /* 0x0003e80009121846 */
[----:B-1----:R-:W3:Y:S01]  /*38650*/  LDL.LU R178, [R1+0x1624] ;  /* 0x0016240001b27983 */ /* 0x002ee20000300800 */
[----:B------:R-:W-:-:S03]  /*38660*/  IMAD.MOV.U32 R169, RZ, RZ, R183 ;  /* 0x000000ffffa97224 */ /* 0x000fc600078e00b7 */
[----:B------:R-:W3:Y:S01]  /*38670*/  LDL.LU R183, [R1+0x1610] ;  /* 0x0016100001b77983 */ /* 0x000ee20000300800 */
[----:B------:R-:W-:-:S03]  /*38680*/  IMAD.MOV.U32 R168, RZ, RZ, R180 ;  /* 0x000000ffffa87224 */ /* 0x000fc600078e00b4 */
[----:B------:R-:W3:Y:S01]  /*38690*/  LDL.LU R180, [R1+0x1620] ;  /* 0x0016200001b47983 */ /* 0x000ee20000300800 */
[----:B----4-:R-:W-:Y:S02]  /*386a0*/  IADD3 R179, P5, R179, UR8, RZ ;  /* 0x00000008b3b37c10 */ /* 0x010fe4000ffbe0ff */
        /* <DEDUP_REMOVED lines=9> */
[----:B----4-:R-:W4:Y:S04]  /*38740*/  LDL.LU R179, [R1+0x1634] ;  /* 0x0016340001b37983 */ /* 0x010f280000300800 */
[----:B------:R1:W-:Y:S04]  /*38750*/  STL [R1+0x15e0], R173 ;  /* 0x0015e0ad01007387 */ /* 0x0003e80000100800 */
[----:B------:R-:W4:Y:S04]  /*38760*/  LDL.LU R184, [R1+0x1644] ;  /* 0x0016440001b87983 */ /* 0x000f280000300800 */
[----:B-1----:R-:W4:Y:S04]  /*38770*/  LDL.LU R181, [R1+0x1630] ;  /* 0x0016300001b57983 */ /* 0x002f280000300800 */
[----:B------:R-:W4:Y:S04]  /*38780*/  LDL.LU R185, [R1+0x1640] ;  /* 0x0016400001b97983 */ /* 0x000f280000300800 */
[----:B------:R1:W-:Y:S02]  /*38790*/  LDGSTS.E [R171+0x9a00], [R168.64], P2 ;  /* 0x09a00000a8ab7fae */ /* 0x0003e40009121846 */
[----:B-1----:R-:W-:-:S02]  /*387a0*/  IMAD.MOV.U32 R168, RZ, RZ, R170 ;  /* 0x000000ffffa87224 */ /* 0x002fc400078e00aa */
[----:B------:R-:W-:Y:S01]  /*387b0*/  IMAD.MOV.U32 R169, RZ, RZ, R173 ;  /* 0x000000ffffa97224 */ /* 0x000fe200078e00ad */
[----:B------:R-:W4:Y:S04]  /*387c0*/  LDL.LU R170, [R1+0x1654] ;  /* 0x0016540001aa7983 */ /* 0x000f280000300800 */
[----:B------:R-:W4:Y:S01]  /*387d0*/  LDL.LU R173, [R1+0x1664] ;  /* 0x0016640001ad7983 */ /* 0x000f220000300800 */
[----:B------:R-:W-:-:S03]  /*387e0*/  IADD3 R176, P5, R176, UR8, RZ ;  /* 0x00000008b0b07c10 */ /* 0x000fc6000ffbe0ff */
[----:B------:R1:W-:Y:S04]  /*387f0*/  LDGSTS.E [R171+0x9e00], [R168.64], P2 ;  /* 0x09e00000a8ab7fae */ /* 0x0003e80009121846 */
[----:B------:R2:W-:Y:S01]  /*38800*/  STL [R1+0x15f4], R176 ;  /* 0x0015f4b001007387 */ /* 0x0005e20000100800 */
[----:B------:R-:W-:Y:S02]  /*38810*/  IADD3 R174, P6, R174, UR8, RZ ;  /* 0x00000008aeae7c10 */ /* 0x000fe4000ffde0ff */
[----:B--2---:R-:W-:Y:S01]  /*38820*/  IADD3.X R177, R177, UR5, RZ, P5, !PT ;  /* 0x00000005b1b17c10 */ /* 0x004fe2000affe4ff */
[----:B-1----:R-:W-:Y:S01]  /*38830*/  IMAD.MOV.U32 R168, RZ, RZ, R176 ;  /* 0x000000ffffa87224 */ /* 0x002fe200078e00b0 */
[----:B------:R-:W-:-:S03]  /*38840*/  IADD3.X R182, R182, UR5, RZ, P6, !PT ;  /* 0x00000005b6b67c10 */ /* 0x000fc6000b7fe4ff */
[----:B------:R1:W-:Y:S04]  /*38850*/  STL [R1+0x15f0], R177 ;  /* 0x0015f0b101007387 */ /* 0x0003e80000100800 */
[----:B------:R-:W-:Y:S04]  /*38860*/  STL [R1+0x1604], R174 ;  /* 0x001604ae01007387 */ /* 0x000fe80000100800 */
[----:B------:R-:W2:Y:S01]  /*38870*/  LDL.LU R176, [R1+0x1650] ;  /* 0x0016500001b07983 */ /* 0x000ea20000300800 */
[----:B------:R-:W-:-:S03]  /*38880*/  IMAD.MOV.U32 R169, RZ, RZ, R177 ;  /* 0x000000ffffa97224 */ /* 0x000fc600078e00b1 */
[----:B------:R1:W-:Y:S04]  /*38890*/  STL [R1+0x1600], R182 ;  /* 0x001600b601007387 */ /* 0x0003e80000100800 */
[----:B-1----:R-:W2:Y:S04]  /*388a0*/  LDL.LU R177, [R1+0x1660] ;  /* 0x0016600001b17983 */ /* 0x002ea80000300800 */
[----:B------:R1:W-:Y:S02]  /*388b0*/  LDGSTS.E [R171+0xa200], [R168.64], P2 ;  /* 0x0a200000a8ab7fae */ /* 0x0003e40009121846 */
[----:B-1----:R-:W-:-:S02]  /*388c0*/  IMAD.MOV.U32 R168, RZ, RZ, R174 ;  /* 0x000000ffffa87224 */ /* 0x002fc400078e00ae */
[----:B------:R-:W-:Y:S02]  /*388d0*/  IMAD.MOV.U32 R169, RZ, RZ, R182 ;  /* 0x000000ffffa97224 */ /* 0x000fe400078e00b6 */
[----:B------:R-:W2:Y:S04]  /*388e0*/  LDL.LU R182, [R1+0x1674] ;  /* 0x0016740001b67983 */ /* 0x000ea80000300800 */
[----:B------:R-:W2:Y:S04]  /*388f0*/  LDL.LU R174, [R1+0x1684] ;  /* 0x0016840001ae7983 */ /* 0x000ea80000300800 */
[----:B------:R1:W-:Y:S01]  /*38900*/  LDGSTS.E [R171+0xa600], [R168.64], P2 ;  /* 0x0a600000a8ab7fae */ /* 0x0003e20009121846 */
[----:B---3--:R-:W-:-:S05]  /*38910*/  IADD3 R175, P5, R175, UR8, RZ ;  /* 0x00000008afaf7c10 */ /* 0x008fca000ffbe0ff */
[----:B------:R-:W-:Y:S01]  /*38920*/  STL [R1+0x1614], R175 ;  /* 0x001614af01007387 */ /* 0x000fe20000100800 */
[----:B------:R-:W-:Y:S02]  /*38930*/  IADD3 R178, P6, R178, UR8, RZ ;  /* 0x00000008b2b27c10 */ /* 0x000fe4000ffde0ff */
[----:B------:R-:W-:-:S05]  /*38940*/  IADD3.X R183, R183, UR5, RZ, P5, !PT ;  /* 0x00000005b7b77c10 */ /* 0x000fca000affe4ff */
[----:B------:R3:W-:Y:S01]  /*38950*/  STL [R1+0x1610], R183 ;  /* 0x001610b701007387 */ /* 0x0007e20000100800 */
[----:B-1----:R-:W-:Y:S01]  /*38960*/  IMAD.MOV.U32 R169, RZ, RZ, R183 ;  /* 0x000000ffffa97224 */ /* 0x002fe200078e00b7 */
[----:B------:R-:W-:Y:S02]  /*38970*/  IADD3.X R180, R180, UR5, RZ, P6, !PT ;  /* 0x00000005b4b47c10 */ /* 0x000fe4000b7fe4ff */
[----:B------:R-:W-:Y:S01]  /*38980*/  STL [R1+0x1624], R178 ;  /* 0x001624b201007387 */ /* 0x000fe20000100800 */
[----:B------:R-:W-:-:S03]  /*38990*/  IMAD.MOV.U32 R168, RZ, RZ, R175 ;  /* 0x000000ffffa87224 */ /* 0x000fc600078e00af */
[----:B---3--:R-:W3:Y:S04]  /*389a0*/  LDL.LU R183, [R1+0x1670] ;  /* 0x0016700001b77983 */ /* 0x008ee80000300800 */
        /* <DEDUP_REMOVED lines=8> */
[----:B----4-:R-:W-:-:S02]  /*38a30*/  IADD3 R179, P5, R179, UR8, RZ ;  /* 0x00000008b3b37c10 */ /* 0x010fc4000ffbe0ff */
[----:B------:R-:W-:Y:S02]  /*38a40*/  IADD3 R184, P6, R184, UR8, RZ ;  /* 0x00000008b8b87c10 */ /* 0x000fe4000ffde0ff */
[----:B------:R-:W-:Y:S01]  /*38a50*/  IADD3.X R181, R181, UR5, RZ, P5, !PT ;  /* 0x00000005b5b57c10 */ /* 0x000fe2000affe4ff */
[----:B------:R-:W-:Y:S01]  /*38a60*/  STL [R1+0x1634], R179 ;  /* 0x001634b301007387 */ /* 0x000fe20000100800 */
[----:B------:R-:W-:-:S03]  /*38a70*/  IADD3.X R185, R185, UR5, RZ, P6, !PT ;  /* 0x00000005b9b97c10 */ /* 0x000fc6000b7fe4ff */
[----:B------:R4:W-:Y:S01]  /*38a80*/  STL [R1+0x1630], R181 ;  /* 0x001630b501007387 */ /* 0x0009e20000100800 */
[----:B-1----:R-:W-:Y:S02]  /*38a90*/  IMAD.MOV.U32 R168, RZ, RZ, R179 ;  /* 0x000000ffffa87224 */ /* 0x002fe400078e00b3 */
[----:B------:R-:W-:Y:S01]  /*38aa0*/  IMAD.MOV.U32 R169, RZ, RZ, R181 ;  /* 0x000000ffffa97224 */ /* 0x000fe200078e00b5 */
[----:B------:R-:W-:Y:S04]  /*38ab0*/  STL [R1+0x1644], R184 ;  /* 0x001644b801007387 */ /* 0x000fe80000100800 */
[----:B------:R1:W-:Y:S04]  /*38ac0*/  LDGSTS.E [R171+0xb200], [R168.64], P2 ;  /* 0x0b200000a8ab7fae */ /* 0x0003e80009121846 */
[----:B----4-:R-:W4:Y:S04]  /*38ad0*/  LDL.LU R181, [R1+0x1690] ;  /* 0x0016900001b57983 */ /* 0x010f280000300800 */
[----:B------:R-:W-:Y:S01]  /*38ae0*/  STL [R1+0x1640], R185 ;  /* 0x001640b901007387 */ /* 0x000fe20000100800 */
[----:B------:R-:W-:-:S03]  /*38af0*/  IADD3 R170, P5, R170, UR8, RZ ;  /* 0x00000008aaaa7c10 */ /* 0x000fc6000ffbe0ff */
[----:B------:R-:W4:Y:S01]  /*38b00*/  LDL.LU R179, [R1+0x16a0] ;  /* 0x0016a00001b37983 */ /* 0x000f220000300800 */
[----:B-1----:R-:W-:Y:S02]  /*38b10*/  IMAD.MOV.U32 R168, RZ, RZ, R184 ;  /* 0x000000ffffa87224 */ /* 0x002fe400078e00b8 */
[----:B------:R-:W-:Y:S01]  /*38b20*/  IMAD.MOV.U32 R169, RZ, RZ, R185 ;  /* 0x000000ffffa97224 */ /* 0x000fe200078e00b9 */
[----:B------:R-:W-:Y:S01]  /*38b30*/  IADD3 R173, P6, R173, UR8, RZ ;  /* 0x00000008adad7c10 */ /* 0x000fe2000ffde0ff */
[----:B------:R-:W-:Y:S04]  /*38b40*/  STL [R1+0x1654], R170 ;  /* 0x001654aa01007387 */ /* 0x000fe80000100800 */
[----:B------:R1:W-:Y:S02]  /*38b50*/  LDGSTS.E [R171+0xb600], [R168.64], P2 ;  /* 0x0b600000a8ab7fae */ /* 0x0003e40009121846 */
        /* <DEDUP_REMOVED lines=19> */
[----:B---3--:R-:W-:-:S05]  /*38c90*/  IADD3.X R183, R183, UR5, RZ, P5, !PT ;  /* 0x00000005b7b77c10 */ /* 0x008fca000affe4ff */
[----:B------:R-:W-:Y:S01]  /*38ca0*/  IMAD.MOV.U32 R169, RZ, RZ, R183 ;  /* 0x000000ffffa97224 */ /* 0x000fe200078e00b7 */
[----:B------:R-:W-:Y:S01]  /*38cb0*/  IADD3.X R175, R175, UR5, RZ, P6, !PT ;  /* 0x00000005afaf7c10 */ /* 0x000fe2000b7fe4ff */
[----:B------:R-:W-:Y:S04]  /*38cc0*/  STL [R1+0x1670], R183 ;  /* 0x001670b701007387 */ /* 0x000fe80000100800 */
[----:B------:R-:W-:Y:S04]  /*38cd0*/  STL [R1+0x1684], R174 ;  /* 0x001684ae01007387 */ /* 0x000fe80000100800 */
[----:B------:R1:W-:Y:S04]  /*38ce0*/  LDGSTS.E [R171+0xc200], [R168.64], P2 ;  /* 0x0c200000a8ab7fae */ /* 0x0003e80009121846 */
[----:B------:R3:W-:Y:S01]  /*38cf0*/  STL [R1+0x1680], R175 ;  /* 0x001680af01007387 */ /* 0x0007e20000100800 */
[----:B-1----:R-:W-:-:S02]  /*38d00*/  IMAD.MOV.U32 R169, RZ, RZ, R175 ;  /* 0x000000ffffa97224 */ /* 0x002fc400078e00af */
[----:B------:R-:W-:Y:S01]  /*38d10*/  IMAD.MOV.U32 R168, RZ, RZ, R174 ;  /* 0x000000ffffa87224 */ /* 0x000fe200078e00ae */
[----:B---3--:R-:W3:Y:S04]  /*38d20*/  LDL.LU R175, [R1+0x16d0] ;  /* 0x0016d00001af7983 */ /* 0x008ee80000300800 */
[----:B------:R-:W3:Y:S04]  /*38d30*/  LDL.LU R174, [R1+0x16d4] ;  /* 0x0016d40001ae7983 */ /* 0x000ee80000300800 */
[----:B------:R-:W3:Y:S04]  /*38d40*/  LDL.LU R189, [R1+0x16e0] ;  /* 0x0016e00001bd7983 */ /* 0x000ee80000300800 */
[----:B------:R-:W3:Y:S01]  /*38d50*/  LDL.LU R188, [R1+0x16e4] ;  /* 0x0016e40001bc7983 */ /* 0x000ee20000300800 */
[----:B------:R-:W-:-:S02]  /*38d60*/  IADD3 R180, P5, R180, UR8, RZ ;  /* 0x00000008b4b47c10 */ /* 0x000fc4000ffbe0ff */
[----:B------:R-:W-:Y:S01]  /*38d70*/  IADD3 R178, P6, R178, UR8, RZ ;  /* 0x00000008b2b27c10 */ /* 0x000fe2000ffde0ff */
[----:B------:R1:W-:Y:S04]  /*38d80*/  LDGSTS.E [R171+0xc600], [R168.64], P2 ;  /* 0x0c600000a8ab7fae */ /* 0x0003e80009121846 */
[----:B------:R4:W-:Y:S01]  /*38d90*/  STL [R1+0x1694], R180 ;  /* 0x001694b401007387 */ /* 0x0009e20000100800 */
[----:B-1----:R-:W-:Y:S01]  /*38da0*/  IMAD.MOV.U32 R168, RZ, RZ, R180 ;  /* 0x000000ffffa87224 */ /* 0x002fe200078e00b4 */
[----:B----4-:R-:W-:-:S05]  /*38db0*/  IADD3.X R181, R181, UR5, RZ, P5, !PT ;  /* 0x00000005b5b57c10 */ /* 0x010fca000affe4ff */
[----:B------:R1:W-:Y:S01]  /*38dc0*/  STL [R1+0x1690], R181 ;  /* 0x001690b501007387 */ /* 0x0003e20000100800 */
[----:B------:R-:W-:-:S03]  /*38dd0*/  IADD3.X R179, R179, UR5, RZ, P6, !PT ;  /* 0x00000005b3b37c10 */ /* 0x000fc6000b7fe4ff */
[----:B------:R-:W-:Y:S04]  /*38de0*/  STL [R1+0x16a4], R178 ;  /* 0x0016a4b201007387 */ /* 0x000fe80000100800 */
[----:B------:R4:W-:Y:S04]  /*38df0*/  STL [R1+0x16a0], R179 ;  /* 0x0016a0b301007387 */ /* 0x0009e80000100800 */
[----:B------:R-:W3:Y:S04]  /*38e00*/  LDL.LU R187, [R1+0x16f0] ;  /* 0x0016f00001bb7983 */ /* 0x000ee80000300800 */
[----:B------:R-:W3:Y:S04]  /*38e10*/  LDL.LU R186, [R1+0x16f4] ;  /* 0x0016f40001ba7983 */ /* 0x000ee80000300800 */
[----:B------:R-:W3:Y:S04]  /*38e20*/  LDL.LU R185, [R1+0x1700] ;  /* 0x0017000001b97983 */ /* 0x000ee80000300800 */
[----:B------:R-:W3:Y:S04]  /*38e30*/  LDL.LU R184, [R1+0x1704] ;  /* 0x0017040001b87983 */ /* 0x000ee80000300800 */
[----:B------:R-:W3:Y:S04]  /*38e40*/  LDL.LU R182, [R1+0x1714] ;  /* 0x0017140001b67983 */ /* 0x000ee80000300800 */
[----:B------:R-:W3:Y:S01]  /*38e50*/  LDL.LU R180, [R1+0x1724] ;  /* 0x0017240001b47983 */ /* 0x000ee20000300800 */
[----:B------:R-:W-:-:S05]  /*38e60*/  IMAD.MOV.U32 R169, RZ, RZ, R181 ;  /* 0x000000ffffa97224 */ /* 0x000fca00078e00b5 */
[----:B------:R1:W-:Y:S01]  /*38e70*/  LDGSTS.E [R171+0xca00], [R168.64], P2 ;  /* 0x0ca00000a8ab7fae */ /* 0x0003e20009121846 */
[----:B------:R-:W-:-:S05]  /*38e80*/  IADD3 R176, P5, R176, UR8, RZ ;  /* 0x00000008b0b07c10 */ /* 0x000fca000ffbe0ff */
[----:B------:R-:W-:Y:S01]  /*38e90*/  STL [R1+0x16b4], R176 ;  /* 0x0016b4b001007387 */ /* 0x000fe20000100800 */
[----:B------:R-:W-:Y:S02]  /*38ea0*/  IADD3 R170, P6, R170, UR8, RZ ;  /* 0x00000008aaaa7c10 */ /* 0x000fe4000ffde0ff */
[----:B--2---:R-:W-:-:S05]  /*38eb0*/  IADD3.X R177, R177, UR5, RZ, P5, !PT ;  /* 0x00000005b1b17c10 */ /* 0x004fca000affe4ff */
[----:B------:R2:W-:Y:S01]  /*38ec0*/  STL [R1+0x16b0], R177 ;  /* 0x0016b0b101007387 */ /* 0x0005e20000100800 */
[----:B------:R-:W-:-:S03]  /*38ed0*/  IADD3.X R173, R173, UR5, RZ, P6, !PT ;  /* 0x00000005adad7c10 */ /* 0x000fc6000b7fe4ff */
[----:B------:R2:W-:Y:S04]  /*38ee0*/  STL [R1+0x16c4], R170 ;  /* 0x0016c4aa01007387 */ /* 0x0005e80000100800 */
[----:B------:R-:W3:Y:S01]  /*38ef0*/  LDL.LU R183, [R1+0x1710] ;  /* 0x0017100001b77983 */ /* 0x000ee20000300800 */
[----:B-1----:R-:W-:Y:S02]  /*38f00*/  IMAD.MOV.U32 R168, RZ, RZ, R178 ;  /* 0x000000ffffa87224 */ /* 0x002fe400078e00b2 */
[----:B------:R-:W-:Y:S01]  /*38f10*/  IMAD.MOV.U32 R169, RZ, RZ, R179 ;  /* 0x000000ffffa97224 */ /* 0x000fe200078e00b3 */
[----:B------:R1:W-:Y:S04]  /*38f20*/  STL [R1+0x16c0], R173 ;  /* 0x0016c0ad01007387 */ /* 0x0003e80000100800 */
[----:B------:R-:W3:Y:S04]  /*38f30*/  LDL.LU R181, [R1+0x1720] ;  /* 0x0017200001b57983 */ /* 0x000ee80000300800 */
[----:B----4-:R-:W4:Y:S04]  /*38f40*/  LDL.LU R179, [R1+0x1730] ;  /* 0x0017300001b37983 */ /* 0x010f280000300800 */
[----:B------:R-:W4:Y:S04]  /*38f50*/  LDL.LU R178, [R1+0x1734] ;  /* 0x0017340001b27983 */ /* 0x000f280000300800 */
[----:B------:R1:W-:Y:S02]  /*38f60*/  LDGSTS.E [R171+0xce00], [R168.64], P2 ;  /* 0x0ce00000a8ab7fae */ /* 0x0003e40009121846 */
[----:B-1----:R-:W-:-:S02]  /*38f70*/  IMAD.MOV.U32 R169, RZ, RZ, R177 ;  /* 0x000000ffffa97224 */ /* 0x002fc400078e00b1 */
[----:B------:R-:W-:Y:S01]  /*38f80*/  IMAD.MOV.U32 R168, RZ, RZ, R176 ;  /* 0x000000ffffa87224 */ /* 0x000fe200078e00b0 */
[----:B--2---:R-:W2:Y:S04]  /*38f90*/  LDL.LU R177, [R1+0x1740] ;  /* 0x0017400001b17983 */ /* 0x004ea80000300800 */
[----:B------:R-:W2:Y:S04]  /*38fa0*/  LDL.LU R176, [R1+0x1744] ;  /* 0x0017440001b07983 */ /* 0x000ea80000300800 */
[----:B------:R1:W-:Y:S02]  /*38fb0*/  LDGSTS.E [R171+0xd200], [R168.64], P2 ;  /* 0x0d200000a8ab7fae */ /* 0x0003e40009121846 */
[----:B-1----:R-:W-:-:S02]  /*38fc0*/  IMAD.MOV.U32 R168, RZ, RZ, R170 ;  /* 0x000000ffffa87224 */ /* 0x002fc400078e00aa */
[----:B------:R-:W-:Y:S01]  /*38fd0*/  IMAD.MOV.U32 R169, RZ, RZ, R173 ;  /* 0x000000ffffa97224 */ /* 0x000fe200078e00ad */
[----:B------:R-:W2:Y:S04]  /*38fe0*/  LDL.LU R170, [R1+0x1754] ;  /* 0x0017540001aa7983 */ /* 0x000ea80000300800 */
[----:B------:R-:W2:Y:S04]  /*38ff0*/  LDL.LU R173, [R1+0x1764] ;  /* 0x0017640001ad7983 */ /* 0x000ea80000300800 */
[----:B------:R1:W-:Y:S01]  /*39000*/  LDGSTS.E [R171+0xd600], [R168.64], P2 ;  /* 0x0d600000a8ab7fae */ /* 0x0003e20009121846 */
[----:B---3--:R-:W-:-:S04]  /*39010*/  IADD3 R174, P5, R174, UR8, RZ ;  /* 0x00000008aeae7c10 */ /* 0x008fc8000ffbe0ff */
[----:B------:R-:W-:Y:S01]  /*39020*/  IADD3.X R175, R175, UR5, RZ, P5, !PT ;  /* 0x00000005afaf7c10 */ /* 0x000fe2000affe4ff */
[----:B------:R-:W-:Y:S01]  /*39030*/  STL [R1+0x16d4], R174 ;  /* 0x0016d4ae01007387 */ /* 0x000fe20000100800 */
[----:B------:R-:W-:-:S03]  /*39040*/  IADD3 R188, P6, R188, UR8, RZ ;  /* 0x00000008bcbc7c10 */ /* 0x000fc6000ffde0ff */
[----:B------:R3:W-:Y:S01]  /*39050*/  STL [R1+0x16d0], R175 ;  /* 0x0016d0af01007387 */ /* 0x0007e20000100800 */
[----:B-1----:R-:W-:Y:S01]  /*39060*/  IMAD.MOV.U32 R169, RZ, RZ, R175 ;  /* 0x000000ffffa97224 */ /* 0x002fe200078e00af */
[----:B------:R-:W-:Y:S02]  /*39070*/  IADD3.X R189, R189, UR5, RZ, P6, !PT ;  /* 0x00000005bdbd7c10 */ /* 0x000fe4000b7fe4ff */
[----:B------:R-:W-:Y:S01]  /*39080*/  STL [R1+0x16e4], R188 ;  /* 0x0016e4bc01007387 */ /* 0x000fe20000100800 */
[----:B------:R-:W-:-:S03]  /*39090*/  IMAD.MOV.U32 R168, RZ, RZ, R174 ;  /* 0x000000ffffa87224 */ /* 0x000fc600078e00ae */
[----:B---3--:R-:W3:Y:S04]  /*390a0*/  LDL.LU R175, [R1+0x1750] ;  /* 0x0017500001af7983 */ /* 0x008ee80000300800 */
[----:B------:R-:W-:Y:S04]  /*390b0*/  STL [R1+0x16e0], R189 ;  /* 0x0016e0bd01007387 */ /* 0x000fe80000100800 */
[----:B------:R-:W3:Y:S04]  /*390c0*/  LDL.LU R174, [R1+0x1760] ;  /* 0x0017600001ae7983 */ /* 0x000ee80000300800 */
[----:B------:R1:W-:Y:S02]  /*390d0*/  LDGSTS.E [R171+0xda00], [R168.64], P2 ;  /* 0x0da00000a8ab7fae */ /* 0x0003e40009121846 */
[----:B-1----:R-:W-:-:S02]  /*390e0*/  IMAD.MOV.U32 R168, RZ, RZ, R188 ;  /* 0x000000ffffa87224 */ /* 0x002fc400078e00bc */
[----:B------:R-:W-:-:S05]  /*390f0*/  IMAD.MOV.U32 R169, RZ, RZ, R189 ;  /* 0x000000ffffa97224 */ /* 0x000fca00078e00bd */
[----:B------:R1:W-:Y:S01]  /*39100*/  LDGSTS.E [R171+0xde00], [R168.64], P2 ;  /* 0x0de00000a8ab7fae */ /* 0x0003e20009121846 */
[----:B------:R-:W-:-:S04]  /*39110*/  IADD3 R186, P5, R186, UR8, RZ ;  /* 0x00000008baba7c10 */ /* 0x000fc8000ffbe0ff */
[----:B------:R-:W-:Y:S01]  /*39120*/  IADD3.X R187, R187, UR5, RZ, P5, !PT ;  /* 0x00000005bbbb7c10 */ /* 0x000fe2000affe4ff */
[----:B-1----:R-:W-:Y:S01]  /*39130*/  IMAD.MOV.U32 R168, RZ, RZ, R186 ;  /* 0x000000ffffa87224 */ /* 0x002fe200078e00ba */
[----:B------:R-:W-:-:S03]  /*39140*/  IADD3 R184, P6, R184, UR8, RZ ;  /* 0x00000008b8b87c10 */ /* 0x000fc6000ffde0ff */
[----:B------:R-:W-:Y:S01]  /*39150*/  IMAD.MOV.U32 R169, RZ, RZ, R187 ;  /* 0x000000ffffa97224 */ /* 0x000fe200078e00bb */
[----:B------:R-:W-:Y:S02]  /*39160*/  IADD3.X R185, R185, UR5, RZ, P6, !PT ;  /* 0x00000005b9b97c10 */ /* 0x000fe4000b7fe4ff */
[----:B------:R-:W-:Y:S02]  /*39170*/  IADD3 R182, P5, R182, UR8, RZ ;  /* 0x00000008b6b67c10 */ /* 0x000fe4000ffbe0ff */
[----:B------:R1:W-:Y:S01]  /*39180*/  LDGSTS.E [R171+0xe200], [R168.64], P2 ;  /* 0x0e200000a8ab7fae */ /* 0x0003e20009121846 */
[----:B------:R-:W-:Y:S01]  /*39190*/  IADD3 R180, P6, R180, UR8, RZ ;  /* 0x00000008b4b47c10 */ /* 0x000fe2000ffde0ff */
[----:B-1----:R-:W-:Y:S02]  /*391a0*/  IMAD.MOV.U32 R168, RZ, RZ, R184 ;  /* 0x000000ffffa87224 */ /* 0x002fe400078e00b8 */
[----:B------:R-:W-:-:S05]  /*391b0*/  IMAD.MOV.U32 R169, RZ, RZ, R185 ;  /* 0x000000ffffa97224 */ /* 0x000fca00078e00b9 */
[----:B------:R1:W-:Y:S04]  /*391c0*/  LDGSTS.E [R171+0xe600], [R168.64], P2 ;  /* 0x0e600000a8ab7fae */ /* 0x0003e80009121846 */
[----:B------:R-:W-:Y:S01]  /*391d0*/  STL [R1+0x16f4], R186 ;  /* 0x0016f4ba01007387 */ /* 0x000fe20000100800 */
[----:B-1----:R-:W-:-:S03]  /*391e0*/  IMAD.MOV.U32 R168, RZ, RZ, R182 ;  /* 0x000000ffffa87224 */ /* 0x002fc600078e00b6 */
[----:B------:R-:W-:Y:S01]  /*391f0*/  STL [R1+0x16f0], R187 ;  /* 0x0016f0bb01007387 */ /* 0x000fe20000100800 */
[----:B------:R-:W-:-:S05]  /*39200*/  IADD3.X R183, R183, UR5, RZ, P5, !PT ;  /* 0x00000005b7b77c10 */ /* 0x000fca000affe4ff */
[----:B------:R-:W-:Y:S01]  /*39210*/  IMAD.MOV.U32 R169, RZ, RZ, R183 ;  /* 0x000000ffffa97224 */ /* 0x000fe200078e00b7 */
[----:B------:R-:W-:-:S04]  /*39220*/  IADD3.X R181, R181, UR5, RZ, P6, !PT ;  /* 0x00000005b5b57c10 */ /* 0x000fc8000b7fe4ff */
[----:B------:R1:W-:Y:S01]  /*39230*/  LDGSTS.E [R171+0xea00], [R168.64], P2 ;  /* 0x0ea00000a8ab7fae */ /* 0x0003e20009121846 */
[----:B----4-:R-:W-:-:S03]  /*39240*/  IADD3 R178, P5, R178, UR8, RZ ;  /* 0x00000008b2b27c10 */ /* 0x010fc6000ffbe0ff */
[----:B------:R-:W-:Y:S01]  /*39250*/  STL [R1+0x1704], R184 ;  /* 0x001704b801007387 */ /* 0x000fe20000100800 */
[----:B------:R-:W-:Y:S01]  /*39260*/  IADD3.X R179, R179, UR5, RZ, P5, !PT ;  /* 0x00000005b3b37c10 */ /* 0x000fe2000affe4ff */
[----:B-1----:R-:W-:Y:S02]  /*39270*/  IMAD.MOV.U32 R168, RZ, RZ, R180 ;  /* 0x000000ffffa87224 */ /* 0x002fe400078e00b4 */
[----:B------:R-:W-:Y:S01]  /*39280*/  IMAD.MOV.U32 R169, RZ, RZ, R181 ;  /* 0x000000ffffa97224 */ /* 0x000fe200078e00b5 */
[----:B------:R-:W-:Y:S04]  /*39290*/  STL [R1+0x1700], R185 ;  /* 0x001700b901007387 */ /* 0x000fe80000100800 */
[----:B------:R-:W-:Y:S04]  /*392a0*/  STL [R1+0x1714], R182 ;  /* 0x001714b601007387 */ /* 0x000fe80000100800 */
[----:B------:R1:W-:Y:S01]  /*392b0*/  LDGSTS.E [R171+0xee00], [R168.64], P2 ;  /* 0x0ee00000a8ab7fae */ /* 0x0003e20009121846 */
[----:B--2---:R-:W-:-:S03]  /*392c0*/  IADD3 R176, P6, R176, UR8, RZ ;  /* 0x00000008b0b07c10 */ /* 0x004fc6000ffde0ff */
[----:B------:R-:W-:Y:S01]  /*392d0*/  STL [R1+0x1710], R183 ;  /* 0x001710b701007387 */ /* 0x000fe20000100800 */
[----:B------:R-:W-:-:S03]  /*392e0*/  IADD3.X R177, R177, UR5, RZ, P6, !PT ;  /* 0x00000005b1b17c10 */ /* 0x000fc6000b7fe4ff */
[----:B------:R-:W-:Y:S01]  /*392f0*/  STL [R1+0x1724], R180 ;  /* 0x001724b401007387 */ /* 0x000fe20000100800 */
[----:B-1----:R-:W-:Y:S02]  /*39300*/  IMAD.MOV.U32 R168, RZ, RZ, R178 ;  /* 0x000000ffffa87224 */ /* 0x002fe400078e00b2 */
[----:B------:R-:W-:Y:S01]  /*39310*/  IMAD.MOV.U32 R169, RZ, RZ, R179 ;  /* 0x000000ffffa97224 */ /* 0x000fe200078e00b3 */
[----:B------:R-:W-:Y:S04]  /*39320*/  STL [R1+0x1720], R181 ;  /* 0x001720b501007387 */ /* 0x000fe80000100800 */
[----:B------:R-:W-:Y:S04]  /*39330*/  STL [R1+0x1734], R178 ;  /* 0x001734b201007387 */ /* 0x000fe80000100800 */
[----:B------:R-:W-:Y:S01]  /*39340*/  STL [R1+0x1730], R179 ;  /* 0x001730b301007387 */ /* 0x000fe20000100800 */
[----:B------:R-:W-:-:S03]  /*39350*/  IADD3 R170, P5, R170, UR8, RZ ;  /* 0x00000008aaaa7c10 */ /* 0x000fc6000ffbe0ff */
[----:B------:R-:W-:Y:S04]  /*39360*/  STL [R1+0x1744], R176 ;  /* 0x001744b001007387 */ /* 0x000fe80000100800 */
[----:B------:R1:W-:Y:S04]  /*39370*/  LDGSTS.E [R171+0xf200], [R168.64], P2 ;  /* 0x0f200000a8ab7fae */ /* 0x0003e80009121846 */
[----:B------:R2:W-:Y:S01]  /*39380*/  STL [R1+0x1740], R177 ;  /* 0x001740b101007387 */ /* 0x0005e20000100800 */
[----:B------:R-:W-:Y:S01]  /*39390*/  IADD3 R173, P6, R173, UR8, RZ ;  /* 0x00000008adad7c10 */ /* 0x000fe2000ffde0ff */
[----:B-1----:R-:W-:-:S02]  /*393a0*/  IMAD.MOV.U32 R169, RZ, RZ, R177 ;  /* 0x000000ffffa97224 */ /* 0x002fc400078e00b1 */
[----:B--2---:R-:W-:Y:S02]  /*393b0*/  IMAD.MOV.U32 R177, RZ, RZ, 0x1f ;  /* 0x0000001fffb17424 */ /* 0x004fe400078e00ff */
[----:B------:R-:W-:-:S03]  /*393c0*/  IMAD.MOV.U32 R168, RZ, RZ, R176 ;  /* 0x000000ffffa87224 */ /* 0x000fc600078e00b0 */
[----:B------:R-:W-:Y:S01]  /*393d0*/  IADD3 R177, R177, c[0x0][0x180], RZ ;  /* 0x00006000b1b17a10 */ /* 0x000fe20007ffe0ff */
[----:B------:R1:W-:Y:S04]  /*393e0*/  STL [R1+0x1754], R170 ;  /* 0x001754aa01007387 */ /* 0x0003e80000100800 */
[----:B------:R2:W-:Y:S02]  /*393f0*/  LDGSTS.E [R171+0xf600], [R168.64], P2 ;  /* 0x0f600000a8ab7fae */ /* 0x0005e40009121846 */
[----:B--2---:R-:W-:Y:S01]  /*39400*/  IMAD.MOV.U32 R168, RZ, RZ, R170 ;  /* 0x000000ffffa87224 */ /* 0x004fe200078e00aa */
[----:B-1----:R-:W-:-:S04]  /*39410*/  SHF.R.S32.HI R170, RZ, 0x1f, R177 ;  /* 0x0000001fffaa7819 */ /* 0x002fc800000114b1 */
[----:B------:R-:W-:-:S04]  /*39420*/  LEA.HI R170, R170, R177, RZ, 0x5 ;  /* 0x000000b1aaaa7211 */ /* 0x000fc800078f28ff */
[----:B------:R-:W-:Y:S02]  /*39430*/  SHF.R.S32.HI R170, RZ, 0x5, R170 ;  /* 0x00000005ffaa7819 */ /* 0x000fe400000114aa */
[----:B---3--:R-:W-:-:S05]  /*39440*/  IADD3.X R175, R175, UR5, RZ, P5, !PT ;  /* 0x00000005afaf7c10 */ /* 0x008fca000affe4ff */
[----:B------:R-:W-:Y:S01]  /*39450*/  IMAD.MOV.U32 R169, RZ, RZ, R175 ;  /* 0x000000ffffa97224 */ /* 0x000fe200078e00af */
[----:B------:R-:W-:Y:S01]  /*39460*/  IADD3.X R174, R174, UR5, RZ, P6, !PT ;  /* 0x00000005aeae7c10 */ /* 0x000fe2000b7fe4ff */
[----:B------:R1:W-:Y:S04]  /*39470*/  STL [R1+0x1750], R175 ;  /* 0x001750af01007387 */ /* 0x0003e80000100800 */
[----:B------:R1:W-:Y:S04]  /*39480*/  STL [R1+0x1764], R173 ;  /* 0x001764ad01007387 */ /* 0x0003e80000100800 */
[----:B------:R2:W-:Y:S04]  /*39490*/  LDGSTS.E [R171+0xfa00], [R168.64], P2 ;  /* 0x0fa00000a8ab7fae */ /* 0x0005e80009121846 */
[----:B------:R1:W-:Y:S04]  /*394a0*/  STL [R1+0x1760], R174 ;  /* 0x001760ae01007387 */ /* 0x0003e80000100800 */
[----:B------:R1:W-:Y:S01]  /*394b0*/  STL [R1+0x1360], R172 ;  /* 0x001360ac01007387 */ /* 0x0003e20000100800 */
[----:B--2---:R-:W-:-:S02]  /*394c0*/  IMAD.MOV.U32 R168, RZ, RZ, R173 ;  /* 0x000000ffffa87224 */ /* 0x004fc400078e00ad */
[----:B------:R-:W-:-:S05]  /*394d0*/  IMAD.MOV.U32 R169, RZ, RZ, R174 ;  /* 0x000000ffffa97224 */ /* 0x000fca00078e00ae */
[----:B------:R1:W-:Y:S01]  /*394e0*/  LDGSTS.E [R171+0xfe00], [R168.64], P2 ;  /* 0x0fe00000a8ab7fae */ /* 0x0003e20009121846 */
[----:B------:R-:W-:-:S03]  /*394f0*/  ISETP.NE.U32.AND P2, PT, R172, R170, PT ;  /* 0x000000aaac00720c */ /* 0x000fc60003f45070 */
[----:B------:R-:W0:Y:S10]  /*39500*/  LDGDEPBAR ;  /* 0x00000000000079af */ /* 0x000e340000000000 */
[----:B-1----:R-:W-:Y:S01]  /*39510*/  @!P2 CALL.REL.NOINC `(.L_x_0) ;  /* 0x000000100000a944 */ /* 0x002fe20003c00000 */
[----:B------:R-:W-:Y:S05]  /*39520*/  BRA `(.L_x_1) ;  /* 0xfffdc27000007947 */ /* 0x000fea000383ffff */
.L_x_0:
[----:B------:R-:W2:Y:S01]  /*39530*/  LDL R188, [R1+0x91c] ;  /* 0x00091c0001bc7983 */ /* 0x000ea20000100800 */
[----:B------:R-:W-:-:S04]  /*39540*/  DEPBAR.LE SB0, 0x0 ;  /* 0x000080000000791a */ /* 0x000fc80000000000 */
        /* <DEDUP_REMOVED lines=20> */
[----:B------:R-:W-:Y:S06]  /*39690*/  BAR.SYNC.DEFER_BLOCKING 0x0 ;  /* 0x0000000000007b1d */ /* 0x000fec0000010000 */
[----:B--2---:R1:W-:Y:S04]  /*396a0*/  STS.128 [R188], R168 ;  /* 0x000000a8bc007388 */ /* 0x0043e80000000c00 */
[----:B-1----:R-:W2:Y:S04]  /*396b0*/  LDL.LU R168, [R1+0x398] ;  /* 0x0003980001a87983 */ /* 0x002ea80000300800 */
[----:B------:R-:W2:Y:S04]  /*396c0*/  LDL.LU R169, [R1+0x39c] ;  /* 0x00039c0001a97983 */ /* 0x000ea80000300800 */
[----:B------:R-:W2:Y:S04]  /*396d0*/  LDL.LU R170, [R1+0x388] ;  /* 0x0003880001aa7983 */ /* 0x000ea80000300800 */
[----:B------:R-:W2:Y:S04]  /*396e0*/  LDL.LU R171, [R1+0x38c] ;  /* 0x00038c0001ab7983 */ /* 0x000ea80000300800 */
[----:B---3--:R1:W-:Y:S04]  /*396f0*/  STS.128 [R188+0x80], R184 ;  /* 0x000080b8bc007388 */ /* 0x0083e80000000c00 */
[----:B----4-:R3:W-:Y:S04]  /*39700*/  STS.128 [R188+0x100], R180 ;  /* 0x000100b4bc007388 */ /* 0x0107e80000000c00 */
[----:B-1----:R-:W4:Y:S04]  /*39710*/  LDL.LU R184, [R1+0x90] ;  /* 0x0000900001b87983 */ /* 0x002f280000300800 */
[----:B------:R-:W4:Y:S04]  /*39720*/  LDL.LU R185, [R1+0x94] ;  /* 0x0000940001b97983 */ /* 0x000f280000300800 */
[----:B------:R-:W4:Y:S04]  /*39730*/  LDL.LU R186, [R1+0x80] ;  /* 0x0000800001ba7983 */ /* 0x000f280000300800 */
[----:B------:R-:W4:Y:S04]  /*39740*/  LDL.LU R187, [R1+0x84] ;  /* 0x0000840001bb7983 */ /* 0x000f280000300800 */
[----:B---3--:R-:W3:Y:S04]  /*39750*/  LDL.LU R180, [R1+0x98] ;  /* 0x0000980001b47983 */ /* 0x008ee80000300800 */
[----:B------:R-:W3:Y:S04]  /*39760*/  LDL.LU R181, [R1+0x9c] ;  /* 0x00009c0001b57983 */ /* 0x000ee80000300800 */
[----:B------:R-:W3:Y:S04]  /*39770*/  LDL.LU R182, [R1+0x88] ;  /* 0x0000880001b67983 */ /* 0x000ee80000300800 */
[----:B------:R1:W-:Y:S04]  /*39780*/  STS.128 [R188+0x180], R176 ;  /* 0x000180b0bc007388 */ /* 0x0003e80000000c00 */
[----:B------:R-:W3:Y:S04]  /*39790*/  LDL.LU R183, [R1+0x8c] ;  /* 0x00008c0001b77983 */ /* 0x000ee80000300800 */
[----:B------:R1:W-:Y:S04]  /*397a0*/  STS.128 [R188+0x200], R172 ;  /* 0x000200acbc007388 */ /* 0x0003e80000000c00 */
        /* <DEDUP_REMOVED lines=8> */
[----:B--2---:R1:W-:Y:S04]  /*39830*/  STS.128 [R188+0x280], R168 ;  /* 0x000280a8bc007388 */ /* 0x0043e80000000c00 */
[----:B-1----:R-:W2:Y:S04]  /*39840*/  LDL.LU R168, [R1+0x1e0] ;  /* 0x0001e00001a87983 */ /* 0x002ea80000300800 */
[----:B------:R-:W2:Y:S04]  /*39850*/  LDL.LU R169, [R1+0x1e4] ;  /* 0x0001e40001a97983 */ /* 0x000ea80000300800 */
[----:B------:R-:W2:Y:S04]  /*39860*/  LDL.LU R170, [R1+0x1d0] ;  /* 0x0001d00001aa7983 */ /* 0x000ea80000300800 */
[----:B------:R-:W2:Y:S04]  /*39870*/  LDL.LU R171, [R1+0x1d4] ;  /* 0x0001d40001ab7983 */ /* 0x000ea80000300800 */
[----:B----4-:R-:W-:Y:S04]  /*39880*/  STS.128 [R188+0x300], R184 ;  /* 0x000300b8bc007388 */ /* 0x010fe80000000c00 */
[----:B---3--:R-:W-:Y:S04]  /*39890*/  STS.128 [R188+0x380], R180 ;  /* 0x000380b4bc007388 */ /* 0x008fe80000000c00 */
[----:B------:R-:W-:Y:S04]  /*398a0*/  STS.128 [R188+0x400], R176 ;  /* 0x000400b0bc007388 */ /* 0x000fe80000000c00 */
[----:B------:R1:W-:Y:S04]  /*398b0*/  STS.128 [R188+0x480], R172 ;  /* 0x000480acbc007388 */ /* 0x0003e80000000c00 */
[----:B-1----:R-:W3:Y:S04]  /*398c0*/  LDL.LU R172, [R1+0x1e8] ;  /* 0x0001e80001ac7983 */ /* 0x002ee80000300800 */
[----:B------:R-:W3:Y:S04]  /*398d0*/  LDL.LU R173, [R1+0x1ec] ;  /* 0x0001ec0001ad7983 */ /* 0x000ee80000300800 */
[----:B------:R-:W3:Y:S04]  /*398e0*/  LDL.LU R174, [R1+0x1d8] ;  /* 0x0001d80001ae7983 */ /* 0x000ee80000300800 */
[----:B------:R-:W3:Y:S04]  /*398f0*/  LDL.LU R175, [R1+0x1dc] ;  /* 0x0001dc0001af7983 */ /* 0x000ee80000300800 */
[----:B------:R-:W1:Y:S02]  /*39900*/  S2R R189, SR_TID.X ;  /* 0x0000000000bd7919 */ /* 0x000e640000002100 */
[C---:B-1----:R-:W-:Y:S01]  /*39910*/  IMAD.SHL.U32 R177, R189.reuse, 0x1000, RZ ;  /* 0x00001000bdb17824 */ /* 0x042fe200078e00ff */
[----:B------:R-:W-:-:S04]  /*39920*/  LOP3.LUT R176, R189, 0x7f, RZ, 0xc0, !PT ;  /* 0x0000007fbdb07812 */ /* 0x000fc800078ec0ff */
[----:B------:R-:W-:-:S05]  /*39930*/  LOP3.LUT R177, R177, 0x6000, RZ, 0xc0, !PT ;  /* 0x00006000b1b17812 */ /* 0x000fca00078ec0ff */
[----:B------:R-:W-:-:S05]  /*39940*/  IMAD R176, R176, 0x10, R177 ;  /* 0x00000010b0b07824 */ /* 0x000fca00078e02b1 */
[C---:B------:R-:W-:Y:S02]  /*39950*/  LOP3.LUT R3, R176.reuse, 0x20, RZ, 0x3c, !PT ;  /* 0x00000020b0037812 */ /* 0x040fe400078e3cff */
[C---:B------:R-:W-:Y:S02]  /*39960*/  LOP3.LUT R2, R176.reuse, 0x40, RZ, 0x3c, !PT ;  /* 0x00000040b0027812 */ /* 0x040fe400078e3cff */
[----:B------:R-:W-:Y:S01]  /*39970*/  LOP3.LUT R0, R176, 0x60, RZ, 0x3c, !PT ;  /* 0x00000060b0007812 */ /* 0x000fe200078e3cff */
[----:B------:R-:W-:Y:S04]  /*39980*/  STL [R1+0xf34], R3 ;  /* 0x000f340301007387 */ /* 0x000fe80000100800 */
[----:B------:R-:W-:Y:S04]  /*39990*/  STL [R1+0xf30], R2 ;  /* 0x000f300201007387 */ /* 0x000fe80000100800 */
[----:B------:R-:W-:Y:S04]  /*399a0*/  STL [R1+0x918], R0 ;  /* 0x0009180001007387 */ /* 0x000fe80000100800 */
[----:B--2---:R1:W-:Y:S02]  /*399b0*/  STS.128 [R188+0x500], R168 ;  /* 0x000500a8bc007388 */ /* 0x0043e40000000c00 */
[----:B-1---5:R-:W-:-:S02]  /*399c0*/  IMAD.MOV.U32 R168, RZ, RZ, R148 ;  /* 0x000000ffffa87224 */ /* 0x022fc400078e0094 */
        /* <DEDUP_REMOVED lines=13> */
[----:B---3--:R-:W-:Y:S04]  /*39aa0*/  STS.128 [R188+0x580], R172 ;  /* 0x000580acbc007388 */ /* 0x008fe80000000c00 */
[----:B------:R-:W-:Y:S04]  /*39ab0*/  STS.128 [R188+0x600], R168 ;  /* 0x000600a8bc007388 */ /* 0x000fe80000000c00 */
[----:B------:R-:W-:Y:S04]  /*39ac0*/  STS.128 [R188+0x680], R148 ;  /* 0x00068094bc007388 */ /* 0x000fe80000000c00 */
[----:B------:R-:W-:Y:S04]  /*39ad0*/  STS.128 [R188+0x700], R144 ;  /* 0x00070090bc007388 */ /* 0x000fe80000000c00 */
[----:B------:R-:W-:Y:S04]  /*39ae0*/  STS.128 [R188+0x780], R80 ;  /* 0x00078050bc007388 */ /* 0x000fe80000000c00 */
[----:B------:R-:W-:Y:S06]  /*39af0*/  BAR.SYNC.DEFER_BLOCKING 0x0 ;  /* 0x0000000000007b1d */ /* 0x000fec0000010000 */
[----:B------:R-:W1:Y:S04]  /*39b00*/  LDS.128 R84, [R176] ;  /* 0x00000000b0547984 */ /* 0x000e680000000c00 */
[----:B------:R-:W2:Y:S04]  /*39b10*/  LDS.128 R148, [R176+0x800] ;  /* 0x00080000b0947984 */ /* 0x000ea80000000c00 */
[----:B------:R-:W3:Y:S04]  /*39b20*/  LDS.128 R144, [R176+0x1000] ;  /* 0x00100000b0907984 */ /* 0x000ee80000000c00 */
[----:B-1----:R-:W-:Y:S04]  /*39b30*/  STL.64 [R1+0x380], R84 ;  /* 0x0003805401007387 */ /* 0x002fe80000100a00 */
[----:B------:R-:W-:Y:S04]  /*39b40*/  STL.64 [R1+0x388], R86 ;  /* 0x0003885601007387 */ /* 0x000fe80000100a00 */
[----:B------:R-:W1:Y:S04]  /*39b50*/  LDS.128 R84, [R176+0x1800] ;  /* 0x00180000b0547984 */ /* 0x000e680000000c00 */
[----:B--2---:R-:W-:Y:S04]  /*39b60*/  STL.64 [R1+0x640], R148 ;  /* 0x0006409401007387 */ /* 0x004fe80000100a00 */
[----:B------:R-:W-:Y:S04]  /*39b70*/  STL.64 [R1+0x648], R150 ;  /* 0x0006489601007387 */ /* 0x000fe80000100a00 */
[----:B------:R-:W2:Y:S04]  /*39b80*/  LDS.128 R148, [R3] ;  /* 0x0000000003947984 */ /* 0x000ea80000000c00 */
[----:B---3--:R-:W-:Y:S04]  /*39b90*/  STL.64 [R1+0x6f0], R144 ;  /* 0x0006f09001007387 */ /* 0x008fe80000100a00 */
[----:B------:R-:W-:Y:S04]  /*39ba0*/  STL.64 [R1+0x6f8], R146 ;  /* 0x0006f89201007387 */ /* 0x000fe80000100a00 */
[----:B------:R-:W3:Y:S04]  /*39bb0*/  LDS.128 R144, [R3+0x800] ;  /* 0x0008000003907984 */ /* 0x000ee80000000c00 */
[----:B-1----:R-:W-:Y:S04]  /*39bc0*/  STL.64 [R1+0x770], R84 ;  /* 0x0007705401007387 */ /* 0x002fe80000100a00 */
[----:B------:R-:W-:Y:S04]  /*39bd0*/  STL.64 [R1+0x778], R86 ;  /* 0x0007785601007387 */ /* 0x000fe80000100a00 */
[----:B------:R-:W1:Y:S04]  /*39be0*/  LDS.128 R84, [R3+0x1000] ;  /* 0x0010000003547984 */ /* 0x000e680000000c00 */
[----:B--2---:R-:W-:Y:S04]  /*39bf0*/  STL.64 [R1+0x4a0], R148 ;  /* 0x0004a09401007387 */ /* 0x004fe80000100a00 */
[----:B------:R-:W-:Y:S04]  /*39c00*/  STL.64 [R1+0x4a8], R150 ;  /* 0x0004a89601007387 */ /* 0x000fe80000100a00 */
[----:B------:R-:W2:Y:S04]  /*39c10*/  LDS.128 R148, [R3+0x1800] ;  /* 0x0018000003947984 */ /* 0x000ea80000000c00 */
[----:B---3--:R-:W-:Y:S04]  /*39c20*/  STL.64 [R1+0x670], R144 ;  /* 0x0006709001007387 */ /* 0x008fe80000100a00 */
[----:B------:R-:W-:Y:S04]  /*39c30*/  STL.64 [R1+0x678], R146 ;  /* 0x0006789201007387 */ /* 0x000fe80000100a00 */
[----:B------:R-:W3:Y:S04]  /*39c40*/  LDS.128 R144, [R2] ;  /* 0x0000000002907984 */ /* 0x000ee80000000c00 */
        /* <DEDUP_REMOVED lines=8> */
[----:B------:R-:W3:Y:S04]  /*39cd0*/  LDS.128 R144, [R2+0x1800] ;  /* 0x0018000002907984 */ /* 0x000ee80000000c00 */
[----:B-1----:R-:W-:Y:S04]  /*39ce0*/  STL.64 [R1+0x6b0], R84 ;  /* 0x0006b05401007387 */ /* 0x002fe80000100a00 */
[----:B------:R-:W-:Y:S04]  /*39cf0*/  STL.64 [R1+0x6b8], R86 ;  /* 0x0006b85601007387 */ /* 0x000fe80000100a00 */
[----:B------:R-:W1:Y:S04]  /*39d00*/  LDS.128 R84, [R0] ;  /* 0x0000000000547984 */ /* 0x000e680000000c00 */
        /* <DEDUP_REMOVED lines=8> */
[----:B------:R-:W1:Y:S04]  /*39d90*/  LDS.128 R84, [R0+0x1800] ;  /* 0x0018000000547984 */ /* 0x000e680000000c00 */
[----:B--2---:R-:W-:Y:S01]  /*39da0*/  STL.64 [R1+0x6d0], R148 ;  /* 0x0006d09401007387 */ /* 0x004fe20000100a00 */
[----:B------:R-:W-:-:S03]  /*39db0*/  IMAD.MOV.U32 R80, RZ, RZ, R20 ;  /* 0x000000ffff507224 */ /* 0x000fc600078e0014 */
[----:B------:R-:W-:Y:S01]  /*39dc0*/  STL.64 [R1+0x6d8], R150 ;  /* 0x0006d89601007387 */ /* 0x000fe20000100a00 */
[----:B------:R-:W-:Y:S02]  /*39dd0*/  IMAD.MOV.U32 R81, RZ, RZ, R21 ;  /* 0x000000ffff517224 */ /* 0x000fe400078e0015 */
[----:B------:R-:W-:Y:S02]  /*39de0*/  IMAD.MOV.U32 R82, RZ, RZ, R16 ;  /* 0x000000ffff527224 */ /* 0x000fe400078e0010 */
[----:B------:R-:W-:Y:S01]  /*39df0*/  IMAD.MOV.U32 R83, RZ, RZ, R17 ;  /* 0x000000ffff537224 */ /* 0x000fe200078e0011 */
[----:B------:R-:W-:Y:S06]  /*39e00*/  BAR.SYNC.DEFER_BLOCKING 0x0 ;  /* 0x0000000000007b1d */ /* 0x000fec0000010000 */
[----:B---3--:R-:W-:Y:S04]  /*39e10*/  STL.64 [R1+0x760], R144 ;  /* 0x0007609001007387 */ /* 0x008fe80000100a00 */
[----:B------:R-:W-:Y:S04]  /*39e20*/  STL.64 [R1+0x768], R146 ;  /* 0x0007689201007387 */ /* 0x000fe80000100a00 */
[----:B-1----:R1:W-:Y:S04]  /*39e30*/  STL.64 [R1+0x7a0], R84 ;  /* 0x0007a05401007387 */ /* 0x0023e80000100a00 */
[----:B------:R2:W-:Y:S04]  /*39e40*/  STL.64 [R1+0x7a8], R86 ;  /* 0x0007a85601007387 */ /* 0x0005e80000100a00 */
[----:B------:R3:W-:Y:S04]  /*39e50*/  STS.128 [R188], R80 ;  /* 0x00000050bc007388 */ /* 0x0007e80000000c00 */
[----:B-1----:R-:W4:Y:S04]  /*39e60*/  LDL.LU R84, [R1+0x720] ;  /* 0x0007200001547983 */ /* 0x002f280000300800 */
[----:B------:R-:W4:Y:S04]  /*39e70*/  LDL.LU R85, [R1+0x724] ;  /* 0x0007240001557983 */ /* 0x000f280000300800 */
[----:B--2---:R-:W4:Y:S04]  /*39e80*/  LDL.LU R86, [R1+0x740] ;  /* 0x0007400001567983 */ /* 0x004f280000300800 */
[----:B------:R-:W4:Y:S04]  /*39e90*/  LDL.LU R87, [R1+0x744] ;  /* 0x0007440001577983 */ /* 0x000f280000300800 */
[----:B---3--:R-:W2:Y:S04]  /*39ea0*/  LDL.LU R80, [R1+0x728] ;  /* 0x0007280001507983 */ /* 0x008ea80000300800 */
[----:B------:R-:W2:Y:S01]  /*39eb0*/  LDL.LU R81, [R1+0x72c] ;  /* 0x00072c0001517983 */ /* 0x000ea20000300800 */
[----:B------:R-:W-:-:S03]  /*39ec0*/  IMAD.MOV.U32 R144, RZ, RZ, R22 ;  /* 0x000000ffff907224 */ /* 0x000fc600078e0016 */
[----:B------:R-:W2:Y:S01]  /*39ed0*/  LDL.LU R82, [R1+0x748] ;  /* 0x0007480001527983 */ /* 0x000ea20000300800 */
[----:B------:R-:W-:-:S03]  /*39ee0*/  IMAD.MOV.U32 R145, RZ, RZ, R23 ;  /* 0x000000ffff917224 */ /* 0x000fc600078e0017 */
[----:B------:R-:W2:Y:S04]  /*39ef0*/  LDL.LU R83, [R1+0x74c] ;  /* 0x00074c0001537983 */ /* 0x000ea80000300800 */
[----:B------:R-:W3:Y:S04]  /*39f00*/  LDL.LU R20, [R1+0xdc0] ;  /* 0x000dc00001147983 */ /* 0x000ee80000300800 */
[----:B------:R-:W3:Y:S01]  /*39f10*/  LDL.LU R21, [R1+0xdc4] ;  /* 0x000dc40001157983 */ /* 0x000ee20000300800 */
[----:B------:R-:W-:-:S03]  /*39f20*/  IMAD.MOV.U32 R146, RZ, RZ, R18 ;  /* 0x000000ffff927224 */ /* 0x000fc600078e0012 */
[----:B------:R-:W3:Y:S01]  /*39f30*/  LDL.LU R22, [R1+0xdb0] ;  /* 0x000db00001167983 */ /* 0x000ee20000300800 */
[----:B------:R-:W-:-:S03]  /*39f40*/  IMAD.MOV.U32 R147, RZ, RZ, R19 ;  /* 0x000000ffff937224 */ /* 0x000fc600078e0013 */
[----:B------:R-:W3:Y:S04]  /*39f50*/  LDL.LU R23, [R1+0xdb4] ;  /* 0x000db40001177983 */ /* 0x000ee80000300800 */
[----:B------:R-:W3:Y:S04]  /*39f60*/  LDL.LU R16, [R1+0xdc8] ;  /* 0x000dc80001107983 */ /* 0x000ee80000300800 */
[----:B------:R-:W3:Y:S04]  /*39f70*/  LDL.LU R17, [R1+0xdcc] ;  /* 0x000dcc0001117983 */ /* 0x000ee80000300800 */
[----:B------:R-:W3:Y:S04]  /*39f80*/  LDL.LU R18, [R1+0xdb8] ;  /* 0x000db80001127983 */ /* 0x000ee80000300800 */
[----:B------:R-:W3:Y:S04]  /*39f90*/  LDL.LU R19, [R1+0xdbc] ;  /* 0x000dbc0001137983 */ /* 0x000ee80000300800 */
[----:B------:R1:W-:Y:S04]  /*39fa0*/  STS.128 [R188+0x80], R144 ;  /* 0x00008090bc007388 */ /* 0x0003e80000000c00 */
[----:B-1----:R-:W3:Y:S04]  /*39fb0*/  LDL.LU R144, [R1+0xb90] ;  /* 0x000b900001907983 */ /* 0x002ee80000300800 */
[----:B------:R-:W3:Y:S04]  /*39fc0*/  LDL.LU R145, [R1+0xb94] ;  /* 0x000b940001917983 */ /* 0x000ee80000300800 */
[----:B------:R-:W3:Y:S04]  /*39fd0*/  LDL.LU R146, [R1+0xb80] ;  /* 0x000b800001927983 */ /* 0x000ee80000300800 */
[----:B------:R-:W3:Y:S04]  /*39fe0*/  LDL.LU R147, [R1+0xb84] ;  /* 0x000b840001937983 */ /* 0x000ee80000300800 */
[----:B----4-:R1:W-:Y:S04]  /*39ff0*/  STS.128 [R188+0x100], R84 ;  /* 0x00010054bc007388 */ /* 0x0103e80000000c00 */
[----:B-1----:R-:W4:Y:S04]  /*3a000*/  LDL.LU R84, [R1+0xb98] ;  /* 0x000b980001547983 */ /* 0x002f280000300800 */
[----:B------:R-:W4:Y:S04]  /*3a010*/  LDL.LU R85, [R1+0xb9c] ;  /* 0x000b9c0001557983 */ /* 0x000f280000300800 */
[----:B------:R-:W4:Y:S04]  /*3a020*/  LDL.LU R86, [R1+0xb88] ;  /* 0x000b880001567983 */ /* 0x000f280000300800 */
[----:B--2---:R1:W-:Y:S04]  /*3a030*/  STS.128 [R188+0x180], R80 ;  /* 0x00018050bc007388 */ /* 0x0043e80000000c00 */
[----:B------:R-:W4:Y:S04]  /*3a040*/  LDL.LU R87, [R1+0xb8c] ;  /* 0x000b8c0001577983 */ /* 0x000f280000300800 */
[----:B---3--:R2:W-:Y:S04]  /*3a050*/  STS.128 [R188+0x200], R20 ;  /* 0x00020014bc007388 */ /* 0x0085e80000000c00 */
[----:B-1----:R-:W3:Y:S04]  /*3a060*/  LDL.LU R80, [R1+0xca0] ;  /* 0x000ca00001507983 */ /* 0x002ee80000300800 */
[----:B------:R-:W3:Y:S04]  /*3a070*/  LDL.LU R81, [R1+0xca4] ;  /* 0x000ca40001517983 */ /* 0x000ee80000300800 */
[----:B------:R-:W3:Y:S04]  /*3a080*/  LDL.LU R82, [R1+0xc90] ;  /* 0x000c900001527983 */ /* 0x000ee80000300800 */
[----:B------:R-:W3:Y:S04]  /*3a090*/  LDL.LU R83, [R1+0xc94] ;  /* 0x000c940001537983 */ /* 0x000ee80000300800 */
[----:B--2---:R-:W2:Y:S04]  /*3a0a0*/  LDL.LU R20, [R1+0xca8] ;  /* 0x000ca80001147983 */ /* 0x004ea80000300800 */
[----:B------:R-:W2:Y:S04]  /*3a0b0*/  LDL.LU R21, [R1+0xcac] ;  /* 0x000cac0001157983 */ /* 0x000ea80000300800 */
[----:B------:R-:W2:Y:S04]  /*3a0c0*/  LDL.LU R22, [R1+0xc98] ;  /* 0x000c980001167983 */ /* 0x000ea80000300800 */
[----:B------:R1:W-:Y:S04]  /*3a0d0*/  STS.128 [R188+0x280], R16 ;  /* 0x00028010bc007388 */ /* 0x0003e80000000c00 */
[----:B------:R-:W2:Y:S04]  /*3a0e0*/  LDL.LU R23, [R1+0xc9c] ;  /* 0x000c9c0001177983 */ /* 0x000ea80000300800 */
[----:B-1----:R-:W2:Y:S04]  /*3a0f0*/  LDL.LU R16, [R1+0xa80] ;  /* 0x000a800001107983 */ /* 0x002ea80000300800 */
[----:B------:R-:W2:Y:S04]  /*3a100*/  LDL.LU R17, [R1+0xa84] ;  /* 0x000a840001117983 */ /* 0x000ea80000300800 */
[----:B------:R-:W2:Y:S04]  /*3a110*/  LDL.LU R18, [R1+0xbb0] ;  /* 0x000bb00001127983 */ /* 0x000ea80000300800 */
[----:B------:R-:W2:Y:S04]  /*3a120*/  LDL.LU R19, [R1+0xbb4] ;  /* 0x000bb40001137983 */ /* 0x000ea80000300800 */
[----:B------:R1:W-:Y:S04]  /*3a130*/  STS.128 [R188+0x300], R144 ;  /* 0x00030090bc007388 */ /* 0x0003e80000000c00 */
[----:B-1----:R-:W2:Y:S04]  /*3a140*/  LDL.LU R144, [R1+0xa88] ;  /* 0x000a880001907983 */ /* 0x002ea80000300800 */
[----:B------:R-:W2:Y:S04]  /*3a150*/  LDL.LU R145, [R1+0xa8c] ;  /* 0x000a8c0001917983 */ /* 0x000ea80000300800 */
[----:B------:R-:W2:Y:S04]  /*3a160*/  LDL.LU R146, [R1+0xbb8] ;  /* 0x000bb80001927983 */ /* 0x000ea80000300800 */
[----:B------:R-:W2:Y:S04]  /*3a170*/  LDL.LU R147, [R1+0xbbc] ;  /* 0x000bbc0001937983 */ /* 0x000ea80000300800 */
[----:B----4-:R1:W-:Y:S04]  /*3a180*/  STS.128 [R188+0x380], R84 ;  /* 0x00038054bc007388 */ /* 0x0103e80000000c00 */
[----:B-1----:R-:W4:Y:S04]  /*3a190*/  LDL.LU R84, [R1+0x1110] ;  /* 0x0011100001547983 */ /* 0x002f280000300800 */
[----:B------:R-:W4:Y:S04]  /*3a1a0*/  LDL.LU R85, [R1+0x1114] ;  /* 0x0011140001557983 */ /* 0x000f280000300800 */
[----:B------:R-:W4:Y:S04]  /*3a1b0*/  LDL.LU R86, [R1+0x1100] ;  /* 0x0011000001567983 */ /* 0x000f280000300800 */
[----:B---3--:R1:W-:Y:S04]  /*3a1c0*/  STS.128 [R188+0x400], R80 ;  /* 0x00040050bc007388 */ /* 0x0083e80000000c00 */
[----:B------:R-:W4:Y:S04]  /*3a1d0*/  LDL.LU R87, [R1+0x1104] ;  /* 0x0011040001577983 */ /* 0x000f280000300800 */
[----:B-1----:R-:W3:Y:S04]  /*3a1e0*/  LDL.LU R80, [R1+0x1118] ;  /* 0x0011180001507983 */ /* 0x002ee80000300800 */
[----:B------:R-:W3:Y:S04]  /*3a1f0*/  LDL.LU R81, [R1+0x111c] ;  /* 0x00111c0001517983 */ /* 0x000ee80000300800 */
[----:B------:R-:W3:Y:S04]  /*3a200*/  LDL.LU R82, [R1+0x1108] ;  /* 0x0011080001527983 */ /* 0x000ee80000300800 */
[----:B--2---:R1:W-:Y:S04]  /*3a210*/  STS.128 [R188+0x480], R20 ;  /* 0x00048014bc007388 */ /* 0x0043e80000000c00 */
[----:B------:R-:W3:Y:S04]  /*3a220*/  LDL.LU R83, [R1+0x110c] ;  /* 0x00110c0001537983 */ /* 0x000ee80000300800 */
[----:B------:R2:W-:Y:S04]  /*3a230*/  STS.128 [R188+0x500], R16 ;  /* 0x00050010bc007388 */ /* 0x0005e80000000c00 */
[----:B-1----:R-:W3:Y:S04]  /*3a240*/  LDL.LU R20, [R1+0xff0] ;  /* 0x000ff00001147983 */ /* 0x002ee80000300800 */
[----:B------:R-:W3:Y:S04]  /*3a250*/  LDL.LU R21, [R1+0xff4] ;  /* 0x000ff40001157983 */ /* 0x000ee80000300800 */
[----:B------:R-:W3:Y:S04]  /*3a260*/  LDL.LU R22, [R1+0xfd0] ;  /* 0x000fd00001167983 */ /* 0x000ee80000300800 */
[----:B------:R-:W3:Y:S04]  /*3a270*/  LDL.LU R23, [R1+0xfd4] ;  /* 0x000fd40001177983 */ /* 0x000ee80000300800 */
[----:B--2---:R-:W2:Y:S04]  /*3a280*/  LDL.LU R16, [R1+0xff8] ;  /* 0x000ff80001107983 */ /* 0x004ea80000300800 */
[----:B------:R-:W2:Y:S04]  /*3a290*/  LDL.LU R17, [R1+0xffc] ;  /* 0x000ffc0001117983 */ /* 0x000ea80000300800 */
[----:B------:R-:W2:Y:S04]  /*3a2a0*/  LDL.LU R18, [R1+0xfd8] ;  /* 0x000fd80001127983 */ /* 0x000ea80000300800 */
[----:B------:R-:W2:Y:S04]  /*3a2b0*/  LDL.LU R19, [R1+0xfdc] ;  /* 0x000fdc0001137983 */ /* 0x000ea80000300800 */
[----:B------:R-:W-:Y:S04]  /*3a2c0*/  STS.128 [R188+0x580], R144 ;  /* 0x00058090bc007388 */ /* 0x000fe80000000c00 */
[----:B----4-:R-:W-:Y:S04]  /*3a2d0*/  STS.128 [R188+0x600], R84 ;  /* 0x00060054bc007388 */ /* 0x010fe80000000c00 */
[----:B---3--:R-:W-:Y:S04]  /*3a2e0*/  STS.128 [R188+0x680], R80 ;  /* 0x00068050bc007388 */ /* 0x008fe80000000c00 */
[----:B------:R-:W-:Y:S04]  /*3a2f0*/  STS.128 [R188+0x700], R20 ;  /* 0x00070014bc007388 */ /* 0x000fe80000000c00 */
[----:B--2---:R1:W-:Y:S04]  /*3a300*/  STS.128 [R188+0x780], R16 ;  /* 0x00078010bc007388 */ /* 0x0043e80000000c00 */
[----:B------:R-:W-:Y:S06]  /*3a310*/  BAR.SYNC.DEFER_BLOCKING 0x0 ;  /* 0x0000000000007b1d */ /* 0x000fec0000010000 */
[----:B-1----:R-:W4:Y:S04]  /*3a320*/  LDL.LU R16, [R1+0x5b0] ;  /* 0x0005b00001107983 */ /* 0x002f280000300800 */
[----:B------:R-:W4:Y:S04]  /*3a330*/  LDL.LU R17, [R1+0x5b4] ;  /* 0x0005b40001117983 */ /* 0x000f280000300800 */
[----:B------:R-:W4:Y:S04]  /*3a340*/  LDL.LU R18, [R1+0x5a0] ;  /* 0x0005a00001127983 */ /* 0x000f280000300800 */
[----:B------:R-:W1:Y:S04]  /*3a350*/  LDS.128 R20, [R176] ;  /* 0x00000000b0147984 */ /* 0x000e680000000c00 */
[----:B------:R-:W3:Y:S04]  /*3a360*/  LDS.128 R84, [R176+0x800] ;  /* 0x00080000b0547984 */ /* 0x000ee80000000c00 */
[----:B------:R-:W4:Y:S04]  /*3a370*/  LDL.LU R19, [R1+0x5a4] ;  /* 0x0005a40001137983 */ /* 0x000f280000300800 */
[----:B------:R-:W4:Y:S04]  /*3a380*/  LDS.128 R80, [R176+0x1000] ;  /* 0x00100000b0507984 */ /* 0x000f280000000c00 */
[----:B-1----:R-:W-:Y:S04]  /*3a390*/  STL.64 [R1+0x80], R20 ;  /* 0x0000801401007387 */ /* 0x002fe80000100a00 */
[----:B------:R-:W-:Y:S04]  /*3a3a0*/  STL.64 [R1+0x88], R22 ;  /* 0x0000881601007387 */ /* 0x000fe80000100a00 */
[----:B------:R-:W1:Y:S04]  /*3a3b0*/  LDS.128 R20, [R176+0x1800] ;  /* 0x00180000b0147984 */ /* 0x000e680000000c00 */
[----:B---3--:R-:W-:Y:S04]  /*3a3c0*/  STL.64 [R1+0x2d0], R84 ;  /* 0x0002d05401007387 */ /* 0x008fe80000100a00 */
[----:B------:R-:W-:Y:S04]  /*3a3d0*/  STL.64 [R1+0x2d8], R86 ;  /* 0x0002d85601007387 */ /* 0x000fe80000100a00 */
[----:B------:R-:W3:Y:S04]  /*3a3e0*/  LDS.128 R84, [R3] ;  /* 0x0000000003547984 */ /* 0x000ee80000000c00 */
[----:B----4-:R-:W-:Y:S04]  /*3a3f0*/  STL.64 [R1+0x5e0], R80 ;  /* 0x0005e05001007387 */ /* 0x010fe80000100a00 */
[----:B------:R-:W-:Y:S04]  /*3a400*/  STL.64 [R1+0x5e8], R82 ;  /* 0x0005e85201007387 */ /* 0x000fe80000100a00 */
[----:B------:R-:W4:Y:S04]  /*3a410*/  LDS.128 R80, [R3+0x800] ;  /* 0x0008000003507984 */ /* 0x000f280000000c00 */
[----:B-1----:R-:W-:Y:S04]  /*3a420*/  STL.64 [R1+0x6c0], R20 ;  /* 0x0006c01401007387 */ /* 0x002fe80000100a00 */
[----:B------:R-:W-:Y:S04]  /*3a430*/  STL.64 [R1+0x6c8], R22 ;  /* 0x0006c81601007387 */ /* 0x000fe80000100a00 */
[----:B------:R-:W1:Y:S04]  /*3a440*/  LDS.128 R20, [R3+0x1000] ;  /* 0x0010000003147984 */ /* 0x000e680000000c00 */
[----:B---3--:R-:W-:Y:S04]  /*3a450*/  STL.64 [R1+0x90], R84 ;  /* 0x0000905401007387 */ /* 0x008fe80000100a00 */
[----:B------:R-:W-:Y:S04]  /*3a460*/  STL.64 [R1+0x98], R86 ;  /* 0x0000985601007387 */ /* 0x000fe80000100a00 */
[----:B------:R-:W3:Y:S04]  /*3a470*/  LDS.128 R84, [R3+0x1800] ;  /* 0x0018000003547984 */ /* 0x000ee80000000c00 */
[----:B----4-:R-:W-:Y:S04]  /*3a480*/  STL.64 [R1+0x2e0], R80 ;  /* 0x0002e05001007387 */ /* 0x010fe80000100a00 */
[----:B------:R-:W-:Y:S04]  /*3a490*/  STL.64 [R1+0x2e8], R82 ;  /* 0x0002e85201007387 */ /* 0x000fe80000100a00 */
[----:B------:R-:W4:Y:S04]  /*3a4a0*/  LDS.128 R80, [R2] ;  /* 0x0000000002507984 */ /* 0x000f280000000c00 */
        /* <DEDUP_REMOVED lines=8> */
[----:B------:R-:W4:Y:S04]  /*3a530*/  LDS.128 R80, [R2+0x1800] ;  /* 0x0018000002507984 */ /* 0x000f280000000c00 */
[----:B-1----:R-:W-:Y:S04]  /*3a540*/  STL.64 [R1+0x390], R20 ;  /* 0x0003901401007387 */ /* 0x002fe80000100a00 */
[----:B------:R-:W-:Y:S04]  /*3a550*/  STL.64 [R1+0x398], R22 ;  /* 0x0003981601007387 */ /* 0x000fe80000100a00 */
[----:B------:R-:W1:Y:S04]  /*3a560*/  LDS.128 R20, [R0] ;  /* 0x0000000000147984 */ /* 0x000e680000000c00 */
        /* <DEDUP_REMOVED lines=8> */
[----:B------:R-:W1:Y:S04]  /*3a5f0*/  LDS.128 R20, [R0+0x1800] ;  /* 0x0018000000147984 */ /* 0x000e680000000c00 */
[----:B---3--:R3:W-:Y:S04]  /*3a600*/  STL.64 [R1+0x4b0], R84 ;  /* 0x0004b05401007387 */ /* 0x0087e80000100a00 */
[----:B------:R1:W-:Y:S04]  /*3a610*/  STL.64 [R1+0x4b8], R86 ;  /* 0x0004b85601007387 */ /* 0x0003e80000100a00 */
[----:B------:R-:W-:Y:S06]  /*3a620*/  BAR.SYNC.DEFER_BLOCKING 0x0 ;  /* 0x0000000000007b1d */ /* 0x000fec0000010000 */
[----:B----4-:R4:W-:Y:S04]  /*3a630*/  STL.64 [R1+0x6a0], R80 ;  /* 0x0006a05001007387 */ /* 0x0109e80000100a00 */
[----:B------:R1:W-:Y:S04]  /*3a640*/  STL.64 [R1+0x6a8], R82 ;  /* 0x0006a85201007387 */ /* 0x0003e80000100a00 */
[----:B-1----:R1:W-:Y:S04]  /*3a650*/  STL.64 [R1+0x720], R20 ;  /* 0x0007201401007387 */ /* 0x0023e80000100a00 */
[----:B------:R1:W-:Y:S04]  /*3a660*/  STL.64 [R1+0x728], R22 ;  /* 0x0007281601007387 */ /* 0x0003e80000100a00 */
[----:B------:R-:W2:Y:S04]  /*3a670*/  LDL.LU R144, [R1+0x5b8] ;  /* 0x0005b80001907983 */ /* 0x000ea80000300800 */
[----:B------:R-:W2:Y:S04]  /*3a680*/  LDL.LU R145, [R1+0x5bc] ;  /* 0x0005bc0001917983 */ /* 0x000ea80000300800 */
[----:B------:R-:W2:Y:S04]  /*3a690*/  LDL.LU R146, [R1+0x5a8] ;  /* 0x0005a80001927983 */ /* 0x000ea80000300800 */
[----:B------:R-:W2:Y:S04]  /*3a6a0*/  LDL.LU R147, [R1+0x5ac] ;  /* 0x0005ac0001937983 */ /* 0x000ea80000300800 */
[----:B---3--:R-:W3:Y:S04]  /*3a6b0*/  LDL.LU R84, [R1+0x490] ;  /* 0x0004900001547983 */ /* 0x008ee80000300800 */
[----:B------:R-:W3:Y:S04]  /*3a6c0*/  LDL.LU R85, [R1+0x494] ;  /* 0x0004940001557983 */ /* 0x000ee80000300800 */
[----:B------:R-:W3:Y:S04]  /*3a6d0*/  LDL.LU R86, [R1+0x480] ;  /* 0x0004800001567983 */ /* 0x000ee80000300800 */
[----:B------:R-:W3:Y:S04]  /*3a6e0*/  LDL.LU R87, [R1+0x484] ;  /* 0x0004840001577983 */ /* 0x000ee80000300800 */
[----:B----4-:R-:W4:Y:S04]  /*3a6f0*/  LDL.LU R80, [R1+0x498] ;  /* 0x0004980001507983 */ /* 0x010f280000300800 */
[----:B------:R-:W4:Y:S04]  /*3a700*/  LDL.LU R81, [R1+0x49c] ;  /* 0x00049c0001517983 */ /* 0x000f280000300800 */
[----:B------:R-:W4:Y:S04]  /*3a710*/  LDL.LU R82, [R1+0x488] ;  /* 0x0004880001527983 */ /* 0x000f280000300800 */
[----:B------:R-:W4:Y:S04]  /*3a720*/  LDL.LU R83, [R1+0x48c] ;  /* 0x00048c0001537983 */ /* 0x000f280000300800 */
[----:B-1----:R-:W4:Y:S04]  /*3a730*/  LDL.LU R20, [R1+0x370] ;  /* 0x0003700001147983 */ /* 0x002f280000300800 */
[----:B------:R-:W4:Y:S04]  /*3a740*/  LDL.LU R21, [R1+0x374] ;  /* 0x0003740001157983 */ /* 0x000f280000300800 */
[----:B------:R-:W4:Y:S04]  /*3a750*/  LDL.LU R22, [R1+0x360] ;  /* 0x0003600001167983 */ /* 0x000f280000300800 */
[----:B------:R1:W-:Y:S04]  /*3a760*/  STS.128 [R188], R16 ;  /* 0x00000010bc007388 */ /* 0x0003e80000000c00 */
[----:B------:R-:W4:Y:S04]  /*3a770*/  LDL.LU R23, [R1+0x364] ;  /* 0x0003640001177983 */ /* 0x000f280000300800 */
[----:B-1----:R-:W4:Y:S04]  /*3a780*/  LDL.LU R16, [R1+0x378] ;  /* 0x0003780001107983 */ /* 0x002f280000300800 */
[----:B------:R-:W4:Y:S04]  /*3a790*/  LDL.LU R17, [R1+0x37c] ;  /* 0x00037c0001117983 */ /* 0x000f280000300800 */
[----:B------:R-:W4:Y:S04]  /*3a7a0*/  LDL.LU R18, [R1+0x368] ;  /* 0x0003680001127983 */ /* 0x000f280000300800 */
[----:B------:R-:W4:Y:S04]  /*3a7b0*/  LDL.LU R19, [R1+0x36c] ;  /* 0x00036c0001137983 */ /* 0x000f280000300800 */
[----:B--2---:R1:W-:Y:S04]  /*3a7c0*/  STS.128 [R188+0x80], R144 ;  /* 0x00008090bc007388 */ /* 0x0043e80000000c00 */
[----:B-1----:R-:W2:Y:S04]  /*3a7d0*/  LDL.LU R144, [R1+0x70] ;  /* 0x0000700001907983 */ /* 0x002ea80000300800 */
[----:B------:R-:W2:Y:S04]  /*3a7e0*/  LDL.LU R145, [R1+0x74] ;  /* 0x0000740001917983 */ /* 0x000ea80000300800 */
[----:B------:R-:W2:Y:S04]  /*3a7f0*/  LDL.LU R146, [R1+0x60] ;  /* 0x0000600001927983 */ /* 0x000ea80000300800 */
[----:B---3--:R1:W-:Y:S04]  /*3a800*/  STS.128 [R188+0x100], R84 ;  /* 0x00010054bc007388 */ /* 0x0083e80000000c00 */
[----:B------:R-:W2:Y:S04]  /*3a810*/  LDL.LU R147, [R1+0x64] ;  /* 0x0000640001937983 */ /* 0x000ea80000300800 */
        /* <DEDUP_REMOVED lines=8> */
[----:B------:R-:W3:Y:S04]  /*3a8a0*/  LDL.LU R83, [R1+0x2b4] ;  /* 0x0002b40001537983 */ /* 0x000ee80000300800 */
[----:B------:R1:W-:Y:S04]  /*3a8b0*/  STS.128 [R188+0x200], R20 ;  /* 0x00020014bc007388 */ /* 0x0003e80000000c00 */
        /* <DEDUP_REMOVED lines=9> */
[----:B--2---:R-:W-:Y:S04]  /*3a950*/  STS.128 [R188+0x300], R144 ;  /* 0x00030090bc007388 */ /* 0x004fe80000000c00 */
[----:B----4-:R-:W-:Y:S04]  /*3a960*/  STS.128 [R188+0x380], R84 ;  /* 0x00038054bc007388 */ /* 0x010fe80000000c00 */
[----:B---3--:R1:W-:Y:S04]  /*3a970*/  STS.128 [R188+0x400], R80 ;  /* 0x00040050bc007388 */ /* 0x0083e80000000c00 */
[----:B-1----:R-:W2:Y:S04]  /*3a980*/  LDL.LU R80, [R1+0x1c8] ;  /* 0x0001c80001507983 */ /* 0x002ea80000300800 */
[----:B------:R-:W2:Y:S04]  /*3a990*/  LDL.LU R81, [R1+0x1cc] ;  /* 0x0001cc0001517983 */ /* 0x000ea80000300800 */
[----:B------:R-:W2:Y:S04]  /*3a9a0*/  LDL.LU R82, [R1+0x1b8] ;  /* 0x0001b80001527983 */ /* 0x000ea80000300800 */
[----:B------:R-:W2:Y:S04]  /*3a9b0*/  LDL.LU R83, [R1+0x1bc] ;  /* 0x0001bc0001537983 */ /* 0x000ea80000300800 */
[----:B------:R1:W-:Y:S02]  /*3a9c0*/  STS.128 [R188+0x480], R20 ;  /* 0x00048014bc007388 */ /* 0x0003e40000000c00 */
[----:B-1----:R-:W-:-:S02]  /*3a9d0*/  IMAD.MOV.U32 R20, RZ, RZ, R140 ;  /* 0x000000ffff147224 */ /* 0x002fc400078e008c */
[----:B------:R1:W-:Y:S01]  /*3a9e0*/  STS.128 [R188+0x500], R16 ;  /* 0x00050010bc007388 */ /* 0x0003e20000000c00 */
[----:B------:R-:W-:Y:S02]  /*3a9f0*/  IMAD.MOV.U32 R21, RZ, RZ, R141 ;  /* 0x000000ffff157224 */ /* 0x000fe400078e008d */
[----:B------:R-:W-:Y:S02]  /*3aa00*/  IMAD.MOV.U32 R22, RZ, RZ, R136 ;  /* 0x000000ffff167224 */ /* 0x000fe400078e0088 */
[----:B------:R-:W-:Y:S02]  /*3aa10*/  IMAD.MOV.U32 R23, RZ, RZ, R137 ;  /* 0x000000ffff177224 */ /* 0x000fe400078e0089 */
[----:B------:R-:W-:Y:S02]  /*3aa20*/  IMAD.MOV.U32 R136, RZ, RZ, R142 ;  /* 0x000000ffff887224 */ /* 0x000fe400078e008e */
[----:B------:R-:W-:Y:S02]  /*3aa30*/  IMAD.MOV.U32 R137, RZ, RZ, R143 ;  /* 0x000000ffff897224 */ /* 0x000fe400078e008f */
[----:B-1----:R-:W-:-:S02]  /*3aa40*/  IMAD.MOV.U32 R16, RZ, RZ, R76 ;  /* 0x000000ffff107224 */ /* 0x002fc400078e004c */
[----:B------:R-:W-:Y:S02]  /*3aa50*/  IMAD.MOV.U32 R17, RZ, RZ, R77 ;  /* 0x000000ffff117224 */ /* 0x000fe400078e004d */
[----:B------:R-:W-:Y:S02]  /*3aa60*/  IMAD.MOV.U32 R18, RZ, RZ, R72 ;  /* 0x000000ffff127224 */ /* 0x000fe400078e0048 */
[----:B------:R-:W-:Y:S02]  /*3aa70*/  IMAD.MOV.U32 R19, RZ, RZ, R73 ;  /* 0x000000ffff137224 */ /* 0x000fe400078e0049 */
[----:B------:R-:W-:Y:S02]  /*3aa80*/  IMAD.MOV.U32 R72, RZ, RZ, R78 ;  /* 0x000000ffff487224 */ /* 0x000fe400078e004e */
[----:B------:R-:W-:Y:S01]  /*3aa90*/  IMAD.MOV.U32 R73, RZ, RZ, R79 ;  /* 0x000000ffff497224 */ /* 0x000fe200078e004f */
[----:B--2---:R-:W-:Y:S04]  /*3aaa0*/  STS.128 [R188+0x580], R80 ;  /* 0x00058050bc007388 */ /* 0x004fe80000000c00 */
        /* <DEDUP_REMOVED lines=258> */
[----:B------:R1:W-:Y:S04]  /*3bad0*/  STS.128 [R188+0x700], R8 ;  /* 0x00070008bc007388 */ /* 0x0003e80000000c00 */
[----:B-1----:R-:W2:Y:S04]  /*3bae0*/  LDL.LU R10, [R1+0x3d0] ;  /* 0x0003d000010a7983 */ /* 0x002ea80000300800 */
[----:B------:R-:W2:Y:S04]  /*3baf0*/  LDL.LU R11, [R1+0x3d4] ;  /* 0x0003d400010b7983 */ /* 0x000ea80000300800 */
[----:B------:R-:W-:Y:S04]  /*3bb00*/  STS.128 [R188+0x780], R64 ;  /* 0x00078040bc007388 */ /* 0x000fe80000000c00 */
[----:B------:R-:W-:Y:S06]  /*3bb10*/  BAR.SYNC.DEFER_BLOCKING 0x0 ;  /* 0x0000000000007b1d */ /* 0x000fec0000010000 */
[----:B------:R-:W1:Y:S04]  /*3bb20*/  LDS.128 R12, [R176] ;  /* 0x00000000b00c7984 */ /* 0x000e680000000c00 */
[----:B------:R-:W3:Y:S04]  /*3bb30*/  LDS.128 R20, [R176+0x800] ;  /* 0x00080000b0147984 */ /* 0x000ee80000000c00 */
        /* <DEDUP_REMOVED lines=40> */
[----:B---3--:R-:W-:Y:S04]  /*3bdc0*/  STL.64 [R1+0x9d0], R20 ;  /* 0x0009d01401007387 */ /* 0x008fe80000100a00 */
[----:B------:R3:W-:Y:S04]  /*3bdd0*/  STL.64 [R1+0x9d8], R22 ;  /* 0x0009d81601007387 */ /* 0x0007e80000100a00 */
[----:B----4-:R4:W-:Y:S04]  /*3bde0*/  STL.64 [R1+0xa40], R16 ;  /* 0x000a401001007387 */ /* 0x0109e80000100a00 */
[----:B------:R1:W-:Y:S01]  /*3bdf0*/  STL.64 [R1+0xa48], R18 ;  /* 0x000a481201007387 */ /* 0x0003e20000100a00 */
[----:B------:R-:W-:-:S02]  /*3be00*/  IMAD.MOV.U32 R8, RZ, RZ, R4 ;  /* 0x000000ffff087224 */ /* 0x000fc400078e0004 */
[----:B------:R-:W-:Y:S01]  /*3be10*/  IMAD.MOV.U32 R9, RZ, RZ, R5 ;  /* 0x000000ffff097224 */ /* 0x000fe200078e0005 */
[----:B------:R-:W-:Y:S06]  /*3be20*/  BAR.SYNC.DEFER_BLOCKING 0x0 ;  /* 0x0000000000007b1d */ /* 0x000fec0000010000 */
[----:B-1----:R1:W-:Y:S04]  /*3be30*/  STL.64 [R1+0xa80], R12 ;  /* 0x000a800c01007387 */ /* 0x0023e80000100a00 */
[----:B------:R1:W-:Y:S04]  /*3be40*/  STL.64 [R1+0xa88], R14 ;  /* 0x000a880e01007387 */ /* 0x0003e80000100a00 */
[----:B---3--:R-:W3:Y:S04]  /*3be50*/  LDL.LU R22, [R1+0x3d8] ;  /* 0x0003d80001167983 */ /* 0x008ee80000300800 */
        /* <DEDUP_REMOVED lines=8> */
[----:B--2---:R1:W-:Y:S04]  /*3bee0*/  STS.128 [R188], R8 ;  /* 0x00000008bc007388 */ /* 0x0043e80000000c00 */
[----:B------:R-:W2:Y:S01]  /*3bef0*/  LDL.LU R15, [R1+0x88c] ;  /* 0x00088c00010f7983 */ /* 0x000ea20000300800 */
[----:B------:R-:W-:-:S02]  /*3bf00*/  IMAD.MOV.U32 R20, RZ, RZ, R6 ;  /* 0x000000ffff147224 */ /* 0x000fc400078e0006 */
[----:B------:R-:W-:Y:S01]  /*3bf10*/  IMAD.MOV.U32 R21, RZ, RZ, R7 ;  /* 0x000000ffff157224 */ /* 0x000fe200078e0007 */
        /* <DEDUP_REMOVED lines=8> */
[----:B---3--:R1:W-:Y:S04]  /*3bfa0*/  STS.128 [R188+0x80], R20 ;  /* 0x00008014bc007388 */ /* 0x0083e80000000c00 */
[----:B-1----:R-:W3:Y:S04]  /*3bfb0*/  LDL.LU R20, [R1+0xb50] ;  /* 0x000b500001147983 */ /* 0x002ee80000300800 */
[----:B------:R-:W3:Y:S04]  /*3bfc0*/  LDL.LU R21, [R1+0xb54] ;  /* 0x000b540001157983 */ /* 0x000ee80000300800 */
[----:B------:R-:W3:Y:S04]  /*3bfd0*/  LDL.LU R22, [R1+0xb40] ;  /* 0x000b400001167983 */ /* 0x000ee80000300800 */
[----:B----4-:R1:W-:Y:S04]  /*3bfe0*/  STS.128 [R188+0x100], R16 ;  /* 0x00010010bc007388 */ /* 0x0103e80000000c00 */
[----:B------:R-:W3:Y:S04]  /*3bff0*/  LDL.LU R23, [R1+0xb44] ;  /* 0x000b440001177983 */ /* 0x000ee80000300800 */
[----:B--2---:R2:W-:Y:S04]  /*3c000*/  STS.128 [R188+0x180], R12 ;  /* 0x0001800cbc007388 */ /* 0x0045e80000000c00 */
[----:B-1----:R-:W4:Y:S04]  /*3c010*/  LDL.LU R16, [R1+0xb58] ;  /* 0x000b580001107983 */ /* 0x002f280000300800 */
[----:B------:R-:W4:Y:S04]  /*3c020*/  LDL.LU R17, [R1+0xb5c] ;  /* 0x000b5c0001117983 */ /* 0x000f280000300800 */
[----:B------:R-:W4:Y:S04]  /*3c030*/  LDL.LU R18, [R1+0xb48] ;  /* 0x000b480001127983 */ /* 0x000f280000300800 */
[----:B------:R-:W4:Y:S04]  /*3c040*/  LDL.LU R19, [R1+0xb4c] ;  /* 0x000b4c0001137983 */ /* 0x000f280000300800 */
[----:B--2---:R-:W2:Y:S04]  /*3c050*/  LDL.LU R12, [R1+0xc60] ;  /* 0x000c6000010c7983 */ /* 0x004ea80000300800 */
[----:B------:R-:W2:Y:S04]  /*3c060*/  LDL.LU R13, [R1+0xc64] ;  /* 0x000c6400010d7983 */ /* 0x000ea80000300800 */
[----:B------:R-:W2:Y:S04]  /*3c070*/  LDL.LU R14, [R1+0xc50] ;  /* 0x000c5000010e7983 */ /* 0x000ea80000300800 */
[----:B------:R1:W-:Y:S04]  /*3c080*/  STS.128 [R188+0x200], R8 ;  /* 0x00020008bc007388 */ /* 0x0003e80000000c00 */
[----:B------:R-:W2:Y:S04]  /*3c090*/  LDL.LU R15, [R1+0xc54] ;  /* 0x000c5400010f7983 */ /* 0x000ea80000300800 */
[----:B------:R1:W-:Y:S04]  /*3c0a0*/  STS.128 [R188+0x280], R4 ;  /* 0x00028004bc007388 */ /* 0x0003e80000000c00 */
        /* <DEDUP_REMOVED lines=14> */
[----:B-1----:R-:W4:Y:S04]  /*3c190*/  LDL.LU R16, [R1+0x10d0] ;  /* 0x0010d00001107983 */ /* 0x002f280000300800 */
[----:B------:R-:W4:Y:S04]  /*3c1a0*/  LDL.LU R17, [R1+0x10d4] ;  /* 0x0010d40001117983 */ /* 0x000f280000300800 */
[----:B------:R-:W4:Y:S04]  /*3c1b0*/  LDL.LU R18, [R1+0x10c0] ;  /* 0x0010c00001127983 */ /* 0x000f280000300800 */
[----:B--2---:R1:W-:Y:S04]  /*3c1c0*/  STS.128 [R188+0x400], R12 ;  /* 0x0004000cbc007388 */ /* 0x0043e80000000c00 */
[----:B------:R-:W4:Y:S04]  /*3c1d0*/  LDL.LU R19, [R1+0x10c4] ;  /* 0x0010c40001137983 */ /* 0x000f280000300800 */
[----:B------:R2:W-:Y:S04]  /*3c1e0*/  STS.128 [R188+0x480], R8 ;  /* 0x00048008bc007388 */ /* 0x0005e80000000c00 */
        /* <DEDUP_REMOVED lines=13> */
[----:B---3--:R-:W-:Y:S04]  /*3c2c0*/  STS.128 [R188+0x580], R20 ;  /* 0x00058014bc007388 */ /* 0x008fe80000000c00 */
[----:B----4-:R-:W-:Y:S04]  /*3c2d0*/  STS.128 [R188+0x600], R16 ;  /* 0x00060010bc007388 */ /* 0x010fe80000000c00 */
[----:B------:R-:W-:Y:S04]  /*3c2e0*/  STS.128 [R188+0x680], R12 ;  /* 0x0006800cbc007388 */ /* 0x000fe80000000c00 */
[----:B--2---:R-:W-:Y:S04]  /*3c2f0*/  STS.128 [R188+0x700], R8 ;  /* 0x00070008bc007388 */ /* 0x004fe80000000c00 */
[----:B------:R1:W-:Y:S04]  /*3c300*/  STS.128 [R188+0x780], R4 ;  /* 0x00078004bc007388 */ /* 0x0003e80000000c00 */
        /* <DEDUP_REMOVED lines=125> */
[----:B------:R-:W-:Y:S04]  /*3cae0*/  STS.128 [R188+0x780], R56 ;  /* 0x00078038bc007388 */ /* 0x000fe80000000c00 */
[----:B------:R-:W-:Y:S06]  /*3caf0*/  BAR.SYNC.DEFER_BLOCKING 0x0 ;  /* 0x0000000000007b1d */ /* 0x000fec0000010000 */
[----:B-1----:R-:W3:Y:S04]  /*3cb00*/  LDL.LU R4, [R1+0x460] ;  /* 0x0004600001047983 */ /* 0x002ee80000300800 */
[----:B------:R-:W3:Y:S04]  /*3cb10*/  LDL.LU R5, [R1+0x464] ;  /* 0x0004640001057983 */ /* 0x000ee80000300800 */
[----:B------:R-:W3:Y:S04]  /*3cb20*/  LDL.LU R6, [R1+0x4f0] ;  /* 0x0004f00001067983 */ /* 0x000ee80000300800 */
[----:B------:R-:W3:Y:S04]  /*3cb30*/  LDL.LU R7, [R1+0x4f4] ;  /* 0x0004f40001077983 */ /* 0x000ee80000300800 */
        /* <DEDUP_REMOVED lines=42> */
[----:B------:R-:W-:Y:S06]  /*3cde0*/  BAR.SYNC.DEFER_BLOCKING 0x0 ;  /* 0x0000000000007b1d */ /* 0x000fec0000010000 */
[----:B---3--:R3:W-:Y:S04]  /*3cdf0*/  STL.64 [R1+0xb70], R16 ;  /* 0x000b701001007387 */ /* 0x0087e80000100a00 */
[----:B------:R1:W-:Y:S04]  /*3ce00*/  STL.64 [R1+0xb78], R18 ;  /* 0x000b781201007387 */ /* 0x0003e80000100a00 */
        /* <DEDUP_REMOVED lines=54> */
[----:B----4-:R1:W-:Y:S04]  /*3d170*/  STS.128 [R188+0x380], R16 ;  /* 0x00038010bc007388 */ /* 0x0103e80000000c00 */
[----:B------:R-:W2:Y:S04]  /*3d180*/  LDL.LU R23, [R1+0xefc] ;  /* 0x000efc0001177983 */ /* 0x000ea80000300800 */
[----:B-1----:R-:W4:Y:S04]  /*3d190*/  LDL.LU R16, [R1+0x10b0] ;  /* 0x0010b00001107983 */ /* 0x002f280000300800 */
[----:B------:R-:W4:Y:S04]  /*3d1a0*/  LDL.LU R17, [R1+0x10b4] ;  /* 0x0010b40001117983 */ /* 0x000f280000300800 */
[----:B------:R-:W4:Y:S04]  /*3d1b0*/  LDL.LU R18, [R1+0x10a0] ;  /* 0x0010a00001127983 */ /* 0x000f280000300800 */
[----:B---3--:R1:W-:Y:S04]  /*3d1c0*/  STS.128 [R188+0x400], R12 ;  /* 0x0004000cbc007388 */ /* 0x0083e80000000c00 */
[----:B------:R-:W4:Y:S04]  /*3d1d0*/  LDL.LU R19, [R1+0x10a4] ;  /* 0x0010a40001137983 */ /* 0x000f280000300800 */
[----:B------:R3:W-:Y:S04]  /*3d1e0*/  STS.128 [R188+0x480], R8 ;  /* 0x00048008bc007388 */ /* 0x0007e80000000c00 */
        /* <DEDUP_REMOVED lines=9> */
[----:B-1----:R-:W3:Y:S04]  /*3d280*/  LDL.LU R4, [R1+0xf18] ;  /* 0x000f180001047983 */ /* 0x002ee80000300800 */
[----:B------:R-:W3:Y:S04]  /*3d290*/  LDL.LU R5, [R1+0xf1c] ;  /* 0x000f1c0001057983 */ /* 0x000ee80000300800 */
[----:B------:R-:W3:Y:S04]  /*3d2a0*/  LDL.LU R6, [R1+0xee8] ;  /* 0x000ee80001067983 */ /* 0x000ee80000300800 */
[----:B------:R-:W3:Y:S04]  /*3d2b0*/  LDL.LU R7, [R1+0xeec] ;  /* 0x000eec0001077983 */ /* 0x000ee80000300800 */
[----:B--2---:R-:W-:Y:S04]  /*3d2c0*/  STS.128 [R188+0x580], R20 ;  /* 0x00058014bc007388 */ /* 0x004fe80000000c00 */
[----:B----4-:R-:W-:Y:S04]  /*3d2d0*/  STS.128 [R188+0x600], R16 ;  /* 0x00060010bc007388 */ /* 0x010fe80000000c00 */
[----:B------:R-:W-:Y:S04]  /*3d2e0*/  STS.128 [R188+0x680], R12 ;  /* 0x0006800cbc007388 */ /* 0x000fe80000000c00 */
[----:B---3--:R-:W-:Y:S04]  /*3d2f0*/  STS.128 [R188+0x700], R8 ;  /* 0x00070008bc007388 */ /* 0x008fe80000000c00 */
        /* <DEDUP_REMOVED lines=79> */
[----:B------:R-:W2:Y:S04]  /*3d7f0*/  LDL.LU R22, [R1] ;  /* 0x0000000001167983 */ /* 0x000ea80000300800 */
        /* <DEDUP_REMOVED lines=252> */
[----:B--2---:R-:W-:Y:S04]  /*3e7c0*/  STS.128 [R188+0x80], R20 ;  /* 0x00008014bc007388 */ /* 0x004fe80000000c00 */
[----:B---3--:R-:W-:Y:S04]  /*3e7d0*/  STS.128 [R188+0x100], R16 ;  /* 0x00010010bc007388 */ /* 0x008fe80000000c00 */
[----:B----4-:R1:W-:Y:S04]  /*3e7e0*/  STS.128 [R188+0x180], R12 ;  /* 0x0001800cbc007388 */ /* 0x0103e80000000c00 */
[----:B-1----:R-:W2:Y:S04]  /*3e7f0*/  LDL.LU R12, [R1+0x240] ;  /* 0x00024000010c7983 */ /* 0x002ea80000300800 */
[----:B------:R-:W2:Y:S04]  /*3e800*/  LDL.LU R13, [R1+0x244] ;  /* 0x00024400010d7983 */ /* 0x000ea80000300800 */
[----:B------:R-:W2:Y:S04]  /*3e810*/  LDL.LU R14, [R1+0x230] ;  /* 0x00023000010e7983 */ /* 0x000ea80000300800 */
[----:B------:R-:W2:Y:S01]  /*3e820*/  LDL.LU R15, [R1+0x234] ;  /* 0x00023400010f7983 */ /* 0x000ea20000300800 */
[----:B------:R-:W-:-:S02]  /*3e830*/  IMAD.MOV.U32 R16, RZ, RZ, R248 ;  /* 0x000000ffff107224 */ /* 0x000fc400078e00f8 */
[----:B------:R-:W-:Y:S01]  /*3e840*/  IMAD.MOV.U32 R17, RZ, RZ, R249 ;  /* 0x000000ffff117224 */ /* 0x000fe200078e00f9 */
[----:B------:R1:W-:Y:S01]  /*3e850*/  STS.128 [R188+0x200], R8 ;  /* 0x00020008bc007388 */ /* 0x0003e20000000c00 */
[----:B------:R-:W-:Y:S02]  /*3e860*/  IMAD.MOV.U32 R18, RZ, RZ, R244 ;  /* 0x000000ffff127224 */ /* 0x000fe400078e00f4 */
[----:B------:R-:W-:Y:S02]  /*3e870*/  IMAD.MOV.U32 R19, RZ, RZ, R245 ;  /* 0x000000ffff137224 */ /* 0x000fe400078e00f5 */
[----:B------:R-:W-:Y:S02]  /*3e880*/  IMAD.MOV.U32 R244, RZ, RZ, R250 ;  /* 0x000000fffff47224 */ /* 0x000fe400078e00fa */
[----:B------:R-:W-:Y:S01]  /*3e890*/  IMAD.MOV.U32 R245, RZ, RZ, R251 ;  /* 0x000000fffff57224 */ /* 0x000fe200078e00fb */
[----:B------:R3:W-:Y:S04]  /*3e8a0*/  STS.128 [R188+0x280], R4 ;  /* 0x00028004bc007388 */ /* 0x0007e80000000c00 */
[----:B-1----:R-:W4:Y:S04]  /*3e8b0*/  LDL.LU R8, [R1+0x248] ;  /* 0x0002480001087983 */ /* 0x002f280000300800 */
[----:B------:R-:W4:Y:S04]  /*3e8c0*/  LDL.LU R9, [R1+0x24c] ;  /* 0x00024c0001097983 */ /* 0x000f280000300800 */
[----:B------:R-:W4:Y:S04]  /*3e8d0*/  LDL.LU R10, [R1+0x238] ;  /* 0x00023800010a7983 */ /* 0x000f280000300800 */
[----:B------:R-:W4:Y:S04]  /*3e8e0*/  LDL.LU R11, [R1+0x23c] ;  /* 0x00023c00010b7983 */ /* 0x000f280000300800 */
[----:B---3--:R-:W3:Y:S04]  /*3e8f0*/  LDL.LU R4, [R1+0x140] ;  /* 0x0001400001047983 */ /* 0x008ee80000300800 */
[----:B------:R-:W3:Y:S04]  /*3e900*/  LDL.LU R5, [R1+0x144] ;  /* 0x0001440001057983 */ /* 0x000ee80000300800 */
[----:B------:R-:W-:Y:S04]  /*3e910*/  STS.128 [R188+0x300], R16 ;  /* 0x00030010bc007388 */ /* 0x000fe80000000c00 */
[----:B------:R-:W3:Y:S04]  /*3e920*/  LDL.LU R6, [R1+0x130] ;  /* 0x0001300001067983 */ /* 0x000ee80000300800 */
[----:B------:R-:W-:Y:S04]  /*3e930*/  STS.128 [R188+0x380], R244 ;  /* 0x000380f4bc007388 */ /* 0x000fe80000000c00 */
[----:B------:R-:W3:Y:S04]  /*3e940*/  LDL.LU R7, [R1+0x134] ;  /* 0x0001340001077983 */ /* 0x000ee80000300800 */
[----:B--2---:R1:W-:Y:S04]  /*3e950*/  STS.128 [R188+0x400], R12 ;  /* 0x0004000cbc007388 */ /* 0x0043e80000000c00 */
[----:B-1----:R-:W2:Y:S04]  /*3e960*/  LDL.LU R12, [R1+0x148] ;  /* 0x00014800010c7983 */ /* 0x002ea80000300800 */
[----:B------:R-:W2:Y:S04]  /*3e970*/  LDL.LU R13, [R1+0x14c] ;  /* 0x00014c00010d7983 */ /* 0x000ea80000300800 */
[----:B------:R-:W2:Y:S04]  /*3e980*/  LDL.LU R14, [R1+0x138] ;  /* 0x00013800010e7983 */ /* 0x000ea80000300800 */
[----:B------:R-:W2:Y:S04]  /*3e990*/  LDL.LU R15, [R1+0x13c] ;  /* 0x00013c00010f7983 */ /* 0x000ea80000300800 */
[----:B----4-:R1:W-:Y:S02]  /*3e9a0*/  STS.128 [R188+0x480], R8 ;  /* 0x00048008bc007388 */ /* 0x0103e40000000c00 */
[----:B-1----:R-:W-:-:S02]  /*3e9b0*/  IMAD.MOV.U32 R8, RZ, RZ, R108 ;  /* 0x000000ffff087224 */ /* 0x002fc400078e006c */
[----:B------:R-:W-:Y:S02]  /*3e9c0*/  IMAD.MOV.U32 R9, RZ, RZ, R109 ;  /* 0x000000ffff097224 */ /* 0x000fe400078e006d */
[----:B------:R-:W-:Y:S02]  /*3e9d0*/  IMAD.MOV.U32 R10, RZ, RZ, R104 ;  /* 0x000000ffff0a7224 */ /* 0x000fe400078e0068 */
[----:B------:R-:W-:Y:S01]  /*3e9e0*/  IMAD.MOV.U32 R11, RZ, RZ, R105 ;  /* 0x000000ffff0b7224 */ /* 0x000fe200078e0069 */
[----:B---3--:R1:W-:Y:S01]  /*3e9f0*/  STS.128 [R188+0x500], R4 ;  /* 0x00050004bc007388 */ /* 0x0083e20000000c00 */
        /* <DEDUP_REMOVED lines=147> */
[----:B------:R-:W4:Y:S04]  /*3f330*/  LDL.LU R7, [R1+0x4e4] ;  /* 0x0004e40001077983 */ /* 0x000f280000300800 */
[----:B------:R-:W1:Y:S04]  /*3f340*/  LDS.128 R8, [R176] ;  /* 0x00000000b0087984 */ /* 0x000e680000000c00 */
[----:B------:R-:W3:Y:S04]  /*3f350*/  LDS.128 R16, [R176+0x800] ;  /* 0x00080000b0107984 */ /* 0x000ee80000000c00 */
[----:B------:R-:W4:Y:S04]  /*3f360*/  LDS.128 R12, [R176+0x1000] ;  /* 0x00100000b00c7984 */ /* 0x000f280000000c00 */
[----:B------:R-:W-:Y:S04]  /*3f370*/  LDS.128 R248, [R3+0x1800] ;  /* 0x0018000003f87984 */ /* 0x000fe80000000c00 */
[----:B------:R-:W-:Y:S04]  /*3f380*/  LDS.128 R244, [R2] ;  /* 0x0000000002f47984 */ /* 0x000fe80000000c00 */
[----:B------:R-:W-:Y:S04]  /*3f390*/  LDS.128 R240, [R2+0x800] ;  /* 0x0008000002f07984 */ /* 0x000fe80000000c00 */
[----:B------:R-:W-:Y:S04]  /*3f3a0*/  LDS.128 R236, [R2+0x1000] ;  /* 0x0010000002ec7984 */ /* 0x000fe80000000c00 */
[----:B------:R-:W-:Y:S04]  /*3f3b0*/  LDS.128 R232, [R2+0x1800] ;  /* 0x0018000002e87984 */ /* 0x000fe80000000c00 */
[----:B------:R-:W-:Y:S04]  /*3f3c0*/  LDS.128 R228, [R0] ;  /* 0x0000000000e47984 */ /* 0x000fe80000000c00 */
[----:B------:R-:W-:Y:S04]  /*3f3d0*/  LDS.128 R224, [R0+0x800] ;  /* 0x0008000000e07984 */ /* 0x000fe80000000c00 */
        /* <DEDUP_REMOVED lines=9> */
[----:B------:R-:W-:Y:S04]  /*3f470*/  LDS.128 R220, [R0+0x1000] ;  /* 0x0010000000dc7984 */ /* 0x000fe80000000c00 */
[----:B------:R-:W-:Y:S04]  /*3f480*/  LDS.128 R216, [R0+0x1800] ;  /* 0x0018000000d87984 */ /* 0x000fe80000000c00 */
        /* <DEDUP_REMOVED lines=8> */
[----:B-1----:R1:W-:Y:S04]  /*3f510*/  STL.64 [R1], R8 ;  /* 0x0000000801007387 */ /* 0x0023e80000100a00 */
        /* <DEDUP_REMOVED lines=9> */
[----:B----4-:R-:W3:Y:S04]  /*3f5b0*/  LDL.LU R12, [R1+0x3e8] ;  /* 0x0003e800010c7983 */ /* 0x010ee80000300800 */
[----:B------:R-:W3:Y:S04]  /*3f5c0*/  LDL.LU R13, [R1+0x3ec] ;  /* 0x0003ec00010d7983 */ /* 0x000ee80000300800 */
[----:B------:R-:W3:Y:S04]  /*3f5d0*/  LDL.LU R14, [R1+0x3c8] ;  /* 0x0003c800010e7983 */ /* 0x000ee80000300800 */
[----:B------:R-:W3:Y:S04]  /*3f5e0*/  LDL.LU R15, [R1+0x3cc] ;  /* 0x0003cc00010f7983 */ /* 0x000ee80000300800 */
[----:B-1----:R-:W3:Y:S04]  /*3f5f0*/  LDL.LU R8, [R1+0x110] ;  /* 0x0001100001087983 */ /* 0x002ee80000300800 */
[----:B------:R-:W3:Y:S04]  /*3f600*/  LDL.LU R9, [R1+0x114] ;  /* 0x0001140001097983 */ /* 0x000ee80000300800 */
[----:B------:R-:W3:Y:S04]  /*3f610*/  LDL.LU R10, [R1+0x100] ;  /* 0x00010000010a7983 */ /* 0x000ee80000300800 */
[----:B------:R-:W3:Y:S04]  /*3f620*/  LDL.LU R11, [R1+0x104] ;  /* 0x00010400010b7983 */ /* 0x000ee80000300800 */
[----:B------:R1:W-:Y:S04]  /*3f630*/  STS.128 [R188], R4 ;  /* 0x00000004bc007388 */ /* 0x0003e80000000c00 */
[----:B-1----:R-:W4:Y:S04]  /*3f640*/  LDL.LU R4, [R1+0x118] ;  /* 0x0001180001047983 */ /* 0x002f280000300800 */
[----:B------:R-:W4:Y:S04]  /*3f650*/  LDL.LU R5, [R1+0x11c] ;  /* 0x00011c0001057983 */ /* 0x000f280000300800 */
[----:B------:R-:W4:Y:S04]  /*3f660*/  LDL.LU R6, [R1+0x108] ;  /* 0x0001080001067983 */ /* 0x000f280000300800 */
[----:B------:R-:W4:Y:S04]  /*3f670*/  LDL.LU R7, [R1+0x10c] ;  /* 0x00010c0001077983 */ /* 0x000f280000300800 */
[----:B--2---:R-:W-:Y:S04]  /*3f680*/  STS.128 [R188+0x80], R20 ;  /* 0x00008014bc007388 */ /* 0x004fe80000000c00 */
[----:B---3--:R-:W-:Y:S04]  /*3f690*/  STS.128 [R188+0x100], R16 ;  /* 0x00010010bc007388 */ /* 0x008fe80000000c00 */
[----:B------:R-:W-:Y:S04]  /*3f6a0*/  STS.128 [R188+0x180], R12 ;  /* 0x0001800cbc007388 */ /* 0x000fe80000000c00 */
[----:B------:R-:W-:Y:S04]  /*3f6b0*/  STS.128 [R188+0x200], R8 ;  /* 0x00020008bc007388 */ /* 0x000fe80000000c00 */
[----:B----4-:R1:W-:Y:S04]  /*3f6c0*/  STS.128 [R188+0x280], R4 ;  /* 0x00028004bc007388 */ /* 0x0103e80000000c00 */
[----:B-1----:R-:W2:Y:S04]  /*3f6d0*/  LDL.LU R4, [R1+0xe0] ;  /* 0x0000e00001047983 */ /* 0x002ea80000300800 */
        /* <DEDUP_REMOVED lines=16> */
[----:B------:R-:W-:Y:S02]  /*3f7e0*/  IMAD.MOV.U32 R21, RZ, RZ, R165 ;  /* 0x000000ffff157224 */ /* 0x000fe400078e00a5 */
[----:B------:R-:W-:Y:S02]  /*3f7f0*/  IMAD.MOV.U32 R22, RZ, RZ, R160 ;  /* 0x000000ffff167224 */ /* 0x000fe400078e00a0 */
[----:B------:R-:W-:Y:S02]  /*3f800*/  IMAD.MOV.U32 R23, RZ, RZ, R161 ;  /* 0x000000ffff177224 */ /* 0x000fe400078e00a1 */
[----:B------:R-:W-:Y:S02]  /*3f810*/  IMAD.MOV.U32 R160, RZ, RZ, R166 ;  /* 0x000000ffffa07224 */ /* 0x000fe400078e00a6 */
[----:B------:R-:W-:Y:S01]  /*3f820*/  IMAD.MOV.U32 R161, RZ, RZ, R167 ;  /* 0x000000ffffa17224 */ /* 0x000fe200078e00a7 */
[----:B--2---:R1:W-:Y:S04]  /*3f830*/  STS.128 [R188+0x300], R4 ;  /* 0x00030004bc007388 */ /* 0x0043e80000000c00 */
[----:B---3--:R2:W-:Y:S04]  /*3f840*/  STS.128 [R188+0x380], R12 ;  /* 0x0003800cbc007388 */ /* 0x0085e80000000c00 */
[----:B----4-:R2:W-:Y:S04]  /*3f850*/  STS.128 [R188+0x400], R8 ;  /* 0x00040008bc007388 */ /* 0x0105e80000000c00 */
[----:B------:R2:W-:Y:S04]  /*3f860*/  STS.128 [R188+0x480], R16 ;  /* 0x00048010bc007388 */ /* 0x0005e80000000c00 */
[----:B------:R2:W-:Y:S01]  /*3f870*/  STS.128 [R188+0x500], R20 ;  /* 0x00050014bc007388 */ /* 0x0005e20000000c00 */
[----:B-1----:R-:W-:-:S02]  /*3f880*/  IMAD.MOV.U32 R4, RZ, RZ, R100 ;  /* 0x000000ffff047224 */ /* 0x002fc400078e0064 */
[----:B------:R-:W-:Y:S02]  /*3f890*/  IMAD.MOV.U32 R5, RZ, RZ, R101 ;  /* 0x000000ffff057224 */ /* 0x000fe400078e0065 */
[----:B------:R1:W-:Y:S04]  /*3f8a0*/  STL [R1+0x1988], R219 ;  /* 0x001988db01007387 */ /* 0x0003e80000100800 */
[----:B-1----:R-:W3:Y:S01]  /*3f8b0*/  LDL.LU R219, [R1+0x91c] ;  /* 0x00091c0001db7983 */ /* 0x002ee20000300800 */
[----:B--2---:R-:W-:Y:S02]  /*3f8c0*/  IMAD.MOV.U32 R8, RZ, RZ, R102 ;  /* 0x000000ffff087224 */ /* 0x004fe400078e0066 */
[----:B------:R-:W-:Y:S01]  /*3f8d0*/  IMAD.MOV.U32 R9, RZ, RZ, R103 ;  /* 0x000000ffff097224 */ /* 0x000fe200078e0067 */
[----:B------:R-:W2:Y:S01]  /*3f8e0*/  LDL.LU R48, [R1+0x620] ;  /* 0x0006200001307983 */ /* 0x000ea20000300800 */
[----:B------:R-:W-:Y:S02]  /*3f8f0*/  IMAD.MOV.U32 R10, RZ, RZ, R98 ;  /* 0x000000ffff0a7224 */ /* 0x000fe400078e0062 */
[----:B------:R-:W-:Y:S01]  /*3f900*/  IMAD.MOV.U32 R11, RZ, RZ, R99 ;  /* 0x000000ffff0b7224 */ /* 0x000fe200078e0063 */
[----:B------:R-:W2:Y:S01]  /*3f910*/  LDL.LU R49, [R1+0x624] ;  /* 0x0006240001317983 */ /* 0x000ea20000300800 */
[----:B------:R-:W-:-:S02]  /*3f920*/  IMAD.MOV.U32 R12, RZ, RZ, R36 ;  /* 0x000000ffff0c7224 */ /* 0x000fc400078e0024 */
[----:B------:R-:W-:Y:S01]  /*3f930*/  IMAD.MOV.U32 R13, RZ, RZ, R37 ;  /* 0x000000ffff0d7224 */ /* 0x000fe200078e0025 */
[----:B------:R-:W2:Y:S01]  /*3f940*/  LDL.LU R50, [R1+0x660] ;  /* 0x0006600001327983 */ /* 0x000ea20000300800 */
[----:B------:R-:W-:Y:S02]  /*3f950*/  IMAD.MOV.U32 R14, RZ, RZ, R32 ;  /* 0x000000ffff0e7224 */ /* 0x000fe400078e0020 */
[----:B------:R-:W-:Y:S01]  /*3f960*/  IMAD.MOV.U32 R15, RZ, RZ, R33 ;  /* 0x000000ffff0f7224 */ /* 0x000fe200078e0021 */
[----:B------:R-:W2:Y:S01]  /*3f970*/  LDL.LU R51, [R1+0x664] ;  /* 0x0006640001337983 */ /* 0x000ea20000300800 */
[----:B------:R-:W-:Y:S02]  /*3f980*/  IMAD.MOV.U32 R32, RZ, RZ, R38 ;  /* 0x000000ffff207224 */ /* 0x000fe400078e0026 */
[----:B------:R-:W-:Y:S01]  /*3f990*/  IMAD.MOV.U32 R33, RZ, RZ, R39 ;  /* 0x000000ffff217224 */ /* 0x000fe200078e0027 */
[----:B------:R-:W4:Y:S01]  /*3f9a0*/  LDL.LU R52, [R1+0x628] ;  /* 0x0006280001347983 */ /* 0x000f220000300800 */
[----:B------:R-:W-:-:S02]  /*3f9b0*/  IMAD.MOV.U32 R7, RZ, RZ, R97 ;  /* 0x000000ffff077224 */ /* 0x000fc400078e0061 */
[----:B------:R-:W-:Y:S01]  /*3f9c0*/  IMAD.MOV.U32 R6, RZ, RZ, R96 ;  /* 0x000000ffff067224 */ /* 0x000fe200078e0060 */
[----:B------:R-:W4:Y:S04]  /*3f9d0*/  LDL.LU R53, [R1+0x62c] ;  /* 0x00062c0001357983 */ /* 0x000f280000300800 */
[----:B------:R-:W4:Y:S04]  /*3f9e0*/  LDL.LU R54, [R1+0x668] ;  /* 0x0006680001367983 */ /* 0x000f280000300800 */
[----:B------:R-:W4:Y:S04]  /*3f9f0*/  LDL.LU R55, [R1+0x66c] ;  /* 0x00066c0001377983 */ /* 0x000f280000300800 */
[----:B---3--:R-:W-:Y:S04]  /*3fa00*/  STS.128 [R219+0x580], R160 ;  /* 0x000580a0db007388 */ /* 0x008fe80000000c00 */
[----:B------:R-:W-:Y:S04]  /*3fa10*/  STS.128 [R219+0x680], R8 ;  /* 0x00068008db007388 */ /* 0x000fe80000000c00 */
[----:B------:R-:W-:Y:S04]  /*3fa20*/  STS.128 [R219+0x700], R12 ;  /* 0x0007000cdb007388 */ /* 0x000fe80000000c00 */
[----:B------:R-:W-:Y:S04]  /*3fa30*/  STS.128 [R219+0x780], R32 ;  /* 0x00078020db007388 */ /* 0x000fe80000000c00 */
[----:B------:R-:W-:Y:S04]  /*3fa40*/  STS.128 [R219+0x600], R4 ;  /* 0x00060004db007388 */ /* 0x000fe80000000c00 */
[----:B------:R-:W-:Y:S06]  /*3fa50*/  BAR.SYNC.DEFER_BLOCKING 0x0 ;  /* 0x0000000000007b1d */ /* 0x000fec0000010000 */
[----:B------:R-:W1:Y:S04]  /*3fa60*/  LDS.128 R212, [R176] ;  /* 0x00000000b0d47984 */ /* 0x000e680000000c00 */
[----:B------:R-:W-:Y:S04]  /*3fa70*/  LDS.128 R208, [R176+0x800] ;  /* 0x00080000b0d07984 */ /* 0x000fe80000000c00 */
[----:B------:R-:W-:Y:S04]  /*3fa80*/  LDS.128 R204, [R176+0x1000] ;  /* 0x00100000b0cc7984 */ /* 0x000fe80000000c00 */
[----:B------:R-:W-:Y:S04]  /*3fa90*/  LDS.128 R200, [R176+0x1800] ;  /* 0x00180000b0c87984 */ /* 0x000fe80000000c00 */
[----:B------:R-:W-:Y:S04]  /*3faa0*/  LDS.128 R196, [R3] ;  /* 0x0000000003c47984 */ /* 0x000fe80000000c00 */
        /* <DEDUP_REMOVED lines=11> */
[----:B------:R-:W-:Y:S06]  /*3fb60*/  BAR.SYNC.DEFER_BLOCKING 0x0 ;  /* 0x0000000000007b1d */ /* 0x000fec0000010000 */
[----:B--2---:R2:W-:Y:S04]  /*3fb70*/  STS.128 [R219], R48 ;  /* 0x00000030db007388 */ /* 0x0045e80000000c00 */
[----:B--2---:R-:W2:Y:S04]  /*3fb80*/  LDL.LU R48, [R1+0xdf0] ;  /* 0x000df00001307983 */ /* 0x004ea80000300800 */
[----:B------:R-:W2:Y:S04]  /*3fb90*/  LDL.LU R49, [R1+0xdf4] ;  /* 0x000df40001317983 */ /* 0x000ea80000300800 */
[----:B------:R-:W2:Y:S04]  /*3fba0*/  LDL.LU R50, [R1+0xde0] ;  /* 0x000de00001327983 */ /* 0x000ea80000300800 */
[----:B------:R-:W2:Y:S04]  /*3fbb0*/  LDL.LU R51, [R1+0xde4] ;  /* 0x000de40001337983 */ /* 0x000ea80000300800 */
[----:B------:R-:W3:Y:S04]  /*3fbc0*/  LDL.LU R56, [R1+0xdf8] ;  /* 0x000df80001387983 */ /* 0x000ee80000300800 */
[----:B------:R-:W3:Y:S04]  /*3fbd0*/  LDL.LU R57, [R1+0xdfc] ;  /* 0x000dfc0001397983 */ /* 0x000ee80000300800 */
[----:B------:R-:W3:Y:S04]  /*3fbe0*/  LDL.LU R58, [R1+0xde8] ;  /* 0x000de800013a7983 */ /* 0x000ee80000300800 */
[----:B------:R-:W3:Y:S04]  /*3fbf0*/  LDL.LU R59, [R1+0xdec] ;  /* 0x000dec00013b7983 */ /* 0x000ee80000300800 */
[----:B------:R-:W5:Y:S04]  /*3fc00*/  LDL.LU R60, [R1+0xd00] ;  /* 0x000d0000013c7983 */ /* 0x000f680000300800 */
[----:B------:R-:W5:Y:S04]  /*3fc10*/  LDL.LU R61, [R1+0xd04] ;  /* 0x000d0400013d7983 */ /* 0x000f680000300800 */
[----:B------:R-:W5:Y:S04]  /*3fc20*/  LDL.LU R62, [R1+0xcf0] ;  /* 0x000cf000013e7983 */ /* 0x000f680000300800 */
[----:B------:R-:W5:Y:S04]  /*3fc30*/  LDL.LU R63, [R1+0xcf4] ;  /* 0x000cf400013f7983 */ /* 0x000f680000300800 */
[----:B------:R-:W5:Y:S04]  /*3fc40*/  LDL.LU R64, [R1+0xd08] ;  /* 0x000d080001407983 */ /* 0x000f680000300800 */
[----:B------:R-:W5:Y:S04]  /*3fc50*/  LDL.LU R65, [R1+0xd0c] ;  /* 0x000d0c0001417983 */ /* 0x000f680000300800 */
[----:B------:R-:W5:Y:S04]  /*3fc60*/  LDL.LU R66, [R1+0xcf8] ;  /* 0x000cf80001427983 */ /* 0x000f680000300800 */
[----:B------:R-:W5:Y:S04]  /*3fc70*/  LDL.LU R67, [R1+0xcfc] ;  /* 0x000cfc0001437983 */ /* 0x000f680000300800 */
[----:B----4-:R-:W-:Y:S04]  /*3fc80*/  STS.128 [R219+0x80], R52 ;  /* 0x00008034db007388 */ /* 0x010fe80000000c00 */
[----:B--2---:R2:W-:Y:S04]  /*3fc90*/  STS.128 [R219+0x100], R48 ;  /* 0x00010030db007388 */ /* 0x0045e80000000c00 */
[----:B--2---:R-:W2:Y:S04]  /*3fca0*/  LDL.LU R48, [R1+0xcd0] ;  /* 0x000cd00001307983 */ /* 0x004ea80000300800 */
[----:B------:R-:W2:Y:S04]  /*3fcb0*/  LDL.LU R49, [R1+0xcd4] ;  /* 0x000cd40001317983 */ /* 0x000ea80000300800 */
[----:B------:R-:W2:Y:S04]  /*3fcc0*/  LDL.LU R50, [R1+0xcc0] ;  /* 0x000cc00001327983 */ /* 0x000ea80000300800 */
[----:B------:R-:W2:Y:S04]  /*3fcd0*/  LDL.LU R51, [R1+0xcc4] ;  /* 0x000cc40001337983 */ /* 0x000ea80000300800 */
[----:B---3--:R3:W-:Y:S04]  /*3fce0*/  STS.128 [R219+0x180], R56 ;  /* 0x00018038db007388 */ /* 0x0087e80000000c00 */
[----:B---3--:R-:W3:Y:S04]  /*3fcf0*/  LDL.LU R56, [R1+0xcd8] ;  /* 0x000cd80001387983 */ /* 0x008ee80000300800 */
[----:B------:R-:W3:Y:S04]  /*3fd00*/  LDL.LU R57, [R1+0xcdc] ;  /* 0x000cdc0001397983 */ /* 0x000ee80000300800 */
[----:B------:R-:W3:Y:S04]  /*3fd10*/  LDL.LU R58, [R1+0xcc8] ;  /* 0x000cc800013a7983 */ /* 0x000ee80000300800 */
[----:B------:R-:W3:Y:S04]  /*3fd20*/  LDL.LU R59, [R1+0xccc] ;  /* 0x000ccc00013b7983 */ /* 0x000ee80000300800 */
[----:B------:R-:W4:Y:S04]  /*3fd30*/  LDL.LU R52, [R1+0xbe0] ;  /* 0x000be00001347983 */ /* 0x000f280000300800 */
[----:B------:R-:W4:Y:S04]  /*3fd40*/  LDL.LU R53, [R1+0xbe4] ;  /* 0x000be40001357983 */ /* 0x000f280000300800 */
[----:B------:R-:W4:Y:S04]  /*3fd50*/  LDL.LU R54, [R1+0xbd0] ;  /* 0x000bd00001367983 */ /* 0x000f280000300800 */
[----:B------:R-:W4:Y:S04]  /*3fd60*/  LDL.LU R55, [R1+0xbd4] ;  /* 0x000bd40001377983 */ /* 0x000f280000300800 */
[----:B-----5:R5:W-:Y:S04]  /*3fd70*/  STS.128 [R219+0x200], R60 ;  /* 0x0002003cdb007388 */ /* 0x020be80000000c00 */
[----:B------:R1:W-:Y:S04]  /*3fd80*/  STS.128 [R219+0x280], R64 ;  /* 0x00028040db007388 */ /* 0x0003e80000000c00 */
[----:B-----5:R-:W5:Y:S04]  /*3fd90*/  LDL.LU R60, [R1+0xbe8] ;  /* 0x000be800013c7983 */ /* 0x020f680000300800 */
[----:B------:R-:W5:Y:S04]  /*3fda0*/  LDL.LU R61, [R1+0xbec] ;  /* 0x000bec00013d7983 */ /* 0x000f680000300800 */
[----:B------:R-:W5:Y:S04]  /*3fdb0*/  LDL.LU R62, [R1+0xbd8] ;  /* 0x000bd800013e7983 */ /* 0x000f680000300800 */
[----:B------:R-:W5:Y:S04]  /*3fdc0*/  LDL.LU R63, [R1+0xbdc] ;  /* 0x000bdc00013f7983 */ /* 0x000f680000300800 */
[----:B-1----:R-:W5:Y:S04]  /*3fdd0*/  LDL.LU R64, [R1+0x1000] ;  /* 0x0010000001407983 */ /* 0x002f680000300800 */
        /* <DEDUP_REMOVED lines=11> */
[----:B--2---:R1:W-:Y:S04]  /*3fe90*/  STS.128 [R219+0x300], R48 ;  /* 0x00030030db007388 */ /* 0x0043e80000000c00 */
[----:B-1----:R-:W2:Y:S04]  /*3fea0*/  LDL.LU R48, [R1+0x1068] ;  /* 0x0010680001307983 */ /* 0x002ea80000300800 */
[----:B------:R-:W2:Y:S04]  /*3feb0*/  LDL.LU R49, [R1+0x106c] ;  /* 0x00106c0001317983 */ /* 0x000ea80000300800 */
[----:B------:R-:W2:Y:S04]  /*3fec0*/  LDL.LU R50, [R1+0x1058] ;  /* 0x0010580001327983 */ /* 0x000ea80000300800 */
[----:B------:R-:W2:Y:S04]  /*3fed0*/  LDL.LU R51, [R1+0x105c] ;  /* 0x00105c0001337983 */ /* 0x000ea80000300800 */
[----:B---3--:R-:W-:Y:S04]  /*3fee0*/  STS.128 [R219+0x380], R56 ;  /* 0x00038038db007388 */ /* 0x008fe80000000c00 */
[----:B----4-:R1:W-:Y:S04]  /*3fef0*/  STS.128 [R219+0x400], R52 ;  /* 0x00040034db007388 */ /* 0x0103e80000000c00 */
[----:B-1----:R-:W3:Y:S04]  /*3ff00*/  LDL.LU R52, [R1+0xe10] ;  /* 0x000e100001347983 */ /* 0x002ee80000300800 */
[----:B------:R-:W3:Y:S04]  /*3ff10*/  LDL.LU R53, [R1+0xe14] ;  /* 0x000e140001357983 */ /* 0x000ee80000300800 */
[----:B------:R-:W3:Y:S04]  /*3ff20*/  LDL.LU R54, [R1+0xaf0] ;  /* 0x000af00001367983 */ /* 0x000ee80000300800 */
[----:B------:R-:W3:Y:S04]  /*3ff30*/  LDL.LU R55, [R1+0xaf4] ;  /* 0x000af40001377983 */ /* 0x000ee80000300800 */
[----:B------:R-:W4:Y:S04]  /*3ff40*/  LDL.LU R56, [R1+0xe18] ;  /* 0x000e180001387983 */ /* 0x000f280000300800 */
[----:B------:R-:W4:Y:S04]  /*3ff50*/  LDL.LU R57, [R1+0xe1c] ;  /* 0x000e1c0001397983 */ /* 0x000f280000300800 */
[----:B------:R-:W4:Y:S04]  /*3ff60*/  LDL.LU R58, [R1+0xaf8] ;  /* 0x000af800013a7983 */ /* 0x000f280000300800 */
[----:B------:R-:W4:Y:S04]  /*3ff70*/  LDL.LU R59, [R1+0xafc] ;  /* 0x000afc00013b7983 */ /* 0x000f280000300800 */
[----:B-----5:R-:W-:Y:S04]  /*3ff80*/  STS.128 [R219+0x480], R60 ;  /* 0x0004803cdb007388 */ /* 0x020fe80000000c00 */
[----:B------:R-:W-:Y:S04]  /*3ff90*/  STS.128 [R219+0x500], R64 ;  /* 0x00050040db007388 */ /* 0x000fe80000000c00 */
[----:B------:R-:W-:Y:S04]  /*3ffa0*/  STS.128 [R219+0x580], R72 ;  /* 0x00058048db007388 */ /* 0x000fe80000000c00 */
[----:B------:R-:W-:Y:S04]  /*3ffb0*/  STS.128 [R219+0x600], R68 ;  /* 0x00060044db007388 */ /* 0x000fe80000000c00 */
[----:B--2---:R1:W-:Y:S04]  /*3ffc0*/  STS.128 [R219+0x680], R48 ;  /* 0x00068030db007388 */ /* 0x0043e80000000c00 */
[----:B-1----:R-:W2:Y:S04]  /*3ffd0*/  LDL.LU R48, [R1+0x4d0] ;  /* 0x0004d00001307983 */ /* 0x002ea80000300800 */
[----:B------:R-:W2:Y:S04]  /*3ffe0*/  LDL.LU R49, [R1+0x4d4] ;  /* 0x0004d40001317983 */ /* 0x000ea80000300800 */
[----:B------:R-:W2:Y:S04]  /*3fff0*/  LDL.LU R50, [R1+0x4c0] ;  /* 0x0004c00001327983 */ /* 0x000ea80000300800 */
[----:B------:R-:W2:Y:S04]  /*40000*/  LDL.LU R51, [R1+0x4c4] ;  /* 0x0004c40001337983 */ /* 0x000ea80000300800 */
[----:B------:R-:W5:Y:S04]  /*40010*/  LDL.LU R128, [R1+0x4d8] ;  /* 0x0004d80001807983 */ /* 0x000f680000300800 */
[----:B------:R-:W5:Y:S04]  /*40020*/  LDL.LU R129, [R1+0x4dc] ;  /* 0x0004dc0001817983 */ /* 0x000f680000300800 */
[----:B------:R-:W5:Y:S04]  /*40030*/  LDL.LU R130, [R1+0x4c8] ;  /* 0x0004c80001827983 */ /* 0x000f680000300800 */
[----:B------:R-:W5:Y:S04]  /*40040*/  LDL.LU R131, [R1+0x4cc] ;  /* 0x0004cc0001837983 */ /* 0x000f680000300800 */
[----:B---3--:R-:W-:Y:S04]  /*40050*/  STS.128 [R219+0x700], R52 ;  /* 0x00070034db007388 */ /* 0x008fe80000000c00 */
[----:B----4-:R-:W-:Y:S04]  /*40060*/  STS.128 [R219+0x780], R56 ;  /* 0x00078038db007388 */ /* 0x010fe80000000c00 */
[----:B------:R-:W-:Y:S06]  /*40070*/  BAR.SYNC.DEFER_BLOCKING 0x0 ;  /* 0x0000000000007b1d */ /* 0x000fec0000010000 */
[----:B------:R-:W1:Y:S04]  /*40080*/  LDS.128 R52, [R176] ;  /* 0x00000000b0347984 */ /* 0x000e680000000c00 */
[----:B------:R-:W-:Y:S04]  /*40090*/  LDS.128 R56, [R176+0x800] ;  /* 0x00080000b0387984 */ /* 0x000fe80000000c00 */
[----:B------:R-:W-:Y:S04]  /*400a0*/  LDS.128 R60, [R176+0x1000] ;  /* 0x00100000b03c7984 */ /* 0x000fe80000000c00 */
[----:B------:R-:W-:Y:S04]  /*400b0*/  LDS.128 R64, [R176+0x1800] ;  /* 0x00180000b0407984 */ /* 0x000fe80000000c00 */
[----:B------:R-:W3:Y:S04]  /*400c0*/  LDS.128 R68, [R3] ;  /* 0x0000000003447984 */ /* 0x000ee80000000c00 */
[----:B------:R-:W-:Y:S04]  /*400d0*/  LDS.128 R72, [R3+0x800] ;  /* 0x0008000003487984 */ /* 0x000fe80000000c00 */
[----:B------:R-:W-:Y:S04]  /*400e0*/  LDS.128 R76, [R3+0x1000] ;  /* 0x00100000034c7984 */ /* 0x000fe80000000c00 */
[----:B------:R-:W-:Y:S04]  /*400f0*/  LDS.128 R80, [R3+0x1800] ;  /* 0x0018000003507984 */ /* 0x000fe80000000c00 */
[----:B------:R-:W4:Y:S04]  /*40100*/  LDS.128 R84, [R2] ;  /* 0x0000000002547984 */ /* 0x000f280000000c00 */
[----:B------:R-:W-:Y:S04]  /*40110*/  LDS.128 R96, [R2+0x800] ;  /* 0x0008000002607984 */ /* 0x000fe80000000c00 */
[----:B------:R-:W-:Y:S04]  /*40120*/  LDS.128 R100, [R2+0x1000] ;  /* 0x0010000002647984 */ /* 0x000fe80000000c00 */
[----:B------:R-:W-:Y:S04]  /*40130*/  LDS.128 R104, [R2+0x1800] ;  /* 0x0018000002687984 */ /* 0x000fe80000000c00 */
[----:B------:R-:W1:Y:S04]  /*40140*/  LDS.128 R108, [R0] ;  /* 0x00000000006c7984 */ /* 0x000e680000000c00 */
[----:B------:R-:W1:Y:S04]  /*40150*/  LDS.128 R112, [R0+0x800] ;  /* 0x0008000000707984 */ /* 0x000e680000000c00 */
[----:B------:R-:W1:Y:S04]  /*40160*/  LDS.128 R116, [R0+0x1000] ;  /* 0x0010000000747984 */ /* 0x000e680000000c00 */
[----:B------:R-:W1:Y:S04]  /*40170*/  LDS.128 R120, [R0+0x1800] ;  /* 0x0018000000787984 */ /* 0x000e680000000c00 */
        /* <DEDUP_REMOVED lines=18> */
[----:B------:R-:W5:Y:S04]  /*402a0*/  LDL.LU R143, [R1+0xac] ;  /* 0x0000ac00018f7983 */ /* 0x000f680000300800 */
[----:B--2---:R2:W-:Y:S04]  /*402b0*/  STS.128 [R219+0x100], R48 ;  /* 0x00010030db007388 */ /* 0x0045e80000000c00 */
[----:B--2---:R-:W2:Y:S04]  /*402c0*/  LDL.LU R48, [R1+0xc0] ;  /* 0x0000c00001307983 */ /* 0x004ea80000300800 */
[----:B------:R-:W2:Y:S04]  /*402d0*/  LDL.LU R49, [R1+0xc4] ;  /* 0x0000c40001317983 */ /* 0x000ea80000300800 */
[----:B------:R-:W2:Y:S04]  /*402e0*/  LDL.LU R50, [R1+0xb0] ;  /* 0x0000b00001327983 */ /* 0x000ea80000300800 */
[----:B---3--:R3:W-:Y:S04]  /*402f0*/  STS.128 [R219+0x180], R132 ;  /* 0x00018084db007388 */ /* 0x0087e80000000c00 */
[----:B------:R-:W2:Y:S04]  /*40300*/  LDL.LU R51, [R1+0xb4] ;  /* 0x0000b40001337983 */ /* 0x000ea80000300800 */
[----:B----4-:R4:W-:Y:S04]  /*40310*/  STS.128 [R219+0x200], R136 ;  /* 0x00020088db007388 */ /* 0x0109e80000000c00 */
[----:B---3--:R-:W3:Y:S04]  /*40320*/  LDL.LU R132, [R1+0xc8] ;  /* 0x0000c80001847983 */ /* 0x008ee80000300800 */
[----:B------:R-:W3:Y:S04]  /*40330*/  LDL.LU R133, [R1+0xcc] ;  /* 0x0000cc0001857983 */ /* 0x000ee80000300800 */
[----:B------:R-:W3:Y:S04]  /*40340*/  LDL.LU R134, [R1+0xb8] ;  /* 0x0000b80001867983 */ /* 0x000ee80000300800 */
[----:B------:R-:W3:Y:S04]  /*40350*/  LDL.LU R135, [R1+0xbc] ;  /* 0x0000bc0001877983 */ /* 0x000ee80000300800 */
[----:B------:R-:W3:Y:S04]  /*40360*/  LDL.LU R128, [R1+0x200] ;  /* 0x0002000001807983 */ /* 0x000ee80000300800 */
[----:B------:R-:W3:Y:S04]  /*40370*/  LDL.LU R129, [R1+0x204] ;  /* 0x0002040001817983 */ /* 0x000ee80000300800 */
[----:B------:R-:W3:Y:S04]  /*40380*/  LDL.LU R130, [R1+0x1f0] ;  /* 0x0001f00001827983 */ /* 0x000ee80000300800 */
[----:B------:R-:W3:Y:S04]  /*40390*/  LDL.LU R131, [R1+0x1f4] ;  /* 0x0001f40001837983 */ /* 0x000ee80000300800 */
[----:B----4-:R-:W4:Y:S04]  /*403a0*/  LDL.LU R136, [R1+0x208] ;  /* 0x0002080001887983 */ /* 0x010f280000300800 */
[----:B------:R-:W4:Y:S04]  /*403b0*/  LDL.LU R137, [R1+0x20c] ;  /* 0x00020c0001897983 */ /* 0x000f280000300800 */
[----:B------:R-:W4:Y:S04]  /*403c0*/  LDL.LU R138, [R1+0x1f8] ;  /* 0x0001f800018a7983 */ /* 0x000f280000300800 */
[----:B------:R-:W4:Y:S04]  /*403d0*/  LDL.LU R139, [R1+0x1fc] ;  /* 0x0001fc00018b7983 */ /* 0x000f280000300800 */
[----:B-----5:R5:W-:Y:S02]  /*403e0*/  STS.128 [R219+0x280], R140 ;  /* 0x0002808cdb007388 */ /* 0x020be40000000c00 */
[----:B-----5:R-:W-:-:S02]  /*403f0*/  IMAD.MOV.U32 R140, RZ, RZ, R156 ;  /* 0x000000ffff8c7224 */ /* 0x020fc400078e009c */
[----:B------:R-:W-:Y:S02]  /*40400*/  IMAD.MOV.U32 R141, RZ, RZ, R157 ;  /* 0x000000ffff8d7224 */ /* 0x000fe400078e009d */
[----:B------:R-:W-:Y:S02]  /*40410*/  IMAD.MOV.U32 R142, RZ, RZ, R152 ;  /* 0x000000ffff8e7224 */ /* 0x000fe400078e0098 */
[----:B------:R-:W-:Y:S02]  /*40420*/  IMAD.MOV.U32 R143, RZ, RZ, R153 ;  /* 0x000000ffff8f7224 */ /* 0x000fe400078e0099 */
[----:B------:R-:W-:Y:S02]  /*40430*/  IMAD.MOV.U32 R152, RZ, RZ, R158 ;  /* 0x000000ffff987224 */ /* 0x000fe400078e009e */
[----:B------:R-:W-:Y:S01]  /*40440*/  IMAD.MOV.U32 R153, RZ, RZ, R159 ;  /* 0x000000ffff997224 */ /* 0x000fe200078e009f */
[----:B--2---:R2:W-:Y:S02]  /*40450*/  STS.128 [R219+0x300], R48 ;  /* 0x00030030db007388 */ /* 0x0045e40000000c00 */
[----:B--2---:R-:W-:-:S02]  /*40460*/  IMAD.MOV.U32 R48, RZ, RZ, R92 ;  /* 0x000000ffff307224 */ /* 0x004fc400078e005c */
[----:B------:R-:W-:Y:S02]  /*40470*/  IMAD.MOV.U32 R49, RZ, RZ, R93 ;  /* 0x000000ffff317224 */ /* 0x000fe400078e005d */
[----:B------:R-:W-:Y:S02]  /*40480*/  IMAD.MOV.U32 R50, RZ, RZ, R88 ;  /* 0x000000ffff327224 */ /* 0x000fe400078e0058 */
[----:B------:R-:W-:Y:S01]  /*40490*/  IMAD.MOV.U32 R51, RZ, RZ, R89 ;  /* 0x000000ffff337224 */ /* 0x000fe200078e0059 */
[----:B---3--:R-:W-:Y:S01]  /*404a0*/  STS.128 [R219+0x380], R132 ;  /* 0x00038084db007388 */ /* 0x008fe20000000c00 */
[----:B------:R-:W-:Y:S02]  /*404b0*/  IMAD.MOV.U32 R88, RZ, RZ, R94 ;  /* 0x000000ffff587224 */ /* 0x000fe400078e005e */
[----:B------:R-:W-:Y:S02]  /*404c0*/  IMAD.MOV.U32 R89, RZ, RZ, R95 ;  /* 0x000000ffff597224 */ /* 0x000fe400078e005f */
[----:B------:R-:W-:-:S02]  /*404d0*/  IMAD.MOV.U32 R92, RZ, RZ, R28 ;  /* 0x000000ffff5c7224 */ /* 0x000fc400078e001c */
[----:B------:R-:W-:Y:S02]  /*404e0*/  IMAD.MOV.U32 R93, RZ, RZ, R29 ;  /* 0x000000ffff5d7224 */ /* 0x000fe400078e001d */
[----:B------:R-:W-:Y:S02]  /*404f0*/  IMAD.MOV.U32 R94, RZ, RZ, R24 ;  /* 0x000000ffff5e7224 */ /* 0x000fe400078e0018 */
[----:B------:R-:W-:Y:S02]  /*40500*/  IMAD.MOV.U32 R95, RZ, RZ, R25 ;  /* 0x000000ffff5f7224 */ /* 0x000fe400078e0019 */
[----:B------:R-:W-:Y:S01]  /*40510*/  IMAD.MOV.U32 R24, RZ, RZ, R30 ;  /* 0x000000ffff187224 */ /* 0x000fe200078e001e */
[----:B------:R-:W-:Y:S01]  /*40520*/  STS.128 [R219+0x400], R128 ;  /* 0x00040080db007388 */ /* 0x000fe20000000c00 */
[----:B------:R-:W-:-:S03]  /*40530*/  IMAD.MOV.U32 R25, RZ, RZ, R31 ;  /* 0x000000ffff197224 */ /* 0x000fc600078e001f */
[----:B----4-:R-:W-:Y:S04]  /*40540*/  STS.128 [R219+0x480], R136 ;  /* 0x00048088db007388 */ /* 0x010fe80000000c00 */
[----:B------:R-:W-:Y:S04]  /*40550*/  STS.128 [R219+0x500], R140 ;  /* 0x0005008cdb007388 */ /* 0x000fe80000000c00 */
[----:B------:R-:W-:Y:S04]  /*40560*/  STS.128 [R219+0x580], R152 ;  /* 0x00058098db007388 */ /* 0x000fe80000000c00 */
[----:B------:R-:W-:Y:S04]  /*40570*/  STS.128 [R219+0x600], R48 ;  /* 0x00060030db007388 */ /* 0x000fe80000000c00 */
[----:B------:R-:W-:Y:S04]  /*40580*/  STS.128 [R219+0x680], R88 ;  /* 0x00068058db007388 */ /* 0x000fe80000000c00 */
[----:B------:R-:W-:Y:S04]  /*40590*/  STS.128 [R219+0x700], R92 ;  /* 0x0007005cdb007388 */ /* 0x000fe80000000c00 */
[----:B------:R2:W-:Y:S04]  /*405a0*/  STS.128 [R219+0x780], R24 ;  /* 0x00078018db007388 */ /* 0x0005e80000000c00 */
[----:B------:R-:W-:Y:S06]  /*405b0*/  BAR.SYNC.DEFER_BLOCKING 0x0 ;  /* 0x0000000000007b1d */ /* 0x000fec0000010000 */
        /* <DEDUP_REMOVED lines=8> */
[----:B------:R-:W4:Y:S04]  /*40640*/  LDS.128 R48, [R176] ;  /* 0x00000000b0307984 */ /* 0x000f280000000c00 */
        /* <DEDUP_REMOVED lines=21> */
[----:B------:R-:W5:Y:S04]  /*407a0*/  LDL.LU R184, [R1+0xdd8] ;  /* 0x000dd80001b87983 */ /* 0x000f680000300800 */
[----:B------:R-:W5:Y:S04]  /*407b0*/  LDL.LU R185, [R1+0xddc] ;  /* 0x000ddc0001b97983 */ /* 0x000f680000300800 */
[----:B------:R-:W5:Y:S04]  /*407c0*/  LDL.LU R186, [R1+0x948] ;  /* 0x0009480001ba7983 */ /* 0x000f680000300800 */
[----:B---3--:R3:W-:Y:S04]  /*407d0*/  STS.128 [R219+0x80], R28 ;  /* 0x0000801cdb007388 */ /* 0x0087e80000000c00 */
[----:B------:R-:W5:Y:S04]  /*407e0*/  LDL.LU R187, [R1+0x94c] ;  /* 0x00094c0001bb7983 */ /* 0x000f680000300800 */
        /* <DEDUP_REMOVED lines=12> */
[----:B--2---:R-:W-:Y:S04]  /*408b0*/  STS.128 [R219+0x100], R24 ;  /* 0x00010018db007388 */ /* 0x004fe80000000c00 */
[----:B-----5:R-:W-:Y:S04]  /*408c0*/  STS.128 [R219+0x180], R184 ;  /* 0x000180b8db007388 */ /* 0x020fe80000000c00 */
[----:B---3--:R2:W-:Y:S04]  /*408d0*/  STS.128 [R219+0x200], R28 ;  /* 0x0002001cdb007388 */ /* 0x0085e80000000c00 */
        /* <DEDUP_REMOVED lines=11> */
[----:B----4-:R4:W-:Y:S04]  /*40990*/  STS.128 [R219+0x280], R188 ;  /* 0x000280bcdb007388 */ /* 0x0109e80000000c00 */
[----:B------:R-:W5:Y:S04]  /*409a0*/  LDL.LU R187, [R1+0xa9c] ;  /* 0x000a9c0001bb7983 */ /* 0x000f680000300800 */
[----:B----4-:R-:W4:Y:S04]  /*409b0*/  LDL.LU R188, [R1+0x1120] ;  /* 0x0011200001bc7983 */ /* 0x010f280000300800 */
[----:B------:R-:W4:Y:S04]  /*409c0*/  LDL.LU R189, [R1+0x1124] ;  /* 0x0011240001bd7983 */ /* 0x000f280000300800 */
[----:B------:R-:W4:Y:S04]  /*409d0*/  LDL.LU R190, [R1+0x1020] ;  /* 0x0010200001be7983 */ /* 0x000f280000300800 */
[----:B------:R-:W4:Y:S04]  /*409e0*/  LDL.LU R191, [R1+0x1024] ;  /* 0x0010240001bf7983 */ /* 0x000f280000300800 */
[----:B------:R1:W-:Y:S04]  /*409f0*/  STS.128 [R219+0x300], R192 ;  /* 0x000300c0db007388 */ /* 0x0003e80000000c00 */
[----:B-1----:R-:W4:Y:S04]  /*40a00*/  LDL.LU R192, [R1+0x1128] ;  /* 0x0011280001c07983 */ /* 0x002f280000300800 */
[----:B------:R-:W4:Y:S04]  /*40a10*/  LDL.LU R193, [R1+0x112c] ;  /* 0x00112c0001c17983 */ /* 0x000f280000300800 */
[----:B------:R-:W4:Y:S04]  /*40a20*/  LDL.LU R194, [R1+0x1028] ;  /* 0x0010280001c27983 */ /* 0x000f280000300800 */
[----:B------:R-:W4:Y:S04]  /*40a30*/  LDL.LU R195, [R1+0x102c] ;  /* 0x00102c0001c37983 */ /* 0x000f280000300800 */
[----:B--2---:R-:W-:Y:S04]  /*40a40*/  STS.128 [R219+0x380], R28 ;  /* 0x0003801cdb007388 */ /* 0x004fe80000000c00 */
[----:B---3--:R-:W-:Y:S04]  /*40a50*/  STS.128 [R219+0x400], R24 ;  /* 0x00040018db007388 */ /* 0x008fe80000000c00 */
[----:B-----5:R-:W-:Y:S04]  /*40a60*/  STS.128 [R219+0x480], R184 ;  /* 0x000480b8db007388 */ /* 0x020fe80000000c00 */
[----:B----4-:R1:W-:Y:S04]  /*40a70*/  STS.128 [R219+0x500], R188 ;  /* 0x000500bcdb007388 */ /* 0x0103e80000000c00 */
[----:B-1----:R-:W2:Y:S04]  /*40a80*/  LDL.LU R191, [R1+0x910] ;  /* 0x0009100001bf7983 */ /* 0x002ea80000300800 */
[----:B------:R-:W3:Y:S04]  /*40a90*/  LDL.LU R24, [R1+0x1040] ;  /* 0x0010400001187983 */ /* 0x000ee80000300800 */
[----:B------:R-:W3:Y:S04]  /*40aa0*/  LDL.LU R25, [R1+0x1044] ;  /* 0x0010440001197983 */ /* 0x000ee80000300800 */
[----:B------:R-:W3:Y:S04]  /*40ab0*/  LDL.LU R26, [R1+0x1010] ;  /* 0x00101000011a7983 */ /* 0x000ee80000300800 */
[----:B------:R-:W3:Y:S04]  /*40ac0*/  LDL.LU R27, [R1+0x1014] ;  /* 0x00101400011b7983 */ /* 0x000ee80000300800 */
[----:B------:R-:W4:Y:S04]  /*40ad0*/  LDL.LU R28, [R1+0x1048] ;  /* 0x00104800011c7983 */ /* 0x000f280000300800 */
[----:B------:R-:W4:Y:S04]  /*40ae0*/  LDL.LU R29, [R1+0x104c] ;  /* 0x00104c00011d7983 */ /* 0x000f280000300800 */
[----:B------:R-:W4:Y:S04]  /*40af0*/  LDL.LU R30, [R1+0x1018] ;  /* 0x00101800011e7983 */ /* 0x000f280000300800 */
[----:B------:R-:W4:Y:S01]  /*40b00*/  LDL.LU R31, [R1+0x101c] ;  /* 0x00101c00011f7983 */ /* 0x000f220000300800 */
[----:B------:R-:W-:-:S03]  /*40b10*/  IMAD.MOV.U32 R3, RZ, RZ, c[0x0][0x194] ;  /* 0x00006500ff037624 */ /* 0x000fc600078e00ff */
[----:B------:R1:W-:Y:S04]  /*40b20*/  STS.128 [R219+0x580], R192 ;  /* 0x000580c0db007388 */ /* 0x0003e80000000c00 */
[----:B-1----:R-:W5:Y:S04]  /*40b30*/  LDL.LU R194, [R1+0x384] ;  /* 0x0003840001c27983 */ /* 0x002f680000300800 */
[----:B------:R-:W5:Y:S04]  /*40b40*/  LDL.LU R189, [R1+0x84] ;  /* 0x0000840001bd7983 */ /* 0x000f680000300800 */
[----:B------:R-:W5:Y:S04]  /*40b50*/  LDL.LU R188, [R1+0x914] ;  /* 0x0009140001bc7983 */ /* 0x000f680000300800 */
[----:B------:R-:W5:Y:S04]  /*40b60*/  LDL.LU R184, [R1+0xad0] ;  /* 0x000ad00001b87983 */ /* 0x000f680000300800 */
[----:B------:R-:W5:Y:S04]  /*40b70*/  LDL.LU R185, [R1+0xad4] ;  /* 0x000ad40001b97983 */ /* 0x000f680000300800 */
[----:B------:R-:W5:Y:S04]  /*40b80*/  LDL.LU R186, [R1+0xab0] ;  /* 0x000ab00001ba7983 */ /* 0x000f680000300800 */
[----:B------:R-:W5:Y:S01]  /*40b90*/  LDL.LU R187, [R1+0xab4] ;  /* 0x000ab40001bb7983 */ /* 0x000f620000300800 */
[----:B--2---:R-:W-:-:S05]  /*40ba0*/  IMAD R0, R191, c[0x0][0x194], RZ ;  /* 0x00006500bf007a24 */ /* 0x004fca00078e02ff */
[C---:B------:R-:W-:Y:S01]  /*40bb0*/  LEA R2, P2, R0.reuse, c[0x0][0x170], 0x2 ;  /* 0x00005c0000027a11 */ /* 0x040fe200078410ff */
[----:B---3--:R1:W-:Y:S02]  /*40bc0*/  STS.128 [R219+0x600], R24 ;  /* 0x00060018db007388 */ /* 0x0083e40000000c00 */
[----:B-1----:R-:W-:Y:S02]  /*40bd0*/  IMAD R24, R3, 0x80, R0 ;  /* 0x0000008003187824 */ /* 0x002fe400078e0200 */
[----:B----4-:R1:W-:Y:S01]  /*40be0*/  STS.128 [R219+0x680], R28 ;  /* 0x0006801cdb007388 */ /* 0x0103e20000000c00 */
[----:B------:R-:W-:Y:S02]  /*40bf0*/  LEA.HI.X.SX32 R3, R0, c[0x0][0x174], 0x2, P2 ;  /* 0x00005d0000037a11 */ /* 0x000fe400010f16ff */
[----:B-1----:R-:W-:-:S04]  /*40c00*/  LEA R28, P2, R24, c[0x0][0x170], 0x2 ;  /* 0x00005c00181c7a11 */ /* 0x002fc800078410ff */
[----:B------:R-:W-:Y:S02]  /*40c10*/  LEA.HI.X.SX32 R29, R24, c[0x0][0x174], 0x2, P2 ;  /* 0x00005d00181d7a11 */ /* 0x000fe400010f16ff */
[----:B------:R-:W2:Y:S04]  /*40c20*/  LDL.LU R24, [R1+0xad8] ;  /* 0x000ad80001187983 */ /* 0x000ea80000300800 */
[----:B------:R-:W2:Y:S04]  /*40c30*/  LDL.LU R25, [R1+0xadc] ;  /* 0x000adc0001197983 */ /* 0x000ea80000300800 */
[----:B------:R-:W2:Y:S04]  /*40c40*/  LDL.LU R26, [R1+0xab8] ;  /* 0x000ab800011a7983 */ /* 0x000ea80000300800 */
[----:B------:R-:W2:Y:S04]  /*40c50*/  LDL.LU R27, [R1+0xabc] ;  /* 0x000abc00011b7983 */ /* 0x000ea80000300800 */
[----:B-----5:R1:W-:Y:S04]  /*40c60*/  STS.128 [R219+0x700], R184 ;  /* 0x000700b8db007388 */ /* 0x0203e80000000c00 */
[----:B-1----:R-:W3:Y:S04]  /*40c70*/  LDL.LU R186, [R1+0x4a0] ;  /* 0x0004a00001ba7983 */ /* 0x002ee80000300800 */
[----:B------:R-:W4:Y:S04]  /*40c80*/  LDL.LU R187, [R1+0x90] ;  /* 0x0000900001bb7983 */ /* 0x000f280000300800 */
[----:B--2---:R1:W-:Y:S04]  /*40c90*/  STS.128 [R219+0x780], R24 ;  /* 0x00078018db007388 */ /* 0x0043e80000000c00 */
[----:B-1----:R-:W2:Y:S04]  /*40ca0*/  LDL.LU R219, [R1+0x1988] ;  /* 0x0019880001db7983 */ /* 0x002ea80000300800 */
[----:B------:R-:W5:Y:S04]  /*40cb0*/  LDL.LU R26, [R1+0x380] ;  /* 0x00038000011a7983 */ /* 0x000f680000300800 */
[----:B------:R-:W2:Y:S04]  /*40cc0*/  LDL.LU R27, [R1+0x80] ;  /* 0x00008000011b7983 */ /* 0x000ea80000300800 */
[----:B------:R-:W-:Y:S01]  /*40cd0*/  BAR.SYNC.DEFER_BLOCKING 0x0 ;  /* 0x0000000000007b1d */ /* 0x000fe20000010000 */
[----:B------:R-:W-:-:S02]  /*40ce0*/  ISETP.GE.AND P5, PT, R191, c[0x0][0x178], PT ;  /* 0x00005e00bf007a0c */ /* 0x000fc40003fa6270 */
[C---:B------:R-:W-:Y:S02]  /*40cf0*/  ISETP.GE.AND P6, PT, R252.reuse, c[0x0][0x17c], PT ;  /* 0x00005f00fc007a0c */ /* 0x040fe40003fc6270 */
[C---:B------:R-:W-:Y:S01]  /*40d00*/  ISETP.LT.AND P5, PT, R252.reuse, c[0x0][0x17c], !P5 ;  /* 0x00005f00fc007a0c */ /* 0x040fe20006fa1270 */
[----:B------:R-:W-:Y:S01]  /*40d10*/  IMAD R0, R252, c[0x0][0x198], RZ ;  /* 0x00006600fc007a24 */ /* 0x000fe200078e02ff */
[----:B------:R-:W-:Y:S01]  /*40d20*/  ISETP.LT.AND P6, PT, R188, c[0x0][0x178], !P6 ;  /* 0x00005e00bc007a0c */ /* 0x000fe200077c1270 */
[----:B------:R-:W3:Y:S01]  /*40d30*/  LDL.LU R195, [R1+0x4a4] ;  /* 0x0004a40001c37983 */ /* 0x000ee20000300800 */
[----:B------:R-:W-:Y:S01]  /*40d40*/  ISETP.LT.AND P2, PT, R191, c[0x0][0x178], !P3 ;  /* 0x00005e00bf007a0c */ /* 0x000fe20005f41270 */
[C---:B------:R-:W-:Y:S02]  /*40d50*/  IMAD.WIDE R184, R0.reuse, 0x4, R2 ;  /* 0x0000000400b87825 */ /* 0x040fe400078e0202 */
[----:B------:R-:W3:Y:S01]  /*40d60*/  LDL.LU R190, [R1+0x94] ;  /* 0x0000940001be7983 */ /* 0x000ee20000300800 */
[C---:B------:R-:W-:Y:S01]  /*40d70*/  IADD3 R24, R0.reuse, c[0x0][0x198], RZ ;  /* 0x0000660000187a10 */ /* 0x040fe20007ffe0ff */
[----:B------:R-:W-:-:S02]  /*40d80*/  IMAD.WIDE R30, R0, 0x4, R28 ;  /* 0x00000004001e7825 */ /* 0x000fc400078e021c */
[----:B------:R-:W3:Y:S04]  /*40d90*/  LDL.LU R192, [R1+0x5d0] ;  /* 0x0005d00001c07983 */ /* 0x000ee80000300800 */
[----:B------:R-:W3:Y:S01]  /*40da0*/  LDL.LU R193, [R1+0x1d0] ;  /* 0x0001d00001c17983 */ /* 0x000ee20000300800 */
[----:B------:R-:W-:Y:S02]  /*40db0*/  ISETP.LT.AND P3, PT, R188, c[0x0][0x178], !P3 ;  /* 0x00005e00bc007a0c */ /* 0x000fe40005f61270 */
[----:B------:R-:W-:Y:S01]  /*40dc0*/  IADD3 R25, R252, 0x3, RZ ;  /* 0x00000003fc197810 */ /* 0x000fe20007ffe0ff */
[----:B-----5:R-:W-:Y:S04]  /*40dd0*/  @P5 STG.E [R184.64], R26 ;  /* 0x0000001ab8005986 */ /* 0x020fe8000c101906 */
[----:B--2---:R1:W-:Y:S02]  /*40de0*/  @P6 STG.E [R30.64], R27 ;  /* 0x0000001b1e006986 */ /* 0x0043e4000c101906 */
[----:B-1----:R-:W-:-:S05]  /*40df0*/  IMAD.WIDE R26, R24, 0x4, R2 ;  /* 0x00000004181a7825 */ /* 0x002fca00078e0202 */
[----:B------:R1:W-:Y:S04]  /*40e00*/  @P2 STG.E [R26.64], R194 ;  /* 0x000000c21a002986 */ /* 0x0003e8000c101906 */
[----:B-1----:R-:W2:Y:S01]  /*40e10*/  LDL.LU R194, [R1+0x5d4] ;  /* 0x0005d40001c27983 */ /* 0x002ea20000300800 */
[----:B------:R-:W-:Y:S02]  /*40e20*/  ISETP.LT.AND P6, PT, R191, c[0x0][0x178], !P4 ;  /* 0x00005e00bf007a0c */ /* 0x000fe400067c1270 */
[----:B------:R-:W-:Y:S02]  /*40e30*/  ISETP.LT.AND P4, PT, R188, c[0x0][0x178], !P4 ;  /* 0x00005e00bc007a0c */ /* 0x000fe40006781270 */
[C---:B------:R-:W-:Y:S02]  /*40e40*/  IADD3 R0, R24.reuse, c[0x0][0x198], RZ ;  /* 0x0000660018007a10 */ /* 0x040fe40007ffe0ff */
[----:B------:R-:W-:Y:S01]  /*40e50*/  ISETP.GE.AND P5, PT, R25, c[0x0][0x17c], PT ;  /* 0x00005f0019007a0c */ /* 0x000fe20003fa6270 */
[----:B------:R-:W-:-:S04]  /*40e60*/  IMAD.WIDE R24, R24, 0x4, R28 ;  /* 0x0000000418187825 */ /* 0x000fc800078e021c */
[C---:B------:R-:W-:Y:S01]  /*40e70*/  IMAD.WIDE R26, R0.reuse, 0x4, R2 ;  /* 0x00000004001a7825 */ /* 0x040fe200078e0202 */
[----:B------:R1:W-:Y:S03]  /*40e80*/  @P3 STG.E [R24.64], R189 ;  /* 0x000000bd18003986 */ /* 0x0003e6000c101906 */
[----:B------:R-:W-:Y:S01]  /*40e90*/  IMAD.WIDE R30, R0, 0x4, R28 ;  /* 0x00000004001e7825 */ /* 0x000fe200078e021c */
[----:B---3--:R3:W-:Y:S01]  /*40ea0*/  @P6 STG.E [R26.64], R186 ;  /* 0x000000ba1a006986 */ /* 0x0087e2000c101906 */
[----:B------:R-:W-:Y:S02]  /*40eb0*/  ISETP.LT.AND P3, PT, R191, c[0x0][0x178], !P5 ;  /* 0x00005e00bf007a0c */ /* 0x000fe40006f61270 */
[----:B------:R-:W-:Y:S01]  /*40ec0*/  IADD3 R184, R252, 0x4, RZ ;  /* 0x00000004fcb87810 */ /* 0x000fe20007ffe0ff */
[----:B----4-:R-:W-:Y:S01]  /*40ed0*/  @P4 STG.E [R30.64], R187 ;  /* 0x000000bb1e004986 */ /* 0x010fe2000c101906 */
[----:B------:R-:W-:-:S02]  /*40ee0*/  ISETP.LT.AND P4, PT, R188, c[0x0][0x178], !P5 ;  /* 0x00005e00bc007a0c */ /* 0x000fc40006f81270 */
[----:B-1----:R-:W-:Y:S01]  /*40ef0*/  IADD3 R24, R0, c[0x0][0x198], RZ ;  /* 0x0000660000187a10 */ /* 0x002fe20007ffe0ff */
[----:B------:R-:W4:Y:S01]  /*40f00*/  LDL.LU R189, [R1+0x1d4] ;  /* 0x0001d40001bd7983 */ /* 0x000f220000300800 */
[----:B------:R-:W-:Y:S02]  /*40f10*/  IADD3 R25, R252, 0x5, RZ ;  /* 0x00000005fc197810 */ /* 0x000fe40007ffe0ff */
[----:B------:R-:W-:Y:S01]  /*40f20*/  ISETP.GE.AND P2, PT, R184, c[0x0][0x17c], PT ;  /* 0x00005f00b8007a0c */ /* 0x000fe20003f46270 */
[C---:B---3--:R-:W-:Y:S01]  /*40f30*/  IMAD.WIDE R26, R24.reuse, 0x4, R2 ;  /* 0x00000004181a7825 */ /* 0x048fe200078e0202 */
[C---:B------:R-:W-:Y:S01]  /*40f40*/  IADD3 R0, R24.reuse, c[0x0][0x198], RZ ;  /* 0x0000660018007a10 */ /* 0x040fe20007ffe0ff */
[----:B------:R-:W3:Y:S01]  /*40f50*/  LDL.LU R185, [R1+0x1e0] ;  /* 0x0001e00001b97983 */ /* 0x000ee20000300800 */
[----:B------:R-:W-:Y:S01]  /*40f60*/  ISETP.GE.AND P5, PT, R25, c[0x0][0x17c], PT ;  /* 0x00005f0019007a0c */ /* 0x000fe20003fa6270 */
[----:B------:R-:W-:Y:S01]  /*40f70*/  IMAD.WIDE R24, R24, 0x4, R28 ;  /* 0x0000000418187825 */ /* 0x000fe200078e021c */
[----:B------:R-:W-:Y:S01]  /*40f80*/  ISETP.LT.AND P6, PT, R191, c[0x0][0x178], !P2 ;  /* 0x00005e00bf007a0c */ /* 0x000fe200057c1270 */
[----:B------:R1:W-:Y:S01]  /*40f90*/  @P3 STG.E [R26.64], R195 ;  /* 0x000000c31a003986 */ /* 0x0003e2000c101906 */
[----:B------:R-:W-:-:S03]  /*40fa0*/  ISETP.LT.AND P2, PT, R188, c[0x0][0x178], !P2 ;  /* 0x00005e00bc007a0c */ /* 0x000fc60005741270 */
[----:B------:R5:W-:Y:S01]  /*40fb0*/  @P4 STG.E [R24.64], R190 ;  /* 0x000000be18004986 */ /* 0x000be2000c101906 */
[----:B------:R-:W-:Y:S02]  /*40fc0*/  ISETP.LT.AND P4, PT, R191, c[0x0][0x178], !P5 ;  /* 0x00005e00bf007a0c */ /* 0x000fe40006f81270 */
[----:B------:R-:W-:Y:S01]  /*40fd0*/  IADD3 R184, R252, 0x6, RZ ;  /* 0x00000006fcb87810 */ /* 0x000fe20007ffe0ff */
[C---:B-1----:R-:W-:Y:S01]  /*40fe0*/  IMAD.WIDE R26, R0.reuse, 0x4, R2 ;  /* 0x00000004001a7825 */ /* 0x042fe200078e0202 */
[----:B------:R-:W3:Y:S01]  /*40ff0*/  LDL.LU R195, [R1+0x604] ;  /* 0x0006040001c37983 */ /* 0x000ee20000300800 */
[C---:B-----5:R-:W-:Y:S02]  /*41000*/  IADD3 R24, R0.reuse, c[0x0][0x198], RZ ;  /* 0x0000660000187a10 */ /* 0x060fe40007ffe0ff */
[----:B------:R-:W-:Y:S01]  /*41010*/  IMAD.WIDE R30, R0, 0x4, R28 ;  /* 0x00000004001e7825 */ /* 0x000fe200078e021c */
[----:B------:R1:W-:Y:S01]  /*41020*/  @P6 STG.E [R26.64], R192 ;  /* 0x000000c01a006986 */ /* 0x0003e2000c101906 */
[----:B------:R-:W-:-:S02]  /*41030*/  ISETP.GE.AND P3, PT, R184, c[0x0][0x17c], PT ;  /* 0x00005f00b8007a0c */ /* 0x000fc40003f66270 */
[----:B------:R-:W-:Y:S01]  /*41040*/  IADD3 R184, R252, 0x8, RZ ;  /* 0x00000008fcb87810 */ /* 0x000fe20007ffe0ff */
[----:B------:R-:W5:Y:S04]  /*41050*/  LDL.LU R190, [R1+0x1e4] ;  /* 0x0001e40001be7983 */ /* 0x000f680000300800 */
[----:B------:R-:W-:Y:S01]  /*41060*/  @P2 STG.E [R30.64], R193 ;  /* 0x000000c11e002986 */ /* 0x000fe2000c101906 */
[----:B-1----:R-:W-:-:S03]  /*41070*/  IMAD.WIDE R26, R24, 0x4, R2 ;  /* 0x00000004181a7825 */ /* 0x002fc600078e0202 */
[----:B------:R-:W3:Y:S04]  /*41080*/  LDL.LU R186, [R1+0x640] ;  /* 0x0006400001ba7983 */ /* 0x000ee80000300800 */
[----:B------:R-:W3:Y:S04]  /*41090*/  LDL.LU R187, [R1+0x2d0] ;  /* 0x0002d00001bb7983 */ /* 0x000ee80000300800 */
[----:B--2---:R1:W-:Y:S01]  /*410a0*/  @P4 STG.E [R26.64], R194 ;  /* 0x000000c21a004986 */ /* 0x0043e2000c101906 */
[----:B------:R-:W-:-:S03]  /*410b0*/  ISETP.GE.AND P4, PT, R184, c[0x0][0x17c], PT ;  /* 0x00005f00b8007a0c */ /* 0x000fc60003f86270 */
[----:B------:R-:W2:Y:S01]  /*410c0*/  LDL.LU R184, [R1+0x600] ;  /* 0x0006000001b87983 */ /* 0x000ea20000300800 */
[----:B------:R-:W-:Y:S02]  /*410d0*/  ISETP.LT.AND P2, PT, R188, c[0x0][0x178], !P5 ;  /* 0x00005e00bc007a0c */ /* 0x000fe40006f41270 */
[----:B------:R-:W-:Y:S02]  /*410e0*/  IADD3 R25, R252, 0x7, RZ ;  /* 0x00000007fc197810 */ /* 0x000fe40007ffe0ff */
[C---:B------:R-:W-:Y:S02]  /*410f0*/  IADD3 R0, R24.reuse, c[0x0][0x198], RZ ;  /* 0x0000660018007a10 */ /* 0x040fe40007ffe0ff */
[----:B------:R-:W-:Y:S01]  /*41100*/  ISETP.GE.AND P5, PT, R25, c[0x0][0x17c], PT ;  /* 0x00005f0019007a0c */ /* 0x000fe20003fa6270 */
[----:B------:R-:W-:Y:S01]  /*41110*/  IMAD.WIDE R24, R24, 0x4, R28 ;  /* 0x0000000418187825 */ /* 0x000fe200078e021c */
[----:B------:R-:W-:Y:S01]  /*41120*/  ISETP.LT.AND P6, PT, R191, c[0x0][0x178], !P3 ;  /* 0x00005e00bf007a0c */ /* 0x000fe20005fc1270 */
[----:B-1----:R-:W5:Y:S01]  /*41130*/  LDL.LU R194, [R1+0x644] ;  /* 0x0006440001c27983 */ /* 0x002f620000300800 */
[----:B------:R-:W-:Y:S01]  /*41140*/  ISETP.LT.AND P3, PT, R188, c[0x0][0x178], !P3 ;  /* 0x00005e00bc007a0c */ /* 0x000fe20005f61270 */
[----:B------:R-:W-:-:S02]  /*41150*/  IMAD.WIDE R26, R0, 0x4, R2 ;  /* 0x00000004001a7825 */ /* 0x000fc400078e0202 */
[----:B----4-:R1:W-:Y:S01]  /*41160*/  @P2 STG.E [R24.64], R189 ;  /* 0x000000bd18002986 */ /* 0x0103e2000c101906 */
[----:B------:R-:W-:Y:S01]  /*41170*/  ISETP.LT.AND P2, PT, R191, c[0x0][0x178], !P5 ;  /* 0x00005e00bf007a0c */ /* 0x000fe20006f41270 */
[C---:B------:R-:W-:Y:S02]  /*41180*/  IMAD.WIDE R30, R0.reuse, 0x4, R28 ;  /* 0x00000004001e7825 */ /* 0x040fe400078e021c */
[----:B-1----:R-:W4:Y:S01]  /*41190*/  LDL.LU R189, [R1+0x2d4] ;  /* 0x0002d40001bd7983 */ /* 0x002f220000300800 */
[----:B------:R-:W-:-:S03]  /*411a0*/  IADD3 R24, R0, c[0x0][0x198], RZ ;  /* 0x0000660000187a10 */ /* 0x000fc60007ffe0ff */
[----:B------:R-:W4:Y:S04]  /*411b0*/  LDL.LU R192, [R1+0x670] ;  /* 0x0006700001c07983 */ /* 0x000f280000300800 */
[----:B------:R-:W4:Y:S04]  /*411c0*/  LDL.LU R193, [R1+0x2e0] ;  /* 0x0002e00001c17983 */ /* 0x000f280000300800 */
[----:B--2---:R1:W-:Y:S04]  /*411d0*/  @P6 STG.E [R26.64], R184 ;  /* 0x000000b81a006986 */ /* 0x0043e8000c101906 */
[----:B---3--:R-:W-:Y:S01]  /*411e0*/  @P3 STG.E [R30.64], R185 ;  /* 0x000000b91e003986 */ /* 0x008fe2000c101906 */
[----:B-1----:R-:W-:-:S05]  /*411f0*/  IMAD.WIDE R26, R24, 0x4, R2 ;  /* 0x00000004181a7825 */ /* 0x002fca00078e0202 */
[----:B------:R1:W-:Y:S04]  /*41200*/  @P2 STG.E [R26.64], R195 ;  /* 0x000000c31a002986 */ /* 0x0003e8000c101906 */
[----:B-1----:R-:W2:Y:S01]  /*41210*/  LDL.LU R195, [R1+0x674] ;  /* 0x0006740001c37983 */ /* 0x002ea20000300800 */
[C---:B------:R-:W-:Y:S02]  /*41220*/  ISETP.LT.AND P3, PT, R188.reuse, c[0x0][0x178], !P5 ;  /* 0x00005e00bc007a0c */ /* 0x040fe40006f61270 */
[----:B------:R-:W-:Y:S02]  /*41230*/  ISETP.LT.AND P6, PT, R191, c[0x0][0x178], !P4 ;  /* 0x00005e00bf007a0c */ /* 0x000fe400067c1270 */
[----:B------:R-:W-:Y:S02]  /*41240*/  ISETP.LT.AND P4, PT, R188, c[0x0][0x178], !P4 ;  /* 0x00005e00bc007a0c */ /* 0x000fe40006781270 */
[----:B------:R-:W-:-:S02]  /*41250*/  IADD3 R25, R252, 0x9, RZ ;  /* 0x00000009fc197810 */ /* 0x000fc40007ffe0ff */
[C---:B------:R-:W-:Y:S02]  /*41260*/  IADD3 R0, R24.reuse, c[0x0][0x198], RZ ;  /* 0x0000660018007a10 */ /* 0x040fe40007ffe0ff */
[----:B------:R-:W-:Y:S01]  /*41270*/  ISETP.GE.AND P5, PT, R25, c[0x0][0x17c], PT ;  /* 0x00005f0019007a0c */ /* 0x000fe20003fa6270 */
[----:B------:R-:W-:-:S04]  /*41280*/  IMAD.WIDE R24, R24, 0x4, R28 ;  /* 0x0000000418187825 */ /* 0x000fc800078e021c */
[C---:B------:R-:W-:Y:S01]  /*41290*/  IMAD.WIDE R26, R0.reuse, 0x4, R2 ;  /* 0x00000004001a7825 */ /* 0x040fe200078e0202 */
[----:B-----5:R1:W-:Y:S03]  /*412a0*/  @P3 STG.E [R24.64], R190 ;  /* 0x000000be18003986 */ /* 0x0203e6000c101906 */
[----:B------:R-:W-:Y:S01]  /*412b0*/  IMAD.WIDE R30, R0, 0x4, R28 ;  /* 0x00000004001e7825 */ /* 0x000fe200078e021c */
[----:B------:R3:W-:Y:S01]  /*412c0*/  @P6 STG.E [R26.64], R186 ;  /* 0x000000ba1a006986 */ /* 0x0007e2000c101906 */
[----:B------:R-:W-:Y:S02]  /*412d0*/  ISETP.LT.AND P3, PT, R191, c[0x0][0x178], !P5 ;  /* 0x00005e00bf007a0c */ /* 0x000fe40006f61270 */
[----:B------:R-:W-:Y:S01]  /*412e0*/  IADD3 R184, R252, 0xa, RZ ;  /* 0x0000000afcb87810 */ /* 0x000fe20007ffe0ff */
[----:B------:R-:W-:Y:S01]  /*412f0*/  @P4 STG.E [R30.64], R187 ;  /* 0x000000bb1e004986 */ /* 0x000fe2000c101906 */
[----:B------:R-:W-:-:S02]  /*41300*/  ISETP.LT.AND P4, PT, R188, c[0x0][0x178], !P5 ;  /* 0x00005e00bc007a0c */ /* 0x000fc40006f81270 */
[----:B-1----:R-:W-:Y:S01]  /*41310*/  IADD3 R24, R0, c[0x0][0x198], RZ ;  /* 0x0000660000187a10 */ /* 0x002fe20007ffe0ff */
[----:B------:R-:W5:Y:S01]  /*41320*/  LDL.LU R190, [R1+0x2e4] ;  /* 0x0002e40001be7983 */ /* 0x000f620000300800 */
        /* <DEDUP_REMOVED lines=10> */
[----:B----4-:R4:W-:Y:S01]  /*413d0*/  @P4 STG.E [R24.64], R189 ;  /* 0x000000bd18004986 */ /* 0x0109e2000c101906 */
[----:B------:R-:W-:Y:S02]  /*413e0*/  ISETP.LT.AND P4, PT, R191, c[0x0][0x178], !P5 ;  /* 0x00005e00bf007a0c */ /* 0x000fe40006f81270 */
[----:B------:R-:W-:Y:S01]  /*413f0*/  IADD3 R184, R252, 0xc, RZ ;  /* 0x0000000cfcb87810 */ /* 0x000fe20007ffe0ff */
[C---:B-1----:R-:W-:Y:S01]  /*41400*/  IMAD.WIDE R26, R0.reuse, 0x4, R2 ;  /* 0x00000004001a7825 */ /* 0x042fe200078e0202 */
[----:B------:R-:W3:Y:S01]  /*41410*/  LDL.LU R194, [R1+0x6b4] ;  /* 0x0006b40001c27983 */ /* 0x000ee20000300800 */
[C---:B----4-:R-:W-:Y:S02]  /*41420*/  IADD3 R24, R0.reuse, c[0x0][0x198], RZ ;  /* 0x0000660000187a10 */ /* 0x050fe40007ffe0ff */
[----:B------:R-:W-:Y:S01]  /*41430*/  IMAD.WIDE R30, R0, 0x4, R28 ;  /* 0x00000004001e7825 */ /* 0x000fe200078e021c */
[----:B------:R1:W-:Y:S01]  /*41440*/  @P6 STG.E [R26.64], R192 ;  /* 0x000000c01a006986 */ /* 0x0003e2000c101906 */
[----:B------:R-:W-:-:S02]  /*41450*/  ISETP.GE.AND P3, PT, R184, c[0x0][0x17c], PT ;  /* 0x00005f00b8007a0c */ /* 0x000fc40003f66270 */
[----:B------:R-:W-:Y:S01]  /*41460*/  IADD3 R184, R252, 0xe, RZ ;  /* 0x0000000efcb87810 */ /* 0x000fe20007ffe0ff */
[----:B------:R-:W4:Y:S04]  /*41470*/  LDL.LU R189, [R1+0x394] ;  /* 0x0003940001bd7983 */ /* 0x000f280000300800 */
        /* <DEDUP_REMOVED lines=13> */
[----:B-1----:R-:W4:Y:S01]  /*41550*/  LDL.LU R195, [R1+0x6d4] ;  /* 0x0006d40001c37983 */ /* 0x002f220000300800 */
[----:B------:R-:W-:Y:S01]  /*41560*/  ISETP.LT.AND P3, PT, R188, c[0x0][0x178], !P3 ;  /* 0x00005e00bc007a0c */ /* 0x000fe20005f61270 */
[----:B------:R-:W-:-:S04]  /*41570*/  IMAD.WIDE R26, R0, 0x4, R2 ;  /* 0x00000004001a7825 */ /* 0x000fc800078e0202 */
[----:B------:R-:W-:Y:S01]  /*41580*/  IMAD.WIDE R30, R0, 0x4, R28 ;  /* 0x00000004001e7825 */ /* 0x000fe200078e021c */
[----:B-----5:R1:W-:Y:S01]  /*41590*/  @P2 STG.E [R24.64], R190 ;  /* 0x000000be18002986 */ /* 0x0203e2000c101906 */
[----:B------:R-:W-:-:S03]  /*415a0*/  ISETP.LT.AND P2, PT, R191, c[0x0][0x178], !P5 ;  /* 0x00005e00bf007a0c */ /* 0x000fc60006f41270 */
[----:B-1----:R-:W5:Y:S01]  /*415b0*/  LDL.LU R190, [R1+0x4b4] ;  /* 0x0004b40001be7983 */ /* 0x002f620000300800 */
        /* <DEDUP_REMOVED lines=16> */
[----:B----4-:R1:W-:Y:S03]  /*416c0*/  @P3 STG.E [R24.64], R189 ;  /* 0x000000bd18003986 */ /* 0x0103e6000c101906 */
[----:B------:R-:W-:Y:S01]  /*416d0*/  IMAD.WIDE R30, R0, 0x4, R28 ;  /* 0x00000004001e7825 */ /* 0x000fe200078e021c */
[----:B------:R3:W-:Y:S01]  /*416e0*/  @P6 STG.E [R26.64], R186 ;  /* 0x000000ba1a006986 */ /* 0x0007e2000c101906 */
[----:B------:R-:W-:Y:S02]  /*416f0*/  ISETP.LT.AND P3, PT, R191, c[0x0][0x178], !P5 ;  /* 0x00005e00bf007a0c */ /* 0x000fe40006f61270 */
[----:B------:R-:W-:Y:S01]  /*41700*/  IADD3 R184, R252, 0x10, RZ ;  /* 0x00000010fcb87810 */ /* 0x000fe20007ffe0ff */
[----:B------:R-:W-:Y:S01]  /*41710*/  @P4 STG.E [R30.64], R187 ;  /* 0x000000bb1e004986 */ /* 0x000fe2000c101906 */
        /* <DEDUP_REMOVED lines=13> */
[----:B-----5:R5:W-:Y:S01]  /*417f0*/  @P4 STG.E [R24.64], R190 ;  /* 0x000000be18004986 */ /* 0x020be2000c101906 */
        /* <DEDUP_REMOVED lines=25> */
[----:B------:R-:W-:-:S04]  /*41990*/  IMAD.WIDE R26, R0, 0x4, R2 ;  /* 0x00000004001a7825 */ /* 0x000fc800078e0202 */
[----:B------:R-:W-:Y:S01]  /*419a0*/  IMAD.WIDE R30, R0, 0x4, R28 ;  /* 0x00000004001e7825 */ /* 0x000fe200078e021c */
[----:B----4-:R1:W-:Y:S01]  /*419b0*/  @P2 STG.E [R24.64], R189 ;  /* 0x000000bd18002986 */ /* 0x0103e2000c101906 */
[----:B------:R-:W-:-:S03]  /*419c0*/  ISETP.LT.AND P2, PT, R191, c[0x0][0x178], !P5 ;  /* 0x00005e00bf007a0c */ /* 0x000fc60006f41270 */
        /* <DEDUP_REMOVED lines=2583> */
[----:B------:R-:W-:Y:S02]  /*4bb40*/  ISETP.LT.AND P5, PT, R188, c[0x0][0x178], !P5 ;  /* 0x00005e00bc007a0c */ /* 0x000fe40006fa1270 */
[----:B------:R-:W-:Y:S02]  /*4bb50*/  IADD3 R25, R252, 0xff, RZ ;  /* 0x000000fffc197810 */ /* 0x000fe40007ffe0ff */
[----:B------:R-:W-:Y:S02]  /*4bb60*/  ISETP.LT.AND P6, PT, R191, c[0x0][0x178], !P4 ;  /* 0x00005e00bf007a0c */ /* 0x000fe400067c1270 */
[----:B------:R-:W-:-:S02]  /*4bb70*/  ISETP.LT.AND P4, PT, R188, c[0x0][0x178], !P4 ;  /* 0x00005e00bc007a0c */ /* 0x000fc40006781270 */
[C---:B------:R-:W-:Y:S02]  /*4bb80*/  IADD3 R0, R24.reuse, c[0x0][0x198], RZ ;  /* 0x0000660018007a10 */ /* 0x040fe40007ffe0ff */
[----:B------:R-:W-:Y:S01]  /*4bb90*/  ISETP.GE.AND P3, PT, R25, c[0x0][0x17c], PT ;  /* 0x00005f0019007a0c */ /* 0x000fe20003f66270 */
[----:B------:R-:W-:Y:S01]  /*4bba0*/  IMAD.WIDE R24, R24, 0x4, R28 ;  /* 0x0000000418187825 */ /* 0x000fe200078e021c */
[----:B------:R-:W-:-:S03]  /*4bbb0*/  IADD3 R184, R252, 0x100, RZ ;  /* 0x00000100fcb87810 */ /* 0x000fc60007ffe0ff */
[C---:B------:R-:W-:Y:S01]  /*4bbc0*/  IMAD.WIDE R26, R0.reuse, 0x4, R2 ;  /* 0x00000004001a7825 */ /* 0x040fe200078e0202 */
[----:B----4-:R1:W-:Y:S01]  /*4bbd0*/  @P5 STG.E [R24.64], R189 ;  /* 0x000000bd18005986 */ /* 0x0103e2000c101906 */
[----:B------:R-:W-:Y:S02]  /*4bbe0*/  ISETP.LT.AND P5, PT, R191, c[0x0][0x178], !P3 ;  /* 0x00005e00bf007a0c */ /* 0x000fe40005fa1270 */
[----:B------:R-:W-:Y:S01]  /*4bbf0*/  IMAD.WIDE R30, R0, 0x4, R28 ;  /* 0x00000004001e7825 */ /* 0x000fe200078e021c */
[----:B------:R-:W-:Y:S02]  /*4bc00*/  ISETP.LT.AND P3, PT, R188, c[0x0][0x178], !P3 ;  /* 0x00005e00bc007a0c */ /* 0x000fe40005f61270 */
[----:B------:R-:W-:Y:S01]  /*4bc10*/  ISETP.GE.AND P2, PT, R184, c[0x0][0x17c], PT ;  /* 0x00005f00b8007a0c */ /* 0x000fe20003f46270 */
[----:B------:R3:W-:Y:S01]  /*4bc20*/  @P6 STG.E [R26.64], R186 ;  /* 0x000000ba1a006986 */ /* 0x0007e2000c101906 */
[----:B-1----:R-:W-:-:S03]  /*4bc30*/  IADD3 R24, R0, c[0x0][0x198], RZ ;  /* 0x0000660000187a10 */ /* 0x002fc60007ffe0ff */
[----:B------:R-:W4:Y:S01]  /*4bc40*/  LDL.LU R189, [R1+0x14] ;  /* 0x0000140001bd7983 */ /* 0x000f220000300800 */
[----:B------:R-:W-:Y:S02]  /*4bc50*/  IADD3 R25, R252, 0x101, RZ ;  /* 0x00000101fc197810 */ /* 0x000fe40007ffe0ff */
[----:B------:R-:W-:Y:S01]  /*4bc60*/  ISETP.LT.AND P6, PT, R188, c[0x0][0x178], !P2 ;  /* 0x00005e00bc007a0c */ /* 0x000fe200057c1270 */
[----:B------:R-:W-:Y:S01]  /*4bc70*/  @P4 STG.E [R30.64], R187 ;  /* 0x000000bb1e004986 */ /* 0x000fe2000c101906 */
[----:B------:R-:W-:Y:S01]  /*4bc80*/  ISETP.LT.AND P4, PT, R191, c[0x0][0x178], !P2 ;  /* 0x00005e00bf007a0c */ /* 0x000fe20005781270 */
[C---:B---3--:R-:W-:Y:S01]  /*4bc90*/  IMAD.WIDE R26, R24.reuse, 0x4, R2 ;  /* 0x00000004181a7825 */ /* 0x048fe200078e0202 */
[C---:B------:R-:W-:Y:S01]  /*4bca0*/  IADD3 R0, R24.reuse, c[0x0][0x198], RZ ;  /* 0x0000660018007a10 */ /* 0x040fe20007ffe0ff */
[----:B------:R-:W3:Y:S01]  /*4bcb0*/  LDL.LU R185, [R1+0x150] ;  /* 0x0001500001b97983 */ /* 0x000ee20000300800 */
[----:B------:R-:W-:Y:S01]  /*4bcc0*/  ISETP.GE.AND P2, PT, R25, c[0x0][0x17c], PT ;  /* 0x00005f0019007a0c */ /* 0x000fe20003f46270 */
[----:B------:R-:W-:-:S02]  /*4bcd0*/  IMAD.WIDE R24, R24, 0x4, R28 ;  /* 0x0000000418187825 */ /* 0x000fc400078e021c */
[----:B------:R1:W-:Y:S04]  /*4bce0*/  @P5 STG.E [R26.64], R195 ;  /* 0x000000c31a005986 */ /* 0x0003e8000c101906 */
[----:B-----5:R5:W-:Y:S01]  /*4bcf0*/  @P3 STG.E [R24.64], R190 ;  /* 0x000000be18003986 */ /* 0x020be2000c101906 */
[----:B------:R-:W-:Y:S02]  /*4bd00*/  ISETP.LT.AND P3, PT, R191, c[0x0][0x178], !P2 ;  /* 0x00005e00bf007a0c */ /* 0x000fe40005761270 */
[----:B------:R-:W-:Y:S01]  /*4bd10*/  IADD3 R184, R252, 0x102, RZ ;  /* 0x00000102fcb87810 */ /* 0x000fe20007ffe0ff */
[C---:B-1----:R-:W-:Y:S01]  /*4bd20*/  IMAD.WIDE R26, R0.reuse, 0x4, R2 ;  /* 0x00000004001a7825 */ /* 0x042fe200078e0202 */
[----:B------:R-:W3:Y:S01]  /*4bd30*/  LDL.LU R195, [R1+0x424] ;  /* 0x0004240001c37983 */ /* 0x000ee20000300800 */
[----:B-----5:R-:W-:-:S02]  /*4bd40*/  IADD3 R24, R0, c[0x0][0x198], RZ ;  /* 0x0000660000187a10 */ /* 0x020fc40007ffe0ff */
[----:B------:R-:W-:Y:S01]  /*4bd50*/  IMAD.WIDE R30, R0, 0x4, R28 ;  /* 0x00000004001e7825 */ /* 0x000fe200078e021c */
[----:B------:R1:W-:Y:S01]  /*4bd60*/  @P4 STG.E [R26.64], R192 ;  /* 0x000000c01a004986 */ /* 0x0003e2000c101906 */
[----:B------:R-:W-:Y:S02]  /*4bd70*/  ISETP.GE.AND P5, PT, R184, c[0x0][0x17c], PT ;  /* 0x00005f00b8007a0c */ /* 0x000fe40003fa6270 */
        /* <DEDUP_REMOVED lines=36> */
[----:B------:R-:W-:-:S04]  /*4bfc0*/  IMAD.WIDE R24, R24, 0x4, R28 ;  /* 0x0000000418187825 */ /* 0x000fc800078e021c */
[C---:B------:R-:W-:Y:S01]  /*4bfd0*/  IMAD.WIDE R26, R0.reuse, 0x4, R2 ;  /* 0x00000004001a7825 */ /* 0x040fe200078e0202 */
[----:B-----5:R1:W-:Y:S01]  /*4bfe0*/  @P1 STG.E [R24.64], R190 ;  /* 0x000000be18001986 */ /* 0x0203e2000c101906 */
[C---:B------:R-:W-:Y:S02]  /*4bff0*/  ISETP.LT.AND P1, PT, R191.reuse, c[0x0][0x178], !P4 ;  /* 0x00005e00bf007a0c */ /* 0x040fe40006721270 */
[----:B------:R-:W-:Y:S01]  /*4c000*/  IMAD.WIDE R30, R0, 0x4, R28 ;  /* 0x00000004001e7825 */ /* 0x000fe200078e021c */
[----:B------:R-:W-:Y:S01]  /*4c010*/  ISETP.LT.AND P4, PT, R188, c[0x0][0x178], !P4 ;  /* 0x00005e00bc007a0c */ /* 0x000fe20006781270 */
[----:B------:R3:W-:Y:S01]  /*4c020*/  @P5 STG.E [R26.64], R186 ;  /* 0x000000ba1a005986 */ /* 0x0007e2000c101906 */
[----:B------:R-:W-:-:S03]  /*4c030*/  ISETP.LT.AND P5, PT, R191, c[0x0][0x178], !P3 ;  /* 0x00005e00bf007a0c */ /* 0x000fc60005fa1270 */
[----:B------:R-:W-:Y:S01]  /*4c040*/  @P6 STG.E [R30.64], R187 ;  /* 0x000000bb1e006986 */ /* 0x000fe2000c101906 */
[----:B-1----:R-:W-:-:S03]  /*4c050*/  IADD3 R24, R0, c[0x0][0x198], RZ ;  /* 0x0000660000187a10 */ /* 0x002fc60007ffe0ff */
[----:B------:R-:W5:Y:S01]  /*4c060*/  LDL.LU R190, [R1+0x254] ;  /* 0x0002540001be7983 */ /* 0x000f620000300800 */
[----:B------:R-:W-:Y:S02]  /*4c070*/  IADD3 R25, R252, 0x109, RZ ;  /* 0x00000109fc197810 */ /* 0x000fe40007ffe0ff */
[----:B------:R-:W-:Y:S01]  /*4c080*/  ISETP.LT.AND P6, PT, R188, c[0x0][0x178], !P3 ;  /* 0x00005e00bc007a0c */ /* 0x000fe20005fc1270 */
[C---:B---3--:R-:W-:Y:S01]  /*4c090*/  IMAD.WIDE R26, R24.reuse, 0x4, R2 ;  /* 0x00000004181a7825 */ /* 0x048fe200078e0202 */
[C---:B------:R-:W-:Y:S01]  /*4c0a0*/  IADD3 R0, R24.reuse, c[0x0][0x198], RZ ;  /* 0x0000660018007a10 */ /* 0x040fe20007ffe0ff */
[----:B------:R-:W3:Y:S01]  /*4c0b0*/  LDL.LU R185, [R1+0x260] ;  /* 0x0002600001b97983 */ /* 0x000ee20000300800 */
[----:B------:R-:W-:Y:S01]  /*4c0c0*/  ISETP.GE.AND P3, PT, R25, c[0x0][0x17c], PT ;  /* 0x00005f0019007a0c */ /* 0x000fe20003f66270 */
[----:B------:R-:W-:Y:S01]  /*4c0d0*/  IMAD.WIDE R24, R24, 0x4, R28 ;  /* 0x0000000418187825 */ /* 0x000fe200078e021c */
[----:B------:R-:W-:Y:S01]  /*4c0e0*/  IADD3 R184, R252, 0x108, RZ ;  /* 0x00000108fcb87810 */ /* 0x000fe20007ffe0ff */
[----:B------:R1:W-:Y:S04]  /*4c0f0*/  @P1 STG.E [R26.64], R194 ;  /* 0x000000c21a001986 */ /* 0x0003e8000c101906 */
[----:B----4-:R4:W-:Y:S01]  /*4c100*/  @P4 STG.E [R24.64], R189 ;  /* 0x000000bd18004986 */ /* 0x0109e2000c101906 */
[----:B------:R-:W-:-:S02]  /*4c110*/  ISETP.LT.AND P4, PT, R191, c[0x0][0x178], !P0 ;  /* 0x00005e00bf007a0c */ /* 0x000fc40004781270 */
[----:B------:R-:W-:Y:S02]  /*4c120*/  ISETP.GE.AND P2, PT, R184, c[0x0][0x17c], PT ;  /* 0x00005f00b8007a0c */ /* 0x000fe40003f46270 */
[----:B------:R-:W-:Y:S01]  /*4c130*/  IADD3 R184, R252, 0x10a, RZ ;  /* 0x0000010afcb87810 */ /* 0x000fe20007ffe0ff */
[C---:B-1----:R-:W-:Y:S01]  /*4c140*/  IMAD.WIDE R26, R0.reuse, 0x4, R2 ;  /* 0x00000004001a7825 */ /* 0x042fe200078e0202 */
[----:B------:R-:W3:Y:S01]  /*4c150*/  LDL.LU R194, [R1+0xd54] ;  /* 0x000d540001c27983 */ /* 0x000ee20000300800 */
[C---:B----4-:R-:W-:Y:S02]  /*4c160*/  IADD3 R24, R0.reuse, c[0x0][0x198], RZ ;  /* 0x0000660000187a10 */ /* 0x050fe40007ffe0ff */
[----:B------:R-:W-:Y:S01]  /*4c170*/  IMAD.WIDE R30, R0, 0x4, R28 ;  /* 0x00000004001e7825 */ /* 0x000fe200078e021c */
[----:B------:R1:W-:Y:S01]  /*4c180*/  @P5 STG.E [R26.64], R192 ;  /* 0x000000c01a005986 */ /* 0x0003e2000c101906 */
[----:B------:R-:W-:Y:S02]  /*4c190*/  ISETP.GE.AND P1, PT, R184, c[0x0][0x17c], PT ;  /* 0x00005f00b8007a0c */ /* 0x000fe40003f26270 */
        /* <DEDUP_REMOVED lines=11> */
[----:B------:R-:W-:Y:S02]  /*4c250*/  ISETP.LT.AND P5, PT, R191, c[0x0][0x178], !P2 ;  /* 0x00005e00bf007a0c */ /* 0x000fe400057a1270 */
[----:B------:R-:W-:Y:S01]  /*4c260*/  ISETP.LT.AND P6, PT, R188, c[0x0][0x178], !P2 ;  /* 0x00005e00bc007a0c */ /* 0x000fe200057c1270 */
[----:B-1----:R-:W4:Y:S01]  /*4c270*/  LDL.LU R195, [R1+0xd64] ;  /* 0x000d640001c37983 */ /* 0x002f220000300800 */
[C---:B------:R-:W-:Y:S02]  /*4c280*/  IADD3 R0, R24.reuse, c[0x0][0x198], RZ ;  /* 0x0000660018007a10 */ /* 0x040fe40007ffe0ff */
[----:B------:R-:W-:Y:S01]  /*4c290*/  ISETP.GE.AND P2, PT, R25, c[0x0][0x17c], PT ;  /* 0x00005f0019007a0c */ /* 0x000fe20003f46270 */
[----:B------:R-:W-:-:S04]  /*4c2a0*/  IMAD.WIDE R24, R24, 0x4, R28 ;  /* 0x0000000418187825 */ /* 0x000fc800078e021c */
[C---:B------:R-:W-:Y:S01]  /*4c2b0*/  IMAD.WIDE R26, R0.reuse, 0x4, R2 ;  /* 0x00000004001a7825 */ /* 0x040fe200078e0202 */
[----:B-----5:R1:W-:Y:S01]  /*4c2c0*/  @P0 STG.E [R24.64], R190 ;  /* 0x000000be18000986 */ /* 0x0203e2000c101906 */
[----:B------:R-:W-:Y:S02]  /*4c2d0*/  ISETP.LT.AND P0, PT, R191, c[0x0][0x178], !P3 ;  /* 0x00005e00bf007a0c */ /* 0x000fe40005f01270 */
[C---:B------:R-:W-:Y:S01]  /*4c2e0*/  IMAD.WIDE R30, R0.reuse, 0x4, R28 ;  /* 0x00000004001e7825 */ /* 0x040fe200078e021c */
        /* <DEDUP_REMOVED lines=17> */
[----:B----4-:R1:W-:Y:S01]  /*4c400*/  @P3 STG.E [R24.64], R189 ;  /* 0x000000bd18003986 */ /* 0x0103e2000c101906 */
[C---:B------:R-:W-:Y:S02]  /*4c410*/  ISETP.LT.AND P3, PT, R191.reuse, c[0x0][0x178], !P2 ;  /* 0x00005e00bf007a0c */ /* 0x040fe40005761270 */
[----:B------:R-:W-:Y:S01]  /*4c420*/  IMAD.WIDE R30, R0, 0x4, R28 ;  /* 0x00000004001e7825 */ /* 0x000fe200078e021c */
[----:B------:R-:W-:Y:S01]  /*4c430*/  ISETP.LT.AND P2, PT, R188, c[0x0][0x178], !P2 ;  /* 0x00005e00bc007a0c */ /* 0x000fe20005741270 */
[----:B------:R3:W-:Y:S01]  /*4c440*/  @P5 STG.E [R26.64], R186 ;  /* 0x000000ba1a005986 */ /* 0x0007e2000c101906 */
[----:B------:R-:W-:-:S03]  /*4c450*/  ISETP.LT.AND P5, PT, R191, c[0x0][0x178], !P4 ;  /* 0x00005e00bf007a0c */ /* 0x000fc600067a1270 */
[----:B------:R-:W-:Y:S01]  /*4c460*/  @P6 STG.E [R30.64], R187 ;  /* 0x000000bb1e006986 */ /* 0x000fe2000c101906 */
[----:B-1----:R-:W-:-:S03]  /*4c470*/  IADD3 R24, R0, c[0x0][0x198], RZ ;  /* 0x0000660000187a10 */ /* 0x002fc60007ffe0ff */
[----:B------:R-:W4:Y:S01]  /*4c480*/  LDL.LU R189, [R1+0x414] ;  /* 0x0004140001bd7983 */ /* 0x000f220000300800 */
        /* <DEDUP_REMOVED lines=9> */
[----:B-----5:R5:W-:Y:S01]  /*4c520*/  @P2 STG.E [R24.64], R190 ;  /* 0x000000be18002986 */ /* 0x020be2000c101906 */
[----:B------:R-:W-:-:S02]  /*4c530*/  ISETP.LT.AND P2, PT, R191, c[0x0][0x178], !P1 ;  /* 0x00005e00bf007a0c */ /* 0x000fc40004f41270 */
[----:B------:R-:W-:Y:S02]  /*4c540*/  ISETP.GE.AND P0, PT, R184, c[0x0][0x17c], PT ;  /* 0x00005f00b8007a0c */ /* 0x000fe40003f06270 */
[----:B------:R-:W-:Y:S01]  /*4c550*/  IADD3 R184, R252, 0x110, RZ ;  /* 0x00000110fcb87810 */ /* 0x000fe20007ffe0ff */
[C---:B-1----:R-:W-:Y:S01]  /*4c560*/  IMAD.WIDE R26, R0.reuse, 0x4, R2 ;  /* 0x00000004001a7825 */ /* 0x042fe200078e0202 */
[----:B------:R-:W3:Y:S01]  /*4c570*/  LDL.LU R195, [R1+0xd84] ;  /* 0x000d840001c37983 */ /* 0x000ee20000300800 */
[C---:B-----5:R-:W-:Y:S02]  /*4c580*/  IADD3 R24, R0.reuse, c[0x0][0x198], RZ ;  /* 0x0000660000187a10 */ /* 0x060fe40007ffe0ff */
        /* <DEDUP_REMOVED lines=16> */
[----:B-1----:R-:W5:Y:S01]  /*4c690*/  LDL.LU R194, [R1+0xd94] ;  /* 0x000d940001c27983 */ /* 0x002f620000300800 */
[C---:B------:R-:W-:Y:S02]  /*4c6a0*/  IADD3 R0, R24.reuse, c[0x0][0x198], RZ ;  /* 0x0000660018007a10 */ /* 0x040fe40007ffe0ff */
[----:B------:R-:W-:Y:S01]  /*4c6b0*/  ISETP.GE.AND P0, PT, R25, c[0x0][0x17c], PT ;  /* 0x00005f0019007a0c */ /* 0x000fe20003f06270 */
[----:B------:R-:W-:-:S04]  /*4c6c0*/  IMAD.WIDE R24, R24, 0x4, R28 ;  /* 0x0000000418187825 */ /* 0x000fc800078e021c */
[C---:B------:R-:W-:Y:S01]  /*4c6d0*/  IMAD.WIDE R26, R0.reuse, 0x4, R2 ;  /* 0x00000004001a7825 */ /* 0x040fe200078e0202 */
[----:B----4-:R1:W-:Y:S01]  /*4c6e0*/  @P1 STG.E [R24.64], R189 ;  /* 0x000000bd18001986 */ /* 0x0103e2000c101906 */
[----:B------:R-:W-:Y:S02]  /*4c6f0*/  ISETP.LT.AND P1, PT, R191, c[0x0][0x178], !P4 ;  /* 0x00005e00bf007a0c */ /* 0x000fe40006721270 */
[C---:B------:R-:W-:Y:S01]  /*4c700*/  IMAD.WIDE R30, R0.reuse, 0x4, R28 ;  /* 0x00000004001e7825 */ /* 0x040fe200078e021c */
        /* <DEDUP_REMOVED lines=377> */
[----:B------:R2:W-:Y:S01]  /*4dea0*/  @P6 STG.E [R30.64], R193 ;  /* 0x000000c11e006986 */ /* 0x0005e2000c101906 */
[----:B-1----:R-:W-:-:S03]  /*4deb0*/  IMAD.WIDE R26, R24, 0x4, R2 ;  /* 0x00000004181a7825 */ /* 0x002fc600078e0202 */
[----:B------:R-:W3:Y:S04]  /*4dec0*/  LDL.LU R186, [R1+0xdb8] ;  /* 0x000db80001ba7983 */ /* 0x000ee80000300800 */
[----:B------:R-:W3:Y:S04]  /*4ded0*/  LDL.LU R187, [R1+0x8c8] ;  /* 0x0008c80001bb7983 */ /* 0x000ee80000300800 */
[----:B--2---:R1:W-:Y:S01]  /*4dee0*/  @P0 STG.E [R26.64], R194 ;  /* 0x000000c21a000986 */ /* 0x0043e2000c101906 */
[----:B------:R-:W-:-:S03]  /*4def0*/  ISETP.GE.AND P0, PT, R184, c[0x0][0x17c], PT ;  /* 0x00005f00b8007a0c */ /* 0x000fc60003f06270 */
[----:B------:R-:W2:Y:S01]  /*4df00*/  LDL.LU R184, [R1+0xda8] ;  /* 0x000da80001b87983 */ /* 0x000ea20000300800 */
[----:B------:R-:W-:Y:S02]  /*4df10*/  ISETP.LT.AND P3, PT, R188, c[0x0][0x178], !P3 ;  /* 0x00005e00bc007a0c */ /* 0x000fe40005f61270 */
[----:B------:R-:W-:Y:S01]  /*4df20*/  IADD3 R25, R252, 0x135, RZ ;  /* 0x00000135fc197810 */ /* 0x000fe20007ffe0ff */
[----:B------:R-:W3:Y:S01]  /*4df30*/  LDL.LU R193, [R1+0xdbc] ;  /* 0x000dbc0001c17983 */ /* 0x000ee20000300800 */
[----:B------:R-:W-:Y:S02]  /*4df40*/  ISETP.LT.AND P5, PT, R191, c[0x0][0x178], !P1 ;  /* 0x00005e00bf007a0c */ /* 0x000fe40004fa1270 */
[----:B------:R-:W-:Y:S02]  /*4df50*/  ISETP.LT.AND P6, PT, R188, c[0x0][0x178], !P1 ;  /* 0x00005e00bc007a0c */ /* 0x000fe40004fc1270 */
[C---:B------:R-:W-:Y:S02]  /*4df60*/  IADD3 R0, R24.reuse, c[0x0][0x198], RZ ;  /* 0x0000660018007a10 */ /* 0x040fe40007ffe0ff */
[----:B------:R-:W-:Y:S01]  /*4df70*/  ISETP.GE.AND P1, PT, R25, c[0x0][0x17c], PT ;  /* 0x00005f0019007a0c */ /* 0x000fe20003f26270 */
[----:B------:R-:W-:-:S04]  /*4df80*/  IMAD.WIDE R24, R24, 0x4, R28 ;  /* 0x0000000418187825 */ /* 0x000fc800078e021c */
[C---:B-1----:R-:W-:Y:S01]  /*4df90*/  IMAD.WIDE R26, R0.reuse, 0x4, R2 ;  /* 0x00000004001a7825 */ /* 0x042fe200078e0202 */
        /* <DEDUP_REMOVED lines=50> */
[----:B------:R1:W-:Y:S02]  /*4e2c0*/  @P6 STG.E [R30.64], R194 ;  /* 0x000000c21e006986 */ /* 0x0003e4000c101906 */
[----:B-1----:R-:W-:-:S02]  /*4e2d0*/  IMAD.WIDE R26, R24, 0x4, R2 ;  /* 0x00000004181a7825 */ /* 0x002fc400078e0202 */
        /* <DEDUP_REMOVED lines=40> */
[----:B------:R4:W-:Y:S01]  /*4e560*/  @P6 STG.E [R30.64], R194 ;  /* 0x000000c21e006986 */ /* 0x0009e2000c101906 */
[----:B-1----:R-:W-:-:S03]  /*4e570*/  IADD3 R24, R0, c[0x0][0x198], RZ ;  /* 0x0000660000187a10 */ /* 0x002fc60007ffe0ff */
[----:B------:R-:W2:Y:S01]  /*4e580*/  LDL.LU R189, [R1+0xc1c] ;  /* 0x000c1c0001bd7983 */ /* 0x000ea20000300800 */
[----:B------:R-:W-:Y:S02]  /*4e590*/  IADD3 R25, R252, 0x13f, RZ ;  /* 0x0000013ffc197810 */ /* 0x000fe40007ffe0ff */
[----:B------:R-:W-:Y:S01]  /*4e5a0*/  ISETP.LT.AND P6, PT, R188, c[0x0][0x178], !P1 ;  /* 0x00005e00bc007a0c */ /* 0x000fe20004fc1270 */
[C---:B---3--:R-:W-:Y:S01]  /*4e5b0*/  IMAD.WIDE R26, R24.reuse, 0x4, R2 ;  /* 0x00000004181a7825 */ /* 0x048fe200078e0202 */
[C---:B------:R-:W-:Y:S02]  /*4e5c0*/  IADD3 R0, R24.reuse, c[0x0][0x198], RZ ;  /* 0x0000660018007a10 */ /* 0x040fe40007ffe0ff */
[----:B------:R-:W-:Y:S01]  /*4e5d0*/  ISETP.GE.AND P1, PT, R25, c[0x0][0x17c], PT ;  /* 0x00005f0019007a0c */ /* 0x000fe20003f26270 */
[----:B------:R-:W-:Y:S01]  /*4e5e0*/  IMAD.WIDE R24, R24, 0x4, R28 ;  /* 0x0000000418187825 */ /* 0x000fe200078e021c */
[----:B------:R1:W-:Y:S01]  /*4e5f0*/  @P0 STG.E [R26.64], R195 ;  /* 0x000000c31a000986 */ /* 0x0003e2000c101906 */
[----:B------:R-:W-:-:S03]  /*4e600*/  IADD3 R184, R252, 0x13e, RZ ;  /* 0x0000013efcb87810 */ /* 0x000fc60007ffe0ff */
[----:B-----5:R3:W-:Y:S01]  /*4e610*/  @P3 STG.E [R24.64], R190 ;  /* 0x000000be18003986 */ /* 0x0207e2000c101906 */
[----:B------:R-:W-:Y:S02]  /*4e620*/  ISETP.LT.AND P3, PT, R191, c[0x0][0x178], !P2 ;  /* 0x00005e00bf007a0c */ /* 0x000fe40005761270 */
[----:B------:R-:W-:Y:S01]  /*4e630*/  ISETP.GE.AND P4, PT, R184, c[0x0][0x17c], PT ;  /* 0x00005f00b8007a0c */ /* 0x000fe20003f86270 */
[----:B----4-:R-:W4:Y:S01]  /*4e640*/  LDL.LU R194, [R1+0xc28] ;  /* 0x000c280001c27983 */ /* 0x010f220000300800 */
[----:B------:R-:W-:Y:S01]  /*4e650*/  IADD3 R184, R252, 0x140, RZ ;  /* 0x00000140fcb87810 */ /* 0x000fe20007ffe0ff */
[C---:B-1----:R-:W-:Y:S01]  /*4e660*/  IMAD.WIDE R26, R0.reuse, 0x4, R2 ;  /* 0x00000004001a7825 */ /* 0x042fe200078e0202 */
[----:B---3--:R-:W-:-:S03]  /*4e670*/  IADD3 R24, R0, c[0x0][0x198], RZ ;  /* 0x0000660000187a10 */ /* 0x008fc60007ffe0ff */
[----:B------:R-:W-:Y:S01]  /*4e680*/  IMAD.WIDE R30, R0, 0x4, R28 ;  /* 0x00000004001e7825 */ /* 0x000fe200078e021c */
[----:B------:R1:W-:Y:S01]  /*4e690*/  @P5 STG.E [R26.64], R187 ;  /* 0x000000bb1a005986 */ /* 0x0003e2000c101906 */
[----:B------:R-:W-:Y:S02]  /*4e6a0*/  ISETP.GE.AND P0, PT, R184, c[0x0][0x17c], PT ;  /* 0x00005f00b8007a0c */ /* 0x000fe40003f06270 */
[----:B------:R-:W-:Y:S01]  /*4e6b0*/  IADD3 R184, R252, 0x142, RZ ;  /* 0x00000142fcb87810 */ /* 0x000fe20007ffe0ff */
[----:B------:R-:W3:Y:S04]  /*4e6c0*/  LDL.LU R195, [R1+0xe5c] ;  /* 0x000e5c0001c37983 */ /* 0x000ee80000300800 */
[----:B------:R-:W5:Y:S01]  /*4e6d0*/  LDL.LU R190, [R1+0xc2c] ;  /* 0x000c2c0001be7983 */ /* 0x000f620000300800 */
[----:B-1----:R-:W-:-:S03]  /*4e6e0*/  IMAD.WIDE R26, R24, 0x4, R2 ;  /* 0x00000004181a7825 */ /* 0x002fc600078e0202 */
[----:B------:R-:W-:Y:S04]  /*4e6f0*/  @P6 STG.E [R30.64], R192 ;  /* 0x000000c01e006986 */ /* 0x000fe8000c101906 */
        /* <DEDUP_REMOVED lines=14> */
[----:B------:R1:W-:Y:S01]  /*4e7e0*/  @P2 STG.E [R24.64], R189 ;  /* 0x000000bd18002986 */ /* 0x0003e2000c101906 */
[----:B------:R-:W-:Y:S02]  /*4e7f0*/  ISETP.LT.AND P2, PT, R191, c[0x0][0x178], !P1 ;  /* 0x00005e00bf007a0c */ /* 0x000fe40004f41270 */
[----:B------:R-:W-:Y:S01]  /*4e800*/  IMAD.WIDE R30, R0, 0x4, R28 ;  /* 0x00000004001e7825 */ /* 0x000fe200078e021c */
[----:B------:R-:W-:Y:S01]  /*4e810*/  ISETP.LT.AND P1, PT, R188, c[0x0][0x178], !P1 ;  /* 0x00005e00bc007a0c */ /* 0x000fe20004f21270 */
[----:B-1----:R-:W5:Y:S01]  /*4e820*/  LDL.LU R189, [R1+0x2f4] ;  /* 0x0002f40001bd7983 */ /* 0x002f620000300800 */
[----:B------:R-:W-:Y:S02]  /*4e830*/  IADD3 R24, R0, c[0x0][0x198], RZ ;  /* 0x0000660000187a10 */ /* 0x000fe40007ffe0ff */
[----:B------:R-:W-:Y:S01]  /*4e840*/  IADD3 R25, R252, 0x143, RZ ;  /* 0x00000143fc197810 */ /* 0x000fe20007ffe0ff */
[----:B------:R-:W5:Y:S01]  /*4e850*/  LDL.LU R192, [R1+0xe60] ;  /* 0x000e600001c07983 */ /* 0x000f620000300800 */
[----:B------:R-:W-:-:S03]  /*4e860*/  IADD3 R0, R24, c[0x0][0x198], RZ ;  /* 0x0000660018007a10 */ /* 0x000fc60007ffe0ff */
[----:B------:R-:W5:Y:S04]  /*4e870*/  LDL.LU R193, [R1+0x130] ;  /* 0x0001300001c17983 */ /* 0x000f680000300800 */
[----:B--2---:R1:W-:Y:S01]  /*4e880*/  @P5 STG.E [R26.64], R184 ;  /* 0x000000b81a005986 */ /* 0x0043e2000c101906 */
[----:B------:R-:W-:-:S03]  /*4e890*/  ISETP.LT.AND P5, PT, R191, c[0x0][0x178], !P0 ;  /* 0x00005e00bf007a0c */ /* 0x000fc600047a1270 */
[----:B----4-:R-:W-:Y:S01]  /*4e8a0*/  @P6 STG.E [R30.64], R194 ;  /* 0x000000c21e006986 */ /* 0x010fe2000c101906 */
[----:B------:R-:W-:Y:S02]  /*4e8b0*/  ISETP.LT.AND P6, PT, R188, c[0x0][0x178], !P0 ;  /* 0x00005e00bc007a0c */ /* 0x000fe400047c1270 */
[----:B------:R-:W-:Y:S01]  /*4e8c0*/  ISETP.GE.AND P0, PT, R25, c[0x0][0x17c], PT ;  /* 0x00005f0019007a0c */ /* 0x000fe20003f06270 */
[----:B-1----:R-:W-:-:S04]  /*4e8d0*/  IMAD.WIDE R26, R24, 0x4, R2 ;  /* 0x00000004181a7825 */ /* 0x002fc800078e0202 */
[----:B------:R-:W-:Y:S01]  /*4e8e0*/  IMAD.WIDE R24, R24, 0x4, R28 ;  /* 0x0000000418187825 */ /* 0x000fe200078e021c */
[----:B---3--:R1:W-:Y:S04]  /*4e8f0*/  @P2 STG.E [R26.64], R195 ;  /* 0x000000c31a002986 */ /* 0x0083e8000c101906 */
[----:B-----5:R2:W-:Y:S04]  /*4e900*/  @P1 STG.E [R24.64], R190 ;  /* 0x000000be18001986 */ /* 0x0205e8000c101906 */
[----:B-1----:R-:W3:Y:S04]  /*4e910*/  LDL.LU R195, [R1+0xe64] ;  /* 0x000e640001c37983 */ /* 0x002ee80000300800 */
[----:B--2---:R-:W2:Y:S01]  /*4e920*/  LDL.LU R190, [R1+0x134] ;  /* 0x0001340001be7983 */ /* 0x004ea20000300800 */
[----:B------:R-:W-:Y:S01]  /*4e930*/  IMAD.WIDE R26, R0, 0x4, R2 ;  /* 0x00000004001a7825 */ /* 0x000fe200078e0202 */
[----:B------:R-:W-:-:S02]  /*4e940*/  ISETP.LT.AND P1, PT, R191, c[0x0][0x178], !P4 ;  /* 0x00005e00bf007a0c */ /* 0x000fc40006721270 */
[----:B------:R-:W-:Y:S01]  /*4e950*/  ISETP.LT.AND P4, PT, R188, c[0x0][0x178], !P4 ;  /* 0x00005e00bc007a0c */ /* 0x000fe20006781270 */
[C---:B------:R-:W-:Y:S01]  /*4e960*/  IMAD.WIDE R30, R0.reuse, 0x4, R28 ;  /* 0x00000004001e7825 */ /* 0x040fe200078e021c */
[----:B------:R-:W-:Y:S01]  /*4e970*/  IADD3 R24, R0, c[0x0][0x198], RZ ;  /* 0x0000660000187a10 */ /* 0x000fe20007ffe0ff */
[----:B------:R1:W-:Y:S01]  /*4e980*/  @P5 STG.E [R26.64], R185 ;  /* 0x000000b91a005986 */ /* 0x0003e2000c101906 */
[----:B------:R-:W-:Y:S02]  /*4e990*/  IADD3 R25, R252, 0x145, RZ ;  /* 0x00000145fc197810 */ /* 0x000fe40007ffe0ff */
[----:B------:R-:W-:Y:S01]  /*4e9a0*/  ISETP.LT.AND P5, PT, R191, c[0x0][0x178], !P3 ;  /* 0x00005e00bf007a0c */ /* 0x000fe20005fa1270 */
[----:B------:R4:W-:Y:S01]  /*4e9b0*/  @P6 STG.E [R30.64], R186 ;  /* 0x000000ba1e006986 */ /* 0x0009e2000c101906 */
[----:B------:R-:W-:Y:S02]  /*4e9c0*/  ISETP.LT.AND P6, PT, R188, c[0x0][0x178], !P3 ;  /* 0x00005e00bc007a0c */ /* 0x000fe40005fc1270 */
[C---:B------:R-:W-:Y:S01]  /*4e9d0*/  IADD3 R0, R24.reuse, c[0x0][0x198], RZ ;  /* 0x0000660018007a10 */ /* 0x040fe20007ffe0ff */
[----:B------:R-:W5:Y:S01]  /*4e9e0*/  LDL.LU R194, [R1+0xe90] ;  /* 0x000e900001c27983 */ /* 0x000f620000300800 */
[----:B------:R-:W-:Y:S01]  /*4e9f0*/  ISETP.GE.AND P3, PT, R25, c[0x0][0x17c], PT ;  /* 0x00005f0019007a0c */ /* 0x000fe20003f66270 */
[----:B-1----:R-:W-:-:S04]  /*4ea00*/  IMAD.WIDE R26, R24, 0x4, R2 ;  /* 0x00000004181a7825 */ /* 0x002fc800078e0202 */
[--C-:B------:R-:W-:Y:S01]  /*4ea10*/  IMAD.WIDE R24, R24, 0x4, R28.reuse ;  /* 0x0000000418187825 */ /* 0x100fe200078e021c */
[----:B------:R1:W-:Y:S04]  /*4ea20*/  @P1 STG.E [R26.64], R187 ;  /* 0x000000bb1a001986 */ /* 0x0003e8000c101906 */
[----:B------:R1:W-:Y:S01]  /*4ea30*/  @P4 STG.E [R24.64], R189 ;  /* 0x000000bd18004986 */ /* 0x0003e2000c101906 */
[----:B------:R-:W-:Y:S02]  /*4ea40*/  ISETP.LT.AND P4, PT, R191, c[0x0][0x178], !P0 ;  /* 0x00005e00bf007a0c */ /* 0x000fe40004781270 */
[----:B------:R-:W-:Y:S01]  /*4ea50*/  IADD3 R184, R252, 0x144, RZ ;  /* 0x00000144fcb87810 */ /* 0x000fe20007ffe0ff */
[----:B----4-:R-:W-:-:S04]  /*4ea60*/  IMAD.WIDE R30, R0, 0x4, R28 ;  /* 0x00000004001e7825 */ /* 0x010fc800078e021c */
[C---:B-1----:R-:W-:Y:S01]  /*4ea70*/  IMAD.WIDE R26, R0.reuse, 0x4, R2 ;  /* 0x00000004001a7825 */ /* 0x042fe200078e0202 */
[----:B------:R-:W4:Y:S01]  /*4ea80*/  LDL.LU R189, [R1+0xe94] ;  /* 0x000e940001bd7983 */ /* 0x000f220000300800 */
[----:B------:R-:W-:Y:S02]  /*4ea90*/  IADD3 R24, R0, c[0x0][0x198], RZ ;  /* 0x0000660000187a10 */ /* 0x000fe40007ffe0ff */
[----:B------:R-:W-:Y:S01]  /*4eaa0*/  ISETP.LT.AND P0, PT, R188, c[0x0][0x178], !P0 ;  /* 0x00005e00bc007a0c */ /* 0x000fe20004701270 */
[----:B------:R1:W-:Y:S01]  /*4eab0*/  @P5 STG.E [R26.64], R192 ;  /* 0x000000c01a005986 */ /* 0x0003e2000c101906 */
[----:B------:R-:W-:Y:S02]  /*4eac0*/  ISETP.GE.AND P2, PT, R184, c[0x0][0x17c], PT ;  /* 0x00005f00b8007a0c */ /* 0x000fe40003f46270 */
[----:B------:R-:W-:Y:S01]  /*4ead0*/  IADD3 R25, R252, 0x147, RZ ;  /* 0x00000147fc197810 */ /* 0x000fe20007ffe0ff */
[----:B------:R-:W-:Y:S01]  /*4eae0*/  @P6 STG.E [R30.64], R193 ;  /* 0x000000c11e006986 */ /* 0x000fe2000c101906 */
[----:B------:R-:W-:-:S02]  /*4eaf0*/  ISETP.LT.AND P5, PT, R191, c[0x0][0x178], !P2 ;  /* 0x00005e00bf007a0c */ /* 0x000fc400057a1270 */
[----:B------:R-:W-:Y:S01]  /*4eb00*/  ISETP.LT.AND P6, PT, R188, c[0x0][0x178], !P2 ;  /* 0x00005e00bc007a0c */ /* 0x000fe200057c1270 */
[C---:B-1----:R-:W-:Y:S01]  /*4eb10*/  IMAD.WIDE R26, R24.reuse, 0x4, R2 ;  /* 0x00000004181a7825 */ /* 0x042fe200078e0202 */
[C---:B------:R-:W-:Y:S02]  /*4eb20*/  IADD3 R0, R24.reuse, c[0x0][0x198], RZ ;  /* 0x0000660018007a10 */ /* 0x040fe40007ffe0ff */
[----:B------:R-:W-:Y:S01]  /*4eb30*/  ISETP.GE.AND P2, PT, R25, c[0x0][0x17c], PT ;  /* 0x00005f0019007a0c */ /* 0x000fe20003f46270 */
[----:B------:R-:W-:Y:S01]  /*4eb40*/  IMAD.WIDE R24, R24, 0x4, R28 ;  /* 0x0000000418187825 */ /* 0x000fe200078e021c */
[----:B---3--:R1:W-:Y:S04]  /*4eb50*/  @P4 STG.E [R26.64], R195 ;  /* 0x000000c31a004986 */ /* 0x0083e8000c101906 */
[----:B--2---:R2:W-:Y:S04]  /*4eb60*/  @P0 STG.E [R24.64], R190 ;  /* 0x000000be18000986 */ /* 0x0045e8000c101906 */
[----:B-1----:R-:W3:Y:S04]  /*4eb70*/  LDL.LU R195, [R1+0x520] ;  /* 0x0005200001c37983 */ /* 0x002ee80000300800 */
[----:B--2---:R-:W2:Y:S01]  /*4eb80*/  LDL.LU R190, [R1+0x524] ;  /* 0x0005240001be7983 */ /* 0x004ea20000300800 */
[----:B------:R-:W-:Y:S01]  /*4eb90*/  ISETP.LT.AND P0, PT, R191, c[0x0][0x178], !P3 ;  /* 0x00005e00bf007a0c */ /* 0x000fe20005f01270 */
[C---:B------:R-:W-:Y:S01]  /*4eba0*/  IMAD.WIDE R26, R0.reuse, 0x4, R2 ;  /* 0x00000004001a7825 */ /* 0x040fe200078e0202 */
[----:B------:R-:W-:Y:S01]  /*4ebb0*/  IADD3 R24, R0, c[0x0][0x198], RZ ;  /* 0x0000660000187a10 */ /* 0x000fe20007ffe0ff */
[----:B------:R-:W2:Y:S01]  /*4ebc0*/  LDL.LU R185, [R1+0xed0] ;  /* 0x000ed00001b97983 */ /* 0x000ea20000300800 */
[----:B------:R-:W-:Y:S01]  /*4ebd0*/  IADD3 R184, R252, 0x146, RZ ;  /* 0x00000146fcb87810 */ /* 0x000fe20007ffe0ff */
[----:B------:R-:W-:Y:S01]  /*4ebe0*/  IMAD.WIDE R30, R0, 0x4, R28 ;  /* 0x00000004001e7825 */ /* 0x000fe200078e021c */
[----:B------:R-:W-:Y:S01]  /*4ebf0*/  ISETP.LT.AND P3, PT, R188, c[0x0][0x178], !P3 ;  /* 0x00005e00bc007a0c */ /* 0x000fe20005f61270 */
[----:B------:R-:W2:Y:S01]  /*4ec00*/  LDL.LU R186, [R1+0x240] ;  /* 0x0002400001ba7983 */ /* 0x000ea20000300800 */
[----:B------:R-:W-:-:S03]  /*4ec10*/  ISETP.GE.AND P1, PT, R184, c[0x0][0x17c], PT ;  /* 0x00005f00b8007a0c */ /* 0x000fc60003f26270 */
[----:B-----5:R1:W-:Y:S01]  /*4ec20*/  @P5 STG.E [R26.64], R194 ;  /* 0x000000c21a005986 */ /* 0x0203e2000c101906 */
[----:B------:R-:W-:Y:S02]  /*4ec30*/  IADD3 R25, R252, 0x149, RZ ;  /* 0x00000149fc197810 */ /* 0x000fe40007ffe0ff */
[----:B------:R-:W-:Y:S01]  /*4ec40*/  ISETP.LT.AND P5, PT, R191, c[0x0][0x178], !P1 ;  /* 0x00005e00bf007a0c */ /* 0x000fe20004fa1270 */
[----:B------:R-:W-:Y:S01]  /*4ec50*/  @P6 STG.E [R30.64], R244 ;  /* 0x000000f41e006986 */ /* 0x000fe2000c101906 */
[----:B------:R-:W-:Y:S02]  /*4ec60*/  ISETP.LT.AND P6, PT, R188, c[0x0][0x178], !P1 ;  /* 0x00005e00bc007a0c */ /* 0x000fe40004fc1270 */
[C---:B------:R-:W-:Y:S01]  /*4ec70*/  IADD3 R0, R24.reuse, c[0x0][0x198], RZ ;  /* 0x0000660018007a10 */ /* 0x040fe20007ffe0ff */
[----:B------:R-:W5:Y:S01]  /*4ec80*/  LDL.LU R187, [R1+0xed4] ;  /* 0x000ed40001bb7983 */ /* 0x000f620000300800 */
[----:B-1----:R-:W-:Y:S01]  /*4ec90*/  IMAD.WIDE R26, R24, 0x4, R2 ;  /* 0x00000004181a7825 */ /* 0x002fe200078e0202 */
[----:B------:R-:W-:-:S03]  /*4eca0*/  ISETP.GE.AND P1, PT, R25, c[0x0][0x17c], PT ;  /* 0x00005f0019007a0c */ /* 0x000fc60003f26270 */
[----:B------:R-:W-:Y:S01]  /*4ecb0*/  IMAD.WIDE R24, R24, 0x4, R28 ;  /* 0x0000000418187825 */ /* 0x000fe200078e021c */
[----:B----4-:R1:W-:Y:S04]  /*4ecc0*/  @P0 STG.E [R26.64], R189 ;  /* 0x000000bd1a000986 */ /* 0x0103e8000c101906 */
[----:B------:R4:W-:Y:S01]  /*4ecd0*/  @P3 STG.E [R24.64], R245 ;  /* 0x000000f518003986 */ /* 0x0009e2000c101906 */
[----:B------:R-:W-:-:S03]  /*4ece0*/  ISETP.LT.AND P3, PT, R191, c[0x0][0x178], !P2 ;  /* 0x00005e00bf007a0c */ /* 0x000fc60005761270 */
[----:B-1----:R-:W5:Y:S01]  /*4ecf0*/  LDL.LU R189, [R1+0x244] ;  /* 0x0002440001bd7983 */ /* 0x002f620000300800 */
[----:B------:R-:W-:-:S03]  /*4ed00*/  IMAD.WIDE R26, R0, 0x4, R2 ;  /* 0x00000004001a7825 */ /* 0x000fc600078e0202 */
[----:B------:R-:W5:Y:S01]  /*4ed10*/  LDL.LU R192, [R1+0xee0] ;  /* 0x000ee00001c07983 */ /* 0x000f620000300800 */
[C---:B----4-:R-:W-:Y:S01]  /*4ed20*/  IADD3 R24, R0.reuse, c[0x0][0x198], RZ ;  /* 0x0000660000187a10 */ /* 0x050fe20007ffe0ff */
[----:B------:R-:W-:Y:S02]  /*4ed30*/  IMAD.WIDE R30, R0, 0x4, R28 ;  /* 0x00000004001e7825 */ /* 0x000fe400078e021c */
[----:B------:R-:W4:Y:S04]  /*4ed40*/  LDL.LU R193, [R1+0x120] ;  /* 0x0001200001c17983 */ /* 0x000f280000300800 */
[----:B---3--:R1:W-:Y:S04]  /*4ed50*/  @P5 STG.E [R26.64], R195 ;  /* 0x000000c31a005986 */ /* 0x0083e8000c101906 */
[----:B------:R-:W-:Y:S01]  /*4ed60*/  @P6 STG.E [R30.64], R228 ;  /* 0x000000e41e006986 */ /* 0x000fe2000c101906 */
[----:B-1----:R-:W-:-:S03]  /*4ed70*/  IMAD.WIDE R26, R24, 0x4, R2 ;  /* 0x00000004181a7825 */ /* 0x002fc600078e0202 */
[----:B------:R-:W3:Y:S04]  /*4ed80*/  LDL.LU R195, [R1+0xee4] ;  /* 0x000ee40001c37983 */ /* 0x000ee80000300800 */
[----:B--2---:R1:W-:Y:S04]  /*4ed90*/  @P3 STG.E [R26.64], R190 ;  /* 0x000000be1a003986 */ /* 0x0043e8000c101906 */
[----:B-1----:R-:W2:Y:S01]  /*4eda0*/  LDL.LU R190, [R1+0x124] ;  /* 0x0001240001be7983 */ /* 0x002ea20000300800 */
[----:B------:R-:W-:Y:S02]  /*4edb0*/  IADD3 R184, R252, 0x148, RZ ;  /* 0x00000148fcb87810 */ /* 0x000fe40007ffe0ff */
[----:B------:R-:W-:Y:S01]  /*4edc0*/  ISETP.LT.AND P2, PT, R188, c[0x0][0x178], !P2 ;  /* 0x00005e00bc007a0c */ /* 0x000fe20005741270 */
[----:B------:R-:W2:Y:S01]  /*4edd0*/  LDL.LU R194, [R1+0xea0] ;  /* 0x000ea00001c27983 */ /* 0x000ea20000300800 */
[----:B------:R-:W-:-:S02]  /*4ede0*/  ISETP.GE.AND P4, PT, R184, c[0x0][0x17c], PT ;  /* 0x00005f00b8007a0c */ /* 0x000fc40003f86270 */
[----:B------:R-:W-:Y:S02]  /*4edf0*/  IADD3 R25, R252, 0x14b, RZ ;  /* 0x0000014bfc197810 */ /* 0x000fe40007ffe0ff */
[----:B------:R-:W-:Y:S02]  /*4ee00*/  ISETP.LT.AND P5, PT, R191, c[0x0][0x178], !P4 ;  /* 0x00005e00bf007a0c */ /* 0x000fe400067a1270 */
[----:B------:R-:W-:Y:S02]  /*4ee10*/  ISETP.LT.AND P6, PT, R188, c[0x0][0x178], !P4 ;  /* 0x00005e00bc007a0c */ /* 0x000fe400067c1270 */
[C---:B------:R-:W-:Y:S02]  /*4ee20*/  IADD3 R0, R24.reuse, c[0x0][0x198], RZ ;  /* 0x0000660018007a10 */ /* 0x040fe40007ffe0ff */
[----:B------:R-:W-:Y:S01]  /*4ee30*/  ISETP.GE.AND P4, PT, R25, c[0x0][0x17c], PT ;  /* 0x00005f0019007a0c */ /* 0x000fe20003f86270 */
[----:B------:R-:W-:Y:S01]  /*4ee40*/  IMAD.WIDE R24, R24, 0x4, R28 ;  /* 0x0000000418187825 */ /* 0x000fe200078e021c */
[----:B------:R-:W-:-:S03]  /*4ee50*/  IADD3 R184, R252, 0x14a, RZ ;  /* 0x0000014afcb87810 */ /* 0x000fc60007ffe0ff */
[C---:B------:R-:W-:Y:S01]  /*4ee60*/  IMAD.WIDE R26, R0.reuse, 0x4, R2 ;  /* 0x00000004001a7825 */ /* 0x040fe200078e0202 */
[----:B------:R1:W-:Y:S01]  /*4ee70*/  @P2 STG.E [R24.64], R229 ;  /* 0x000000e518002986 */ /* 0x0003e2000c101906 */
[C---:B------:R-:W-:Y:S02]  /*4ee80*/  ISETP.LT.AND P2, PT, R191.reuse, c[0x0][0x178], !P1 ;  /* 0x00005e00bf007a0c */ /* 0x040fe40004f41270 */
[----:B------:R-:W-:Y:S01]  /*4ee90*/  IMAD.WIDE R30, R0, 0x4, R28 ;  /* 0x00000004001e7825 */ /* 0x000fe200078e021c */
[----:B------:R-:W-:Y:S02]  /*4eea0*/  ISETP.LT.AND P1, PT, R188, c[0x0][0x178], !P1 ;  /* 0x00005e00bc007a0c */ /* 0x000fe40004f21270 */
[----:B------:R-:W-:Y:S01]  /*4eeb0*/  ISETP.GE.AND P0, PT, R184, c[0x0][0x17c], PT ;  /* 0x00005f00b8007a0c */ /* 0x000fe20003f06270 */
[----:B------:R4:W-:Y:S01]  /*4eec0*/  @P5 STG.E [R26.64], R185 ;  /* 0x000000b91a005986 */ /* 0x0009e2000c101906 */
[----:B-1----:R-:W-:Y:S02]  /*4eed0*/  IADD3 R24, R0, c[0x0][0x198], RZ ;  /* 0x0000660000187a10 */ /* 0x002fe40007ffe0ff */
[----:B------:R-:W-:Y:S01]  /*4eee0*/  IADD3 R25, R252, 0x14d, RZ ;  /* 0x0000014dfc197810 */ /* 0x000fe20007ffe0ff */
[----:B------:R1:W-:Y:S01]  /*4eef0*/  @P6 STG.E [R30.64], R186 ;  /* 0x000000ba1e006986 */ /* 0x0003e2000c101906 */
[----:B------:R-:W-:-:S02]  /*4ef00*/  ISETP.LT.AND P5, PT, R191, c[0x0][0x178], !P0 ;  /* 0x00005e00bf007a0c */ /* 0x000fc400047a1270 */
[----:B------:R-:W-:Y:S01]  /*4ef10*/  ISETP.LT.AND P6, PT, R188, c[0x0][0x178], !P0 ;  /* 0x00005e00bc007a0c */ /* 0x000fe200047c1270 */
[C---:B----4-:R-:W-:Y:S01]  /*4ef20*/  IMAD.WIDE R26, R24.reuse, 0x4, R2 ;  /* 0x00000004181a7825 */ /* 0x050fe200078e0202 */
[C---:B------:R-:W-:Y:S02]  /*4ef30*/  IADD3 R0, R24.reuse, c[0x0][0x198], RZ ;  /* 0x0000660018007a10 */ /* 0x040fe40007ffe0ff */
[----:B------:R-:W-:Y:S01]  /*4ef40*/  ISETP.GE.AND P0, PT, R25, c[0x0][0x17c], PT ;  /* 0x00005f0019007a0c */ /* 0x000fe20003f06270 */
[----:B------:R-:W-:Y:S01]  /*4ef50*/  IMAD.WIDE R24, R24, 0x4, R28 ;  /* 0x0000000418187825 */ /* 0x000fe200078e021c */
[----:B-----5:R4:W-:Y:S04]  /*4ef60*/  @P2 STG.E [R26.64], R187 ;  /* 0x000000bb1a002986 */ /* 0x0209e8000c101906 */
[----:B------:R5:W-:Y:S01]  /*4ef70*/  @P1 STG.E [R24.64], R189 ;  /* 0x000000bd18001986 */ /* 0x000be2000c101906 */
[----:B------:R-:W-:-:S02]  /*4ef80*/  ISETP.LT.AND P1, PT, R191, c[0x0][0x178], !P4 ;  /* 0x00005e00bf007a0c */ /* 0x000fc40006721270 */
[----:B------:R-:W-:Y:S01]  /*4ef90*/  IADD3 R184, R252, 0x14c, RZ ;  /* 0x0000014cfcb87810 */ /* 0x000fe20007ffe0ff */
[----:B-1----:R-:W-:-:S04]  /*4efa0*/  IMAD.WIDE R30, R0, 0x4, R28 ;  /* 0x00000004001e7825 */ /* 0x002fc800078e021c */
[----:B----4-:R-:W-:Y:S01]  /*4efb0*/  IMAD.WIDE R26, R0, 0x4, R2 ;  /* 0x00000004001a7825 */ /* 0x010fe200078e0202 */
[----:B------:R-:W-:Y:S02]  /*4efc0*/  ISETP.LT.AND P4, PT, R188, c[0x0][0x178], !P4 ;  /* 0x00005e00bc007a0c */ /* 0x000fe40006781270 */
[----:B-----5:R-:W-:Y:S01]  /*4efd0*/  IADD3 R24, R0, c[0x0][0x198], RZ ;  /* 0x0000660000187a10 */ /* 0x020fe20007ffe0ff */
[----:B------:R-:W4:Y:S01]  /*4efe0*/  LDL.LU R189, [R1+0xea4] ;  /* 0x000ea40001bd7983 */ /* 0x000f220000300800 */
[----:B------:R-:W-:-:S03]  /*4eff0*/  ISETP.GE.AND P3, PT, R184, c[0x0][0x17c], PT ;  /* 0x00005f00b8007a0c */ /* 0x000fc60003f66270 */
[----:B------:R1:W-:Y:S01]  /*4f000*/  @P5 STG.E [R26.64], R192 ;  /* 0x000000c01a005986 */ /* 0x0003e2000c101906 */
[----:B------:R-:W-:Y:S02]  /*4f010*/  IADD3 R25, R252, 0x14f, RZ ;  /* 0x0000014ffc197810 */ /* 0x000fe40007ffe0ff */
[----:B------:R-:W-:Y:S01]  /*4f020*/  ISETP.LT.AND P5, PT, R191, c[0x0][0x178], !P3 ;  /* 0x00005e00bf007a0c */ /* 0x000fe20005fa1270 */
[----:B------:R-:W-:Y:S01]  /*4f030*/  @P6 STG.E [R30.64], R193 ;  /* 0x000000c11e006986 */ /* 0x000fe2000c101906 */
[----:B------:R-:W-:Y:S02]  /*4f040*/  ISETP.LT.AND P6, PT, R188, c[0x0][0x178], !P3 ;  /* 0x00005e00bc007a0c */ /* 0x000fe40005fc1270 */
[C---:B------:R-:W-:Y:S01]  /*4f050*/  IADD3 R0, R24.reuse, c[0x0][0x198], RZ ;  /* 0x0000660018007a10 */ /* 0x040fe20007ffe0ff */
[----:B-1----:R-:W-:Y:S01]  /*4f060*/  IMAD.WIDE R26, R24, 0x4, R2 ;  /* 0x00000004181a7825 */ /* 0x002fe200078e0202 */
[----:B------:R-:W-:-:S03]  /*4f070*/  ISETP.GE.AND P3, PT, R25, c[0x0][0x17c], PT ;  /* 0x00005f0019007a0c */ /* 0x000fc60003f66270 */
[----:B------:R-:W-:Y:S01]  /*4f080*/  IMAD.WIDE R24, R24, 0x4, R28 ;  /* 0x0000000418187825 */ /* 0x000fe200078e021c */
[----:B---3--:R1:W-:Y:S04]  /*4f090*/  @P1 STG.E [R26.64], R195 ;  /* 0x000000c31a001986 */ /* 0x0083e8000c101906 */
[----:B-1----:R-:W3:Y:S04]  /*4f0a0*/  LDL.LU R195, [R1+0x510] ;  /* 0x0005100001c37983 */ /* 0x002ee80000300800 */
[----:B--2---:R1:W-:Y:S04]  /*4f0b0*/  @P4 STG.E [R24.64], R190 ;  /* 0x000000be18004986 */ /* 0x0043e8000c101906 */
[----:B-1----:R-:W2:Y:S01]  /*4f0c0*/  LDL.LU R190, [R1+0x514] ;  /* 0x0005140001be7983 */ /* 0x002ea20000300800 */
[----:B------:R-:W-:Y:S01]  /*4f0d0*/  IADD3 R184, R252, 0x14e, RZ ;  /* 0x0000014efcb87810 */ /* 0x000fe20007ffe0ff */
[----:B------:R-:W-:Y:S01]  /*4f0e0*/  IMAD.WIDE R26, R0, 0x4, R2 ;  /* 0x00000004001a7825 */ /* 0x000fe200078e0202 */
[----:B------:R-:W-:Y:S01]  /*4f0f0*/  ISETP.LT.AND P4, PT, R191, c[0x0][0x178], !P0 ;  /* 0x00005e00bf007a0c */ /* 0x000fe20004781270 */
[----:B------:R-:W5:Y:S01]  /*4f100*/  LDL.LU R185, [R1+0xf00] ;  /* 0x000f000001b97983 */ /* 0x000f620000300800 */
[----:B------:R-:W-:Y:S01]  /*4f110*/  ISETP.LT.AND P0, PT, R188, c[0x0][0x178], !P0 ;  /* 0x00005e00bc007a0c */ /* 0x000fe20004701270 */
[----:B------:R-:W-:Y:S01]  /*4f120*/  IMAD.WIDE R30, R0, 0x4, R28 ;  /* 0x00000004001e7825 */ /* 0x000fe200078e021c */
[----:B------:R-:W-:-:S02]  /*4f130*/  ISETP.GE.AND P2, PT, R184, c[0x0][0x17c], PT ;  /* 0x00005f00b8007a0c */ /* 0x000fc40003f46270 */
[----:B------:R-:W-:Y:S01]  /*4f140*/  IADD3 R24, R0, c[0x0][0x198], RZ ;  /* 0x0000660000187a10 */ /* 0x000fe20007ffe0ff */
[----:B------:R1:W-:Y:S01]  /*4f150*/  @P5 STG.E [R26.64], R194 ;  /* 0x000000c21a005986 */ /* 0x0003e2000c101906 */
[----:B------:R-:W-:Y:S02]  /*4f160*/  IADD3 R25, R252, 0x151, RZ ;  /* 0x00000151fc197810 */ /* 0x000fe40007ffe0ff */
[----:B------:R-:W-:Y:S01]  /*4f170*/  ISETP.LT.AND P5, PT, R191, c[0x0][0x178], !P2 ;  /* 0x00005e00bf007a0c */ /* 0x000fe200057a1270 */
[----:B------:R1:W-:Y:S01]  /*4f180*/  @P6 STG.E [R30.64], R240 ;  /* 0x000000f01e006986 */ /* 0x0003e2000c101906 */
[----:B------:R-:W-:-:S03]  /*4f190*/  ISETP.LT.AND P6, PT, R188, c[0x0][0x178], !P2 ;  /* 0x00005e00bc007a0c */ /* 0x000fc600057c1270 */
[----:B------:R-:W5:Y:S01]  /*4f1a0*/  LDL.LU R186, [R1+0x230] ;  /* 0x0002300001ba7983 */ /* 0x000f620000300800 */
[C---:B------:R-:W-:Y:S02]  /*4f1b0*/  IADD3 R0, R24.reuse, c[0x0][0x198], RZ ;  /* 0x0000660018007a10 */ /* 0x040fe40007ffe0ff */
[----:B------:R-:W-:Y:S01]  /*4f1c0*/  ISETP.GE.AND P2, PT, R25, c[0x0][0x17c], PT ;  /* 0x00005f0019007a0c */ /* 0x000fe20003f46270 */
[C---:B-1----:R-:W-:Y:S01]  /*4f1d0*/  IMAD.WIDE R26, R24.reuse, 0x4, R2 ;  /* 0x00000004181a7825 */ /* 0x042fe200078e0202 */
[----:B------:R-:W5:Y:S03]  /*4f1e0*/  LDL.LU R194, [R1+0xf04] ;  /* 0x000f040001c27983 */ /* 0x000f660000300800 */
[----:B------:R-:W-:-:S04]  /*4f1f0*/  IMAD.WIDE R24, R24, 0x4, R28 ;  /* 0x0000000418187825 */ /* 0x000fc800078e021c */
[----:B------:R-:W-:Y:S01]  /*4f200*/  IMAD.WIDE R30, R0, 0x4, R28 ;  /* 0x00000004001e7825 */ /* 0x000fe200078e021c */
[----:B----4-:R1:W-:Y:S04]  /*4f210*/  @P4 STG.E [R26.64], R189 ;  /* 0x000000bd1a004986 */ /* 0x0103e8000c101906 */
[----:B------:R4:W-:Y:S01]  /*4f220*/  @P0 STG.E [R24.64], R241 ;  /* 0x000000f118000986 */ /* 0x0009e2000c101906 */
[----:B------:R-:W-:-:S03]  /*4f230*/  ISETP.LT.AND P0, PT, R191, c[0x0][0x178], !P3 ;  /* 0x00005e00bf007a0c */ /* 0x000fc60005f01270 */
[----:B-1----:R-:W5:Y:S01]  /*4f240*/  LDL.LU R189, [R1+0x234] ;  /* 0x0002340001bd7983 */ /* 0x002f620000300800 */
[C-C-:B------:R-:W-:Y:S01]  /*4f250*/  IMAD.WIDE R26, R0.reuse, 0x4, R2.reuse ;  /* 0x00000004001a7825 */ /* 0x140fe200078e0202 */
[----:B----4-:R-:W-:Y:S02]  /*4f260*/  IADD3 R24, R0, c[0x0][0x198], RZ ;  /* 0x0000660000187a10 */ /* 0x010fe40007ffe0ff */
[----:B------:R-:W4:Y:S04]  /*4f270*/  LDL.LU R187, [R1+0xec0] ;  /* 0x000ec00001bb7983 */ /* 0x000f280000300800 */
[----:B------:R-:W4:Y:S04]  /*4f280*/  LDL.LU R192, [R1] ;  /* 0x0000000001c07983 */ /* 0x000f280000300800 */
[----:B------:R-:W4:Y:S04]  /*4f290*/  LDL.LU R193, [R1+0xec4] ;  /* 0x000ec40001c17983 */ /* 0x000f280000300800 */
[----:B---3--:R1:W-:Y:S04]  /*4f2a0*/  @P5 STG.E [R26.64], R195 ;  /* 0x000000c31a005986 */ /* 0x0083e8000c101906 */
[----:B------:R-:W-:Y:S01]  /*4f2b0*/  @P6 STG.E [R30.64], R224 ;  /* 0x000000e01e006986 */ /* 0x000fe2000c101906 */
[----:B-1----:R-:W-:-:S05]  /*4f2c0*/  IMAD.WIDE R26, R24, 0x4, R2 ;  /* 0x00000004181a7825 */ /* 0x002fca00078e0202 */
[----:B--2---:R1:W-:Y:S04]  /*4f2d0*/  @P0 STG.E [R26.64], R190 ;  /* 0x000000be1a000986 */ /* 0x0043e8000c101906 */
[----:B-1----:R-:W2:Y:S01]  /*4f2e0*/  LDL.LU R190, [R1+0x4] ;  /* 0x0000040001be7983 */ /* 0x002ea20000300800 */
[----:B------:R-:W-:Y:S02]  /*4f2f0*/  IADD3 R184, R252, 0x150, RZ ;  /* 0x00000150fcb87810 */ /* 0x000fe40007ffe0ff */
[----:B------:R-:W-:Y:S01]  /*4f300*/  ISETP.LT.AND P3, PT, R188, c[0x0][0x178], !P3 ;  /* 0x00005e00bc007a0c */ /* 0x000fe20005f61270 */
[----:B------:R-:W3:Y:S01]  /*4f310*/  LDL.LU R195, [R1+0xe80] ;  /* 0x000e800001c37983 */ /* 0x000ee20000300800 */
[----:B------:R-:W-:Y:S02]  /*4f320*/  ISETP.GE.AND P1, PT, R184, c[0x0][0x17c], PT ;  /* 0x00005f00b8007a0c */ /* 0x000fe40003f26270 */
[----:B------:R-:W-:-:S02]  /*4f330*/  IADD3 R25, R252, 0x153, RZ ;  /* 0x00000153fc197810 */ /* 0x000fc40007ffe0ff */
        /* <DEDUP_REMOVED lines=12> */
[----:B-----5:R5:W-:Y:S01]  /*4f400*/  @P5 STG.E [R26.64], R185 ;  /* 0x000000b91a005986 */ /* 0x020be2000c101906 */
[----:B-1----:R-:W-:Y:S02]  /*4f410*/  IADD3 R24, R0, c[0x0][0x198], RZ ;  /* 0x0000660000187a10 */ /* 0x002fe40007ffe0ff */
[----:B------:R-:W-:Y:S01]  /*4f420*/  IADD3 R25, R252, 0x155, RZ ;  /* 0x00000155fc197810 */ /* 0x000fe20007ffe0ff */
[----:B------:R1:W-:Y:S01]  /*4f430*/  @P6 STG.E [R30.64], R186 ;  /* 0x000000ba1e006986 */ /* 0x0003e2000c101906 */
[----:B------:R-:W-:-:S02]  /*4f440*/  ISETP.LT.AND P5, PT, R191, c[0x0][0x178], !P4 ;  /* 0x00005e00bf007a0c */ /* 0x000fc400067a1270 */
[----:B------:R-:W-:Y:S01]  /*4f450*/  ISETP.LT.AND P6, PT, R188, c[0x0][0x178], !P4 ;  /* 0x00005e00bc007a0c */ /* 0x000fe200067c1270 */
[C---:B-----5:R-:W-:Y:S01]  /*4f460*/  IMAD.WIDE R26, R24.reuse, 0x4, R2 ;  /* 0x00000004181a7825 */ /* 0x060fe200078e0202 */
[C---:B------:R-:W-:Y:S02]  /*4f470*/  IADD3 R0, R24.reuse, c[0x0][0x198], RZ ;  /* 0x0000660018007a10 */ /* 0x040fe40007ffe0ff */
[----:B------:R-:W-:Y:S01]  /*4f480*/  ISETP.GE.AND P4, PT, R25, c[0x0][0x17c], PT ;  /* 0x00005f0019007a0c */ /* 0x000fe20003f86270 */
[----:B------:R-:W-:Y:S01]  /*4f490*/  IMAD.WIDE R24, R24, 0x4, R28 ;  /* 0x0000000418187825 */ /* 0x000fe200078e021c */
[----:B------:R5:W-:Y:S01]  /*4f4a0*/  @P3 STG.E [R26.64], R194 ;  /* 0x000000c21a003986 */ /* 0x000be2000c101906 */
[----:B------:R-:W-:-:S03]  /*4f4b0*/  IADD3 R184, R252, 0x154, RZ ;  /* 0x00000154fcb87810 */ /* 0x000fc60007ffe0ff */
[----:B------:R4:W-:Y:S01]  /*4f4c0*/  @P2 STG.E [R24.64], R189 ;  /* 0x000000bd18002986 */ /* 0x0009e2000c101906 */
[C---:B------:R-:W-:Y:S01]  /*4f4d0*/  ISETP.LT.AND P2, PT, R191.reuse, c[0x0][0x178], !P1 ;  /* 0x00005e00bf007a0c */ /* 0x040fe20004f41270 */
[----:B-1----:R-:W-:Y:S01]  /*4f4e0*/  IMAD.WIDE R30, R0, 0x4, R28 ;  /* 0x00000004001e7825 */ /* 0x002fe200078e021c */
[----:B------:R-:W-:Y:S02]  /*4f4f0*/  ISETP.LT.AND P1, PT, R188, c[0x0][0x178], !P1 ;  /* 0x00005e00bc007a0c */ /* 0x000fe40004f21270 */
[----:B------:R-:W-:Y:S01]  /*4f500*/  ISETP.GE.AND P0, PT, R184, c[0x0][0x17c], PT ;  /* 0x00005f00b8007a0c */ /* 0x000fe20003f06270 */
[C---:B-----5:R-:W-:Y:S01]  /*4f510*/  IMAD.WIDE R26, R0.reuse, 0x4, R2 ;  /* 0x00000004001a7825 */ /* 0x060fe200078e0202 */
[----:B----4-:R-:W4:Y:S01]  /*4f520*/  LDL.LU R189, [R1+0xe84] ;  /* 0x000e840001bd7983 */ /* 0x010f220000300800 */
[----:B------:R-:W-:Y:S02]  /*4f530*/  IADD3 R24, R0, c[0x0][0x198], RZ ;  /* 0x0000660000187a10 */ /* 0x000fe40007ffe0ff */
[----:B------:R-:W-:Y:S01]  /*4f540*/  IADD3 R25, R252, 0x157, RZ ;  /* 0x00000157fc197810 */ /* 0x000fe20007ffe0ff */
[----:B------:R1:W-:Y:S01]  /*4f550*/  @P5 STG.E [R26.64], R187 ;  /* 0x000000bb1a005986 */ /* 0x0003e2000c101906 */
[----:B------:R-:W-:-:S03]  /*4f560*/  ISETP.LT.AND P5, PT, R191, c[0x0][0x178], !P0 ;  /* 0x00005e00bf007a0c */ /* 0x000fc600047a1270 */
[----:B------:R-:W-:Y:S01]  /*4f570*/  @P6 STG.E [R30.64], R192 ;  /* 0x000000c01e006986 */ /* 0x000fe2000c101906 */
[----:B------:R-:W-:Y:S02]  /*4f580*/  ISETP.LT.AND P6, PT, R188, c[0x0][0x178], !P0 ;  /* 0x00005e00bc007a0c */ /* 0x000fe400047c1270 */
[C---:B------:R-:W-:Y:S01]  /*4f590*/  IADD3 R0, R24.reuse, c[0x0][0x198], RZ ;  /* 0x0000660018007a10 */ /* 0x040fe20007ffe0ff */
[----:B------:R-:W5:Y:S01]  /*4f5a0*/  LDL.LU R194, [R1+0x400] ;  /* 0x0004000001c27983 */ /* 0x000f620000300800 */
[----:B------:R-:W-:Y:S01]  /*4f5b0*/  ISETP.GE.AND P0, PT, R25, c[0x0][0x17c], PT ;  /* 0x00005f0019007a0c */ /* 0x000fe20003f06270 */
[----:B-1----:R-:W-:-:S04]  /*4f5c0*/  IMAD.WIDE R26, R24, 0x4, R2 ;  /* 0x00000004181a7825 */ /* 0x002fc800078e0202 */
[----:B------:R-:W-:Y:S01]  /*4f5d0*/  IMAD.WIDE R24, R24, 0x4, R28 ;  /* 0x0000000418187825 */ /* 0x000fe200078e021c */
[----:B------:R-:W-:Y:S04]  /*4f5e0*/  @P2 STG.E [R26.64], R193 ;  /* 0x000000c11a002986 */ /* 0x000fe8000c101906 */
[----:B--2---:R1:W-:Y:S04]  /*4f5f0*/  @P1 STG.E [R24.64], R190 ;  /* 0x000000be18001986 */ /* 0x0043e8000c101906 */
[----:B-1----:R-:W2:Y:S01]  /*4f600*/  LDL.LU R190, [R1+0x404] ;  /* 0x0004040001be7983 */ /* 0x002ea20000300800 */
[----:B------:R-:W-:Y:S01]  /*4f610*/  IADD3 R184, R252, 0x156, RZ ;  /* 0x00000156fcb87810 */ /* 0x000fe20007ffe0ff */
[----:B------:R-:W-:Y:S01]  /*4f620*/  IMAD.WIDE R26, R0, 0x4, R2 ;  /* 0x00000004001a7825 */ /* 0x000fe200078e0202 */
[----:B------:R-:W-:Y:S01]  /*4f630*/  ISETP.LT.AND P1, PT, R191, c[0x0][0x178], !P4 ;  /* 0x00005e00bf007a0c */ /* 0x000fe20006721270 */
[----:B------:R-:W2:Y:S01]  /*4f640*/  LDL.LU R187, [R1+0xef0] ;  /* 0x000ef00001bb7983 */ /* 0x000ea20000300800 */
[----:B------:R-:W-:Y:S01]  /*4f650*/  ISETP.LT.AND P4, PT, R188, c[0x0][0x178], !P4 ;  /* 0x00005e00bc007a0c */ /* 0x000fe20006781270 */
[----:B------:R-:W-:-:S02]  /*4f660*/  IMAD.WIDE R30, R0, 0x4, R28 ;  /* 0x00000004001e7825 */ /* 0x000fc400078e021c */
[----:B------:R-:W2:Y:S01]  /*4f670*/  LDL.LU R192, [R1+0x140] ;  /* 0x0001400001c07983 */ /* 0x000ea20000300800 */
[----:B------:R-:W-:Y:S02]  /*4f680*/  ISETP.GE.AND P3, PT, R184, c[0x0][0x17c], PT ;  /* 0x00005f00b8007a0c */ /* 0x000fe40003f66270 */
[----:B------:R-:W-:Y:S01]  /*4f690*/  IADD3 R24, R0, c[0x0][0x198], RZ ;  /* 0x0000660000187a10 */ /* 0x000fe20007ffe0ff */
[----:B---3--:R1:W-:Y:S01]  /*4f6a0*/  @P5 STG.E [R26.64], R195 ;  /* 0x000000c31a005986 */ /* 0x0083e2000c101906 */
[----:B------:R-:W-:Y:S02]  /*4f6b0*/  IADD3 R25, R252, 0x159, RZ ;  /* 0x00000159fc197810 */ /* 0x000fe40007ffe0ff */
[----:B------:R-:W-:Y:S01]  /*4f6c0*/  ISETP.LT.AND P5, PT, R191, c[0x0][0x178], !P3 ;  /* 0x00005e00bf007a0c */ /* 0x000fe20005fa1270 */
[----:B------:R3:W-:Y:S01]  /*4f6d0*/  @P6 STG.E [R30.64], R236 ;  /* 0x000000ec1e006986 */ /* 0x0007e2000c101906 */
[----:B------:R-:W-:Y:S02]  /*4f6e0*/  ISETP.LT.AND P6, PT, R188, c[0x0][0x178], !P3 ;  /* 0x00005e00bc007a0c */ /* 0x000fe40005fc1270 */
[C---:B------:R-:W-:Y:S01]  /*4f6f0*/  IADD3 R0, R24.reuse, c[0x0][0x198], RZ ;  /* 0x0000660018007a10 */ /* 0x040fe20007ffe0ff */
[----:B------:R-:W2:Y:S01]  /*4f700*/  LDL.LU R193, [R1+0xef4] ;  /* 0x000ef40001c17983 */ /* 0x000ea20000300800 */
[----:B------:R-:W-:Y:S01]  /*4f710*/  ISETP.GE.AND P3, PT, R25, c[0x0][0x17c], PT ;  /* 0x00005f0019007a0c */ /* 0x000fe20003f66270 */
[----:B-1----:R-:W-:-:S02]  /*4f720*/  IMAD.WIDE R26, R24, 0x4, R2 ;  /* 0x00000004181a7825 */ /* 0x002fc400078e0202 */
[----:B------:R-:W2:Y:S02]  /*4f730*/  LDL.LU R195, [R1+0x144] ;  /* 0x0001440001c37983 */ /* 0x000ea40000300800 */
[----:B------:R-:W-:-:S04]  /*4f740*/  IMAD.WIDE R24, R24, 0x4, R28 ;  /* 0x0000000418187825 */ /* 0x000fc800078e021c */
[C---:B---3--:R-:W-:Y:S01]  /*4f750*/  IMAD.WIDE R30, R0.reuse, 0x4, R28 ;  /* 0x00000004001e7825 */ /* 0x048fe200078e021c */
[----:B----4-:R1:W-:Y:S04]  /*4f760*/  @P1 STG.E [R26.64], R189 ;  /* 0x000000bd1a001986 */ /* 0x0103e8000c101906 */
[----:B------:R3:W-:Y:S01]  /*4f770*/  @P4 STG.E [R24.64], R237 ;  /* 0x000000ed18004986 */ /* 0x0007e2000c101906 */
[----:B------:R-:W-:Y:S01]  /*4f780*/  ISETP.LT.AND P4, PT, R191, c[0x0][0x178], !P0 ;  /* 0x00005e00bf007a0c */ /* 0x000fe20004781270 */
[C---:B-1----:R-:W-:Y:S02]  /*4f790*/  IMAD.WIDE R26, R0.reuse, 0x4, R2 ;  /* 0x00000004001a7825 */ /* 0x042fe400078e0202 */
[----:B------:R-:W4:Y:S01]  /*4f7a0*/  LDL.LU R189, [R1+0xeb0] ;  /* 0x000eb00001bd7983 */ /* 0x000f220000300800 */
[----:B---3--:R-:W-:-:S03]  /*4f7b0*/  IADD3 R24, R0, c[0x0][0x198], RZ ;  /* 0x0000660000187a10 */ /* 0x008fc60007ffe0ff */
[----:B-----5:R1:W-:Y:S04]  /*4f7c0*/  @P5 STG.E [R26.64], R194 ;  /* 0x000000c21a005986 */ /* 0x0203e8000c101906 */
        /* <DEDUP_REMOVED lines=24> */
[----:B------:R-:W-:Y:S01]  /*4f950*/  @P6 STG.E [R30.64], R192 ;  /* 0x000000c01e006986 */ /* 0x000fe2000c101906 */
[----:B------:R-:W-:-:S02]  /*4f960*/  ISETP.LT.AND P5, PT, R191, c[0x0][0x178], !P1 ;  /* 0x00005e00bf007a0c */ /* 0x000fc40004fa1270 */
[----:B------:R-:W-:Y:S01]  /*4f970*/  ISETP.LT.AND P6, PT, R188, c[0x0][0x178], !P1 ;  /* 0x00005e00bc007a0c */ /* 0x000fe20004fc1270 */
[C---:B-----5:R-:W-:Y:S01]  /*4f980*/  IMAD.WIDE R26, R24.reuse, 0x4, R2 ;  /* 0x00000004181a7825 */ /* 0x060fe200078e0202 */
[C---:B------:R-:W-:Y:S02]  /*4f990*/  IADD3 R0, R24.reuse, c[0x0][0x198], RZ ;  /* 0x0000660018007a10 */ /* 0x040fe40007ffe0ff */
[----:B------:R-:W-:Y:S01]  /*4f9a0*/  ISETP.GE.AND P1, PT, R25, c[0x0][0x17c], PT ;  /* 0x00005f0019007a0c */ /* 0x000fe20003f26270 */
[----:B------:R-:W-:Y:S01]  /*4f9b0*/  IMAD.WIDE R24, R24, 0x4, R28 ;  /* 0x0000000418187825 */ /* 0x000fe200078e021c */
[----:B------:R-:W-:Y:S04]  /*4f9c0*/  @P0 STG.E [R26.64], R193 ;  /* 0x000000c11a000986 */ /* 0x000fe8000c101906 */
[----:B------:R1:W-:Y:S01]  /*4f9d0*/  @P3 STG.E [R24.64], R195 ;  /* 0x000000c318003986 */ /* 0x0003e2000c101906 */
[----:B------:R-:W-:-:S03]  /*4f9e0*/  ISETP.LT.AND P3, PT, R191, c[0x0][0x178], !P2 ;  /* 0x00005e00bf007a0c */ /* 0x000fc60005761270 */
[----:B-1----:R-:W5:Y:S01]  /*4f9f0*/  LDL.LU R195, [R1+0xd44] ;  /* 0x000d440001c37983 */ /* 0x002f620000300800 */
[C---:B------:R-:W-:Y:S01]  /*4fa00*/  IMAD.WIDE R26, R0.reuse, 0x4, R2 ;  /* 0x00000004001a7825 */ /* 0x040fe200078e0202 */
[----:B------:R-:W-:-:S03]  /*4fa10*/  IADD3 R24, R0, c[0x0][0x198], RZ ;  /* 0x0000660000187a10 */ /* 0x000fc60007ffe0ff */
[----:B------:R-:W-:Y:S01]  /*4fa20*/  IMAD.WIDE R30, R0, 0x4, R28 ;  /* 0x00000004001e7825 */ /* 0x000fe200078e021c */
[----:B----4-:R1:W-:Y:S04]  /*4fa30*/  @P5 STG.E [R26.64], R189 ;  /* 0x000000bd1a005986 */ /* 0x0103e8000c101906 */
[----:B------:R-:W-:Y:S01]  /*4fa40*/  @P6 STG.E [R30.64], R248 ;  /* 0x000000f81e006986 */ /* 0x000fe2000c101906 */
[----:B-1----:R-:W-:-:S03]  /*4fa50*/  IMAD.WIDE R26, R24, 0x4, R2 ;  /* 0x00000004181a7825 */ /* 0x002fc600078e0202 */
[----:B------:R-:W4:Y:S04]  /*4fa60*/  LDL.LU R189, [R1+0x3f0] ;  /* 0x0003f00001bd7983 */ /* 0x000f280000300800 */
[----:B--2---:R1:W-:Y:S04]  /*4fa70*/  @P3 STG.E [R26.64], R190 ;  /* 0x000000be1a003986 */ /* 0x0043e8000c101906 */
[----:B-1----:R-:W2:Y:S01]  /*4fa80*/  LDL.LU R190, [R1+0x3f4] ;  /* 0x0003f40001be7983 */ /* 0x002ea20000300800 */
[----:B------:R-:W-:Y:S02]  /*4fa90*/  IADD3 R184, R252, 0x15c, RZ ;  /* 0x0000015cfcb87810 */ /* 0x000fe40007ffe0ff */
[----:B------:R-:W-:Y:S01]  /*4faa0*/  ISETP.LT.AND P2, PT, R188, c[0x0][0x178], !P2 ;  /* 0x00005e00bc007a0c */ /* 0x000fe20005741270 */
[----:B------:R-:W2:Y:S01]  /*4fab0*/  LDL.LU R185, [R1+0xd38] ;  /* 0x000d380001b97983 */ /* 0x000ea20000300800 */
[----:B------:R-:W-:-:S02]  /*4fac0*/  ISETP.GE.AND P4, PT, R184, c[0x0][0x17c], PT ;  /* 0x00005f00b8007a0c */ /* 0x000fc40003f86270 */
[----:B------:R-:W-:Y:S01]  /*4fad0*/  IADD3 R25, R252, 0x15f, RZ ;  /* 0x0000015ffc197810 */ /* 0x000fe20007ffe0ff */
[----:B------:R-:W2:Y:S01]  /*4fae0*/  LDL.LU R186, [R1+0x2f8] ;  /* 0x0002f80001ba7983 */ /* 0x000ea20000300800 */
[----:B------:R-:W-:Y:S02]  /*4faf0*/  ISETP.LT.AND P5, PT, R191, c[0x0][0x178], !P4 ;  /* 0x00005e00bf007a0c */ /* 0x000fe400067a1270 */
[----:B------:R-:W-:Y:S01]  /*4fb00*/  ISETP.LT.AND P6, PT, R188, c[0x0][0x178], !P4 ;  /* 0x00005e00bc007a0c */ /* 0x000fe200067c1270 */
[----:B------:R-:W2:Y:S01]  /*4fb10*/  LDL.LU R187, [R1+0xd3c] ;  /* 0x000d3c0001bb7983 */ /* 0x000ea20000300800 */
[C---:B------:R-:W-:Y:S02]  /*4fb20*/  IADD3 R0, R24.reuse, c[0x0][0x198], RZ ;  /* 0x0000660018007a10 */ /* 0x040fe40007ffe0ff */
[----:B------:R-:W-:Y:S01]  /*4fb30*/  ISETP.GE.AND P4, PT, R25, c[0x0][0x17c], PT ;  /* 0x00005f0019007a0c */ /* 0x000fe20003f86270 */
[----:B------:R-:W-:-:S05]  /*4fb40*/  IMAD.WIDE R24, R24, 0x4, R28 ;  /* 0x0000000418187825 */ /* 0x000fca00078e021c */
[----:B------:R1:W-:Y:S01]  /*4fb50*/  @P2 STG.E [R24.64], R249 ;  /* 0x000000f918002986 */ /* 0x0003e2000c101906 */
[----:B------:R-:W-:Y:S01]  /*4fb60*/  ISETP.LT.AND P2, PT, R191, c[0x0][0x178], !P1 ;  /* 0x00005e00bf007a0c */ /* 0x000fe20004f41270 */
[----:B------:R-:W-:Y:S01]  /*4fb70*/  IMAD.WIDE R26, R0, 0x4, R2 ;  /* 0x00000004001a7825 */ /* 0x000fe200078e0202 */
[----:B------:R-:W-:Y:S02]  /*4fb80*/  IADD3 R184, R252, 0x15e, RZ ;  /* 0x0000015efcb87810 */ /* 0x000fe40007ffe0ff */
[----:B------:R-:W-:Y:S01]  /*4fb90*/  ISETP.LT.AND P1, PT, R188, c[0x0][0x178], !P1 ;  /* 0x00005e00bc007a0c */ /* 0x000fe20004f21270 */
[C---:B------:R-:W-:Y:S01]  /*4fba0*/  IMAD.WIDE R30, R0.reuse, 0x4, R28 ;  /* 0x00000004001e7825 */ /* 0x040fe200078e021c */
[----:B---3--:R3:W-:Y:S01]  /*4fbb0*/  @P5 STG.E [R26.64], R194 ;  /* 0x000000c21a005986 */ /* 0x0087e2000c101906 */
[----:B-1----:R-:W-:Y:S02]  /*4fbc0*/  IADD3 R24, R0, c[0x0][0x198], RZ ;  /* 0x0000660000187a10 */ /* 0x002fe40007ffe0ff */
[----:B------:R-:W-:-:S02]  /*4fbd0*/  ISETP.GE.AND P0, PT, R184, c[0x0][0x17c], PT ;  /* 0x00005f00b8007a0c */ /* 0x000fc40003f06270 */
[----:B------:R-:W-:Y:S01]  /*4fbe0*/  IADD3 R25, R252, 0x161, RZ ;  /* 0x00000161fc197810 */ /* 0x000fe20007ffe0ff */
[----:B---3--:R-:W-:Y:S01]  /*4fbf0*/  IMAD.WIDE R26, R24, 0x4, R2 ;  /* 0x00000004181a7825 */ /* 0x008fe200078e0202 */
[----:B------:R-:W-:Y:S01]  /*4fc00*/  @P6 STG.E [R30.64], R232 ;  /* 0x000000e81e006986 */ /* 0x000fe2000c101906 */
[----:B------:R-:W-:Y:S02]  /*4fc10*/  ISETP.LT.AND P5, PT, R191, c[0x0][0x178], !P0 ;  /* 0x00005e00bf007a0c */ /* 0x000fe400047a1270 */
[----:B------:R-:W-:Y:S02]  /*4fc20*/  ISETP.LT.AND P6, PT, R188, c[0x0][0x178], !P0 ;  /* 0x00005e00bc007a0c */ /* 0x000fe400047c1270 */
[C---:B------:R-:W-:Y:S02]  /*4fc30*/  IADD3 R0, R24.reuse, c[0x0][0x198], RZ ;  /* 0x0000660018007a10 */ /* 0x040fe40007ffe0ff */
[----:B------:R-:W-:Y:S01]  /*4fc40*/  ISETP.GE.AND P0, PT, R25, c[0x0][0x17c], PT ;  /* 0x00005f0019007a0c */ /* 0x000fe20003f06270 */
[----:B-----5:R1:W-:Y:S01]  /*4fc50*/  @P2 STG.E [R26.64], R195 ;  /* 0x000000c31a002986 */ /* 0x0203e2000c101906 */
[----:B------:R-:W-:-:S05]  /*4fc60*/  IMAD.WIDE R24, R24, 0x4, R28 ;  /* 0x0000000418187825 */ /* 0x000fca00078e021c */
[----:B------:R3:W-:Y:S04]  /*4fc70*/  @P1 STG.E [R24.64], R233 ;  /* 0x000000e918001986 */ /* 0x0007e8000c101906 */
[----:B-1----:R-:W5:Y:S01]  /*4fc80*/  LDL.LU R195, [R1+0x2fc] ;  /* 0x0002fc0001c37983 */ /* 0x002f620000300800 */
[----:B------:R-:W-:Y:S01]  /*4fc90*/  ISETP.LT.AND P1, PT, R191, c[0x0][0x178], !P4 ;  /* 0x00005e00bf007a0c */ /* 0x000fe20006721270 */
[C---:B------:R-:W-:Y:S02]  /*4fca0*/  IMAD.WIDE R26, R0.reuse, 0x4, R2 ;  /* 0x00000004001a7825 */ /* 0x040fe400078e0202 */
[----:B------:R-:W5:Y:S01]  /*4fcb0*/  LDL.LU R192, [R1+0xe68] ;  /* 0x000e680001c07983 */ /* 0x000f620000300800 */
[C---:B---3--:R-:W-:Y:S01]  /*4fcc0*/  IADD3 R24, R0.reuse, c[0x0][0x198], RZ ;  /* 0x0000660000187a10 */ /* 0x048fe20007ffe0ff */
[----:B------:R-:W-:-:S02]  /*4fcd0*/  IMAD.WIDE R30, R0, 0x4, R28 ;  /* 0x00000004001e7825 */ /* 0x000fc400078e021c */
[----:B------:R-:W3:Y:S04]  /*4fce0*/  LDL.LU R193, [R1+0x138] ;  /* 0x0001380001c17983 */ /* 0x000ee80000300800 */
        /* <DEDUP_REMOVED lines=19> */
[----:B------:R-:W-:Y:S02]  /*4fe20*/  ISETP.LT.AND P4, PT, R191, c[0x0][0x178], !P0 ;  /* 0x00005e00bf007a0c */ /* 0x000fe40004781270 */
[----:B------:R-:W-:Y:S01]  /*4fe30*/  IMAD.WIDE R30, R0, 0x4, R28 ;  /* 0x00000004001e7825 */ /* 0x000fe200078e021c */
[----:B------:R-:W-:Y:S02]  /*4fe40*/  ISETP.LT.AND P0, PT, R188, c[0x0][0x178], !P0 ;  /* 0x00005e00bc007a0c */ /* 0x000fe40004701270 */
[----:B------:R-:W-:Y:S01]  /*4fe50*/  ISETP.GE.AND P2, PT, R184, c[0x0][0x17c], PT ;  /* 0x00005f00b8007a0c */ /* 0x000fe20003f46270 */
[----:B------:R1:W-:Y:S02]  /*4fe60*/  @P5 STG.E [R26.64], R185 ;  /* 0x000000b91a005986 */ /* 0x0003e4000c101906 */
[----:B-1----:R-:W-:-:S02]  /*4fe70*/  IADD3 R24, R0, c[0x0][0x198], RZ ;  /* 0x0000660000187a10 */ /* 0x002fc40007ffe0ff */
[----:B------:R-:W-:Y:S01]  /*4fe80*/  IADD3 R25, R252, 0x165, RZ ;  /* 0x00000165fc197810 */ /* 0x000fe20007ffe0ff */
[----:B------:R1:W-:Y:S01]  /*4fe90*/  @P6 STG.E [R30.64], R186 ;  /* 0x000000ba1e006986 */ /* 0x0003e2000c101906 */
[----:B------:R-:W-:Y:S02]  /*4fea0*/  ISETP.LT.AND P5, PT, R191, c[0x0][0x178], !P2 ;  /* 0x00005e00bf007a0c */ /* 0x000fe400057a1270 */
[----:B------:R-:W-:Y:S01]  /*4feb0*/  ISETP.LT.AND P6, PT, R188, c[0x0][0x178], !P2 ;  /* 0x00005e00bc007a0c */ /* 0x000fe200057c1270 */
[C---:B------:R-:W-:Y:S01]  /*4fec0*/  IMAD.WIDE R26, R24.reuse, 0x4, R2 ;  /* 0x00000004181a7825 */ /* 0x040fe200078e0202 */
[C---:B------:R-:W-:Y:S02]  /*4fed0*/  IADD3 R0, R24.reuse, c[0x0][0x198], RZ ;  /* 0x0000660018007a10 */ /* 0x040fe40007ffe0ff */
[----:B------:R-:W-:Y:S01]  /*4fee0*/  ISETP.GE.AND P2, PT, R25, c[0x0][0x17c], PT ;  /* 0x00005f0019007a0c */ /* 0x000fe20003f46270 */
[----:B------:R-:W-:Y:S01]  /*4fef0*/  IMAD.WIDE R24, R24, 0x4, R28 ;  /* 0x0000000418187825 */ /* 0x000fe200078e021c */
[----:B------:R3:W-:Y:S04]  /*4ff00*/  @P4 STG.E [R26.64], R187 ;  /* 0x000000bb1a004986 */ /* 0x0007e8000c101906 */
[----:B-----5:R5:W-:Y:S01]  /*4ff10*/  @P0 STG.E [R24.64], R195 ;  /* 0x000000c318000986 */ /* 0x020be2000c101906 */
[----:B------:R-:W-:-:S02]  /*4ff20*/  ISETP.LT.AND P0, PT, R191, c[0x0][0x178], !P3 ;  /* 0x00005e00bf007a0c */ /* 0x000fc40005f01270 */
[----:B------:R-:W-:Y:S01]  /*4ff30*/  IADD3 R184, R252, 0x164, RZ ;  /* 0x00000164fcb87810 */ /* 0x000fe20007ffe0ff */
[----:B-1----:R-:W-:-:S04]  /*4ff40*/  IMAD.WIDE R30, R0, 0x4, R28 ;  /* 0x00000004001e7825 */ /* 0x002fc800078e021c */
[----:B---3--:R-:W-:Y:S01]  /*4ff50*/  IMAD.WIDE R26, R0, 0x4, R2 ;  /* 0x00000004001a7825 */ /* 0x008fe200078e0202 */
[----:B------:R-:W-:Y:S02]  /*4ff60*/  ISETP.LT.AND P3, PT, R188, c[0x0][0x178], !P3 ;  /* 0x00005e00bc007a0c */ /* 0x000fe40005f61270 */
[----:B-----5:R-:W-:Y:S01]  /*4ff70*/  IADD3 R24, R0, c[0x0][0x198], RZ ;  /* 0x0000660000187a10 */ /* 0x020fe20007ffe0ff */
[----:B------:R-:W3:Y:S01]  /*4ff80*/  LDL.LU R195, [R1+0xe9c] ;  /* 0x000e9c0001c37983 */ /* 0x000ee20000300800 */
        /* <DEDUP_REMOVED lines=10> */
[----:B----4-:R1:W-:Y:S04]  /*50030*/  @P0 STG.E [R26.64], R189 ;  /* 0x000000bd1a000986 */ /* 0x0103e8000c101906 */
[----:B-1----:R-:W4:Y:S04]  /*50040*/  LDL.LU R189, [R1+0x528] ;  /* 0x0005280001bd7983 */ /* 0x002f280000300800 */
[----:B--2---:R1:W-:Y:S04]  /*50050*/  @P3 STG.E [R24.64], R190 ;  /* 0x000000be18003986 */ /* 0x0043e8000c101906 */
[----:B-1----:R-:W2:Y:S01]  /*50060*/  LDL.LU R190, [R1+0x52c] ;  /* 0x00052c0001be7983 */ /* 0x002ea20000300800 */
[----:B------:R-:W-:Y:S01]  /*50070*/  IADD3 R184, R252, 0x166, RZ ;  /* 0x00000166fcb87810 */ /* 0x000fe20007ffe0ff */
[----:B------:R-:W-:Y:S01]  /*50080*/  IMAD.WIDE R26, R0, 0x4, R2 ;  /* 0x00000004001a7825 */ /* 0x000fe200078e0202 */
[----:B------:R-:W-:Y:S01]  /*50090*/  ISETP.LT.AND P3, PT, R191, c[0x0][0x178], !P2 ;  /* 0x00005e00bf007a0c */ /* 0x000fe20005761270 */
[----:B------:R-:W5:Y:S01]  /*500a0*/  LDL.LU R185, [R1+0xed8] ;  /* 0x000ed80001b97983 */ /* 0x000f620000300800 */
[----:B------:R-:W-:Y:S01]  /*500b0*/  ISETP.LT.AND P2, PT, R188, c[0x0][0x178], !P2 ;  /* 0x00005e00bc007a0c */ /* 0x000fe20005741270 */
[C---:B------:R-:W-:Y:S01]  /*500c0*/  IMAD.WIDE R30, R0.reuse, 0x4, R28 ;  /* 0x00000004001e7825 */ /* 0x040fe200078e021c */
[----:B------:R-:W-:-:S02]  /*500d0*/  IADD3 R24, R0, c[0x0][0x198], RZ ;  /* 0x0000660000187a10 */ /* 0x000fc40007ffe0ff */
[----:B------:R-:W-:Y:S01]  /*500e0*/  ISETP.GE.AND P4, PT, R184, c[0x0][0x17c], PT ;  /* 0x00005f00b8007a0c */ /* 0x000fe20003f86270 */
[----:B------:R1:W-:Y:S01]  /*500f0*/  @P5 STG.E [R26.64], R194 ;  /* 0x000000c21a005986 */ /* 0x0003e2000c101906 */
[----:B------:R-:W-:-:S03]  /*50100*/  IADD3 R25, R252, 0x169, RZ ;  /* 0x00000169fc197810 */ /* 0x000fc60007ffe0ff */
[----:B------:R-:W5:Y:S01]  /*50110*/  LDL.LU R186, [R1+0x248] ;  /* 0x0002480001ba7983 */ /* 0x000f620000300800 */
[----:B------:R-:W-:-:S03]  /*50120*/  ISETP.LT.AND P5, PT, R191, c[0x0][0x178], !P4 ;  /* 0x00005e00bf007a0c */ /* 0x000fc600067a1270 */
[----:B------:R1:W-:Y:S01]  /*50130*/  @P6 STG.E [R30.64], R246 ;  /* 0x000000f61e006986 */ /* 0x0003e2000c101906 */
[----:B------:R-:W-:Y:S02]  /*50140*/  ISETP.LT.AND P6, PT, R188, c[0x0][0x178], !P4 ;  /* 0x00005e00bc007a0c */ /* 0x000fe400067c1270 */
[C---:B------:R-:W-:Y:S01]  /*50150*/  IADD3 R0, R24.reuse, c[0x0][0x198], RZ ;  /* 0x0000660018007a10 */ /* 0x040fe20007ffe0ff */
[C---:B-1----:R-:W-:Y:S01]  /*50160*/  IMAD.WIDE R26, R24.reuse, 0x4, R2 ;  /* 0x00000004181a7825 */ /* 0x042fe200078e0202 */
[----:B------:R-:W-:Y:S01]  /*50170*/  ISETP.GE.AND P4, PT, R25, c[0x0][0x17c], PT ;  /* 0x00005f0019007a0c */ /* 0x000fe20003f86270 */
[----:B------:R-:W5:Y:S02]  /*50180*/  LDL.LU R187, [R1+0xedc] ;  /* 0x000edc0001bb7983 */ /* 0x000f640000300800 */
[----:B------:R-:W-:-:S04]  /*50190*/  IMAD.WIDE R24, R24, 0x4, R28 ;  /* 0x0000000418187825 */ /* 0x000fc800078e021c */
[----:B------:R-:W-:Y:S01]  /*501a0*/  IMAD.WIDE R30, R0, 0x4, R28 ;  /* 0x00000004001e7825 */ /* 0x000fe200078e021c */
[----:B---3--:R1:W-:Y:S04]  /*501b0*/  @P3 STG.E [R26.64], R195 ;  /* 0x000000c31a003986 */ /* 0x0083e8000c101906 */
[----:B------:R3:W-:Y:S01]  /*501c0*/  @P2 STG.E [R24.64], R247 ;  /* 0x000000f718002986 */ /* 0x0007e2000c101906 */
[----:B------:R-:W-:-:S03]  /*501d0*/  ISETP.LT.AND P2, PT, R191, c[0x0][0x178], !P1 ;  /* 0x00005e00bf007a0c */ /* 0x000fc60004f41270 */
[----:B-1----:R-:W5:Y:S01]  /*501e0*/  LDL.LU R195, [R1+0x24c] ;  /* 0x00024c0001c37983 */ /* 0x002f620000300800 */
[C-C-:B------:R-:W-:Y:S01]  /*501f0*/  IMAD.WIDE R26, R0.reuse, 0x4, R2.reuse ;  /* 0x00000004001a7825 */ /* 0x140fe200078e0202 */
[----:B---3--:R-:W-:Y:S02]  /*50200*/  IADD3 R24, R0, c[0x0][0x198], RZ ;  /* 0x0000660000187a10 */ /* 0x008fe40007ffe0ff */
[----:B------:R-:W3:Y:S04]  /*50210*/  LDL.LU R192, [R1+0xee8] ;  /* 0x000ee80001c07983 */ /* 0x000ee80000300800 */
        /* <DEDUP_REMOVED lines=34> */
[----:B------:R1:W-:Y:S01]  /*50440*/  @P1 STG.E [R26.64], R187 ;  /* 0x000000bb1a001986 */ /* 0x0003e2000c101906 */
[----:B------:R-:W-:-:S03]  /*50450*/  IADD3 R185, R0, c[0x0][0x198], RZ ;  /* 0x0000660000b97a10 */ /* 0x000fc60007ffe0ff */
[----:B------:R5:W-:Y:S01]  /*50460*/  @P4 STG.E [R24.64], R195 ;  /* 0x000000c318004986 */ /* 0x000be2000c101906 */
[----:B------:R-:W-:Y:S02]  /*50470*/  ISETP.LT.AND P4, PT, R191, c[0x0][0x178], !P0 ;  /* 0x00005e00bf007a0c */ /* 0x000fe40004781270 */
[----:B------:R-:W-:Y:S01]  /*50480*/  ISETP.LT.AND P0, PT, R188, c[0x0][0x178], !P0 ;  /* 0x00005e00bc007a0c */ /* 0x000fe20004701270 */
[C---:B-1----:R-:W-:Y:S01]  /*50490*/  IMAD.WIDE R26, R0.reuse, 0x4, R2 ;  /* 0x00000004001a7825 */ /* 0x042fe200078e0202 */
[----:B-----5:R-:W5:Y:S03]  /*504a0*/  LDL.LU R195, [R1+0xeac] ;  /* 0x000eac0001c37983 */ /* 0x020f660000300800 */
[--C-:B------:R-:W-:Y:S01]  /*504b0*/  IMAD.WIDE R30, R0, 0x4, R28.reuse ;  /* 0x00000004001e7825 */ /* 0x100fe200078e021c */
[----:B---3--:R1:W-:Y:S03]  /*504c0*/  @P5 STG.E [R26.64], R192 ;  /* 0x000000c01a005986 */ /* 0x0083e6000c101906 */
[C---:B------:R-:W-:Y:S01]  /*504d0*/  IMAD.WIDE R24, R185.reuse, 0x4, R28 ;  /* 0x00000004b9187825 */ /* 0x040fe200078e021c */
[----:B------:R-:W-:Y:S03]  /*504e0*/  @P6 STG.E [R30.64], R193 ;  /* 0x000000c11e006986 */ /* 0x000fe6000c101906 */
[----:B-1----:R-:W-:-:S05]  /*504f0*/  IMAD.WIDE R26, R185, 0x4, R2 ;  /* 0x00000004b91a7825 */ /* 0x002fca00078e0202 */
[----:B----4-:R1:W-:Y:S04]  /*50500*/  @P4 STG.E [R26.64], R189 ;  /* 0x000000bd1a004986 */ /* 0x0103e8000c101906 */
[----:B-1----:R-:W3:Y:S04]  /*50510*/  LDL.LU R189, [R1+0x518] ;  /* 0x0005180001bd7983 */ /* 0x002ee80000300800 */
[----:B--2---:R1:W-:Y:S04]  /*50520*/  @P0 STG.E [R24.64], R190 ;  /* 0x000000be18000986 */ /* 0x0043e8000c101906 */
[----:B-1----:R-:W2:Y:S01]  /*50530*/  LDL.LU R190, [R1+0x51c] ;  /* 0x00051c0001be7983 */ /* 0x002ea20000300800 */
[----:B------:R-:W-:-:S02]  /*50540*/  IADD3 R184, R252, 0x16c, RZ ;  /* 0x0000016cfcb87810 */ /* 0x000fc40007ffe0ff */
[----:B------:R-:W-:Y:S01]  /*50550*/  IADD3 R0, R185, c[0x0][0x198], RZ ;  /* 0x00006600b9007a10 */ /* 0x000fe20007ffe0ff */
[----:B------:R-:W4:Y:S01]  /*50560*/  LDL.LU R228, [R1+0xf08] ;  /* 0x000f080001e47983 */ /* 0x000f220000300800 */
[----:B------:R-:W-:Y:S02]  /*50570*/  ISETP.GE.AND P2, PT, R184, c[0x0][0x17c], PT ;  /* 0x00005f00b8007a0c */ /* 0x000fe40003f46270 */
[C---:B------:R-:W-:Y:S01]  /*50580*/  ISETP.LT.AND P0, PT, R191.reuse, c[0x0][0x178], !P3 ;  /* 0x00005e00bf007a0c */ /* 0x040fe20005f01270 */
[----:B------:R-:W-:Y:S01]  /*50590*/  IMAD.WIDE R26, R0, 0x4, R2 ;  /* 0x00000004001a7825 */ /* 0x000fe200078e0202 */
[----:B------:R-:W-:Y:S01]  /*505a0*/  ISETP.LT.AND P5, PT, R191, c[0x0][0x178], !P2 ;  /* 0x00005e00bf007a0c */ /* 0x000fe200057a1270 */
[----:B------:R-:W4:Y:S01]  /*505b0*/  LDL.LU R245, [R1+0x238] ;  /* 0x0002380001f57983 */ /* 0x000f220000300800 */
[C---:B------:R-:W-:Y:S02]  /*505c0*/  ISETP.LT.AND P6, PT, R188.reuse, c[0x0][0x178], !P2 ;  /* 0x00005e00bc007a0c */ /* 0x040fe400057c1270 */
[----:B------:R-:W-:-:S02]  /*505d0*/  ISETP.LT.AND P3, PT, R188, c[0x0][0x178], !P3 ;  /* 0x00005e00bc007a0c */ /* 0x000fc40005f61270 */
[C---:B------:R-:W-:Y:S01]  /*505e0*/  IADD3 R187, R0.reuse, c[0x0][0x198], RZ ;  /* 0x0000660000bb7a10 */ /* 0x040fe20007ffe0ff */
[--C-:B------:R-:W-:Y:S01]  /*505f0*/  IMAD.WIDE R30, R0, 0x4, R28.reuse ;  /* 0x00000004001e7825 */ /* 0x100fe200078e021c */
[----:B------:R-:W-:Y:S01]  /*50600*/  IADD3 R184, R252, 0x16e, RZ ;  /* 0x0000016efcb87810 */ /* 0x000fe20007ffe0ff */
[----:B------:R-:W4:Y:S03]  /*50610*/  LDL.LU R193, [R1+0xf0c] ;  /* 0x000f0c0001c17983 */ /* 0x000f260000300800 */
[----:B------:R-:W-:Y:S01]  /*50620*/  ISETP.GE.AND P1, PT, R184, c[0x0][0x17c], PT ;  /* 0x00005f00b8007a0c */ /* 0x000fe20003f26270 */
[----:B------:R1:W-:Y:S01]  /*50630*/  @P5 STG.E [R26.64], R194 ;  /* 0x000000c21a005986 */ /* 0x0003e2000c101906 */
[----:B------:R-:W-:Y:S01]  /*50640*/  IADD3 R184, R252, 0x16f, RZ ;  /* 0x0000016ffcb87810 */ /* 0x000fe20007ffe0ff */
[----:B------:R-:W-:Y:S01]  /*50650*/  IMAD.WIDE R24, R187, 0x4, R28 ;  /* 0x00000004bb187825 */ /* 0x000fe200078e021c */
[----:B------:R-:W-:Y:S01]  /*50660*/  ISETP.LT.AND P5, PT, R191, c[0x0][0x178], !P1 ;  /* 0x00005e00bf007a0c */ /* 0x000fe20004fa1270 */
[----:B------:R-:W-:Y:S01]  /*50670*/  @P6 STG.E [R30.64], R242 ;  /* 0x000000f21e006986 */ /* 0x000fe2000c101906 */
[----:B------:R-:W-:Y:S01]  /*50680*/  ISETP.GE.AND P2, PT, R184, c[0x0][0x17c], PT ;  /* 0x00005f00b8007a0c */ /* 0x000fe20003f46270 */
[----:B-1----:R-:W-:Y:S01]  /*50690*/  IMAD.WIDE R26, R187, 0x4, R2 ;  /* 0x00000004bb1a7825 */ /* 0x002fe200078e0202 */
[----:B------:R-:W-:-:S02]  /*506a0*/  ISETP.LT.AND P6, PT, R188, c[0x0][0x178], !P1 ;  /* 0x00005e00bc007a0c */ /* 0x000fc40004fc1270 */
[----:B------:R-:W-:Y:S02]  /*506b0*/  IADD3 R185, R187, c[0x0][0x198], RZ ;  /* 0x00006600bbb97a10 */ /* 0x000fe40007ffe0ff */
[----:B------:R-:W-:Y:S02]  /*506c0*/  IADD3 R184, R252, 0x170, RZ ;  /* 0x00000170fcb87810 */ /* 0x000fe40007ffe0ff */
[----:B------:R-:W-:Y:S01]  /*506d0*/  IADD3 R187, R185, c[0x0][0x198], RZ ;  /* 0x00006600b9bb7a10 */ /* 0x000fe20007ffe0ff */
[----:B-----5:R1:W-:Y:S04]  /*506e0*/  @P0 STG.E [R26.64], R195 ;  /* 0x000000c31a000986 */ /* 0x0203e8000c101906 */
[----:B------:R-:W-:Y:S01]  /*506f0*/  @P3 STG.E [R24.64], R243 ;  /* 0x000000f318003986 */ /* 0x000fe2000c101906 */
[----:B------:R-:W-:-:S03]  /*50700*/  ISETP.LT.AND P3, PT, R191, c[0x0][0x178], !P2 ;  /* 0x00005e00bf007a0c */ /* 0x000fc60005761270 */
[----:B-1----:R-:W5:Y:S01]  /*50710*/  LDL.LU R195, [R1+0x23c] ;  /* 0x00023c0001c37983 */ /* 0x002f620000300800 */
[C---:B------:R-:W-:Y:S01]  /*50720*/  IMAD.WIDE R26, R185.reuse, 0x4, R2 ;  /* 0x00000004b91a7825 */ /* 0x040fe200078e0202 */
[----:B------:R-:W-:Y:S02]  /*50730*/  ISETP.GE.AND P4, PT, R184, c[0x0][0x17c], PT ;  /* 0x00005f00b8007a0c */ /* 0x000fe40003f86270 */
[----:B------:R-:W5:Y:S01]  /*50740*/  LDL.LU R244, [R1+0xec8] ;  /* 0x000ec80001f47983 */ /* 0x000f620000300800 */
[----:B------:R-:W-:-:S03]  /*50750*/  IMAD.WIDE R30, R185, 0x4, R28 ;  /* 0x00000004b91e7825 */ /* 0x000fc600078e021c */
[----:B------:R-:W5:Y:S01]  /*50760*/  LDL.LU R186, [R1+0x8] ;  /* 0x0000080001ba7983 */ /* 0x000f620000300800 */
[----:B------:R-:W-:-:S03]  /*50770*/  IMAD.WIDE R184, R187, 0x4, R2 ;  /* 0x00000004bbb87825 */ /* 0x000fc600078e0202 */
[----:B------:R-:W5:Y:S04]  /*50780*/  LDL.LU R192, [R1+0xecc] ;  /* 0x000ecc0001c07983 */ /* 0x000f680000300800 */
[----:B---3--:R-:W-:Y:S04]  /*50790*/  @P5 STG.E [R26.64], R189 ;  /* 0x000000bd1a005986 */ /* 0x008fe8000c101906 */
[----:B------:R-:W-:Y:S04]  /*507a0*/  @P6 STG.E [R30.64], R226 ;  /* 0x000000e21e006986 */ /* 0x000fe8000c101906 */
[----:B--2---:R1:W-:Y:S04]  /*507b0*/  @P3 STG.E [R184.64], R190 ;  /* 0x000000beb8003986 */ /* 0x0043e8000c101906 */
[----:B-1----:R-:W2:Y:S01]  /*507c0*/  LDL.LU R190, [R1+0xc] ;  /* 0x00000c0001be7983 */ /* 0x002ea20000300800 */
[----:B------:R-:W-:-:S02]  /*507d0*/  ISETP.LT.AND P2, PT, R188, c[0x0][0x178], !P2 ;  /* 0x00005e00bc007a0c */ /* 0x000fc40005741270 */
[----:B------:R-:W-:Y:S01]  /*507e0*/  IADD3 R0, R252, 0x171, RZ ;  /* 0x00000171fc007810 */ /* 0x000fe20007ffe0ff */
[C---:B------:R-:W-:Y:S01]  /*507f0*/  IMAD.WIDE R24, R187.reuse, 0x4, R28 ;  /* 0x00000004bb187825 */ /* 0x040fe200078e021c */
[----:B------:R-:W-:Y:S01]  /*50800*/  IADD3 R189, R187, c[0x0][0x198], RZ ;  /* 0x00006600bbbd7a10 */ /* 0x000fe20007ffe0ff */
[----:B------:R-:W3:Y:S01]  /*50810*/  LDL.LU R194, [R1+0xe88] ;  /* 0x000e880001c27983 */ /* 0x000ee20000300800 */
[----:B------:R-:W-:Y:S02]  /*50820*/  ISETP.GE.AND P1, PT, R0, c[0x0][0x17c], PT ;  /* 0x00005f0000007a0c */ /* 0x000fe40003f26270 */
[----:B------:R-:W-:Y:S02]  /*50830*/  ISETP.LT.AND P5, PT, R191, c[0x0][0x178], !P4 ;  /* 0x00005e00bf007a0c */ /* 0x000fe400067a1270 */
[----:B------:R-:W-:-:S03]  /*50840*/  ISETP.LT.AND P6, PT, R188, c[0x0][0x178], !P4 ;  /* 0x00005e00bc007a0c */ /* 0x000fc600067c1270 */
[----:B------:R1:W-:Y:S01]  /*50850*/  @P2 STG.E [R24.64], R227 ;  /* 0x000000e318002986 */ /* 0x0003e2000c101906 */
[----:B------:R-:W-:Y:S01]  /*50860*/  ISETP.LT.AND P2, PT, R191, c[0x0][0x178], !P1 ;  /* 0x00005e00bf007a0c */ /* 0x000fe20004f41270 */
[C---:B------:R-:W-:Y:S01]  /*50870*/  IMAD.WIDE R26, R189.reuse, 0x4, R2 ;  /* 0x00000004bd1a7825 */ /* 0x040fe200078e0202 */
[----:B------:R-:W-:Y:S02]  /*50880*/  ISETP.LT.AND P1, PT, R188, c[0x0][0x178], !P1 ;  /* 0x00005e00bc007a0c */ /* 0x000fe40004f21270 */
[----:B------:R-:W-:Y:S01]  /*50890*/  IADD3 R0, R252, 0x172, RZ ;  /* 0x00000172fc007810 */ /* 0x000fe20007ffe0ff */
[C---:B------:R-:W-:Y:S01]  /*508a0*/  IMAD.WIDE R30, R189.reuse, 0x4, R28 ;  /* 0x00000004bd1e7825 */ /* 0x040fe200078e021c */
[----:B------:R-:W-:Y:S02]  /*508b0*/  IADD3 R189, R189, c[0x0][0x198], RZ ;  /* 0x00006600bdbd7a10 */ /* 0x000fe40007ffe0ff */
[----:B------:R-:W-:Y:S02]  /*508c0*/  ISETP.GE.AND P0, PT, R0, c[0x0][0x17c], PT ;  /* 0x00005f0000007a0c */ /* 0x000fe40003f06270 */
[----:B------:R-:W-:Y:S01]  /*508d0*/  IADD3 R0, R252, 0x173, RZ ;  /* 0x00000173fc007810 */ /* 0x000fe20007ffe0ff */
[C---:B------:R-:W-:Y:S01]  /*508e0*/  IMAD.WIDE R184, R189.reuse, 0x4, R2 ;  /* 0x00000004bdb87825 */ /* 0x040fe200078e0202 */
[----:B----4-:R4:W-:Y:S03]  /*508f0*/  @P5 STG.E [R26.64], R228 ;  /* 0x000000e41a005986 */ /* 0x0109e6000c101906 */
[C---:B-1----:R-:W-:Y:S01]  /*50900*/  IMAD.WIDE R24, R189.reuse, 0x4, R28 ;  /* 0x00000004bd187825 */ /* 0x042fe200078e021c */
[----:B------:R-:W-:Y:S01]  /*50910*/  ISETP.GE.AND P4, PT, R0, c[0x0][0x17c], PT ;  /* 0x00005f0000007a0c */ /* 0x000fe20003f86270 */
[----:B------:R1:W-:Y:S01]  /*50920*/  @P6 STG.E [R30.64], R245 ;  /* 0x000000f51e006986 */ /* 0x0003e2000c101906 */
[----:B------:R-:W-:-:S02]  /*50930*/  IADD3 R187, R189, c[0x0][0x198], RZ ;  /* 0x00006600bdbb7a10 */ /* 0x000fc40007ffe0ff */
[----:B------:R-:W-:Y:S01]  /*50940*/  ISETP.LT.AND P5, PT, R191, c[0x0][0x178], !P0 ;  /* 0x00005e00bf007a0c */ /* 0x000fe200047a1270 */
[----:B------:R5:W-:Y:S01]  /*50950*/  @P2 STG.E [R184.64], R193 ;  /* 0x000000c1b8002986 */ /* 0x000be2000c101906 */
[----:B------:R-:W-:Y:S01]  /*50960*/  ISETP.LT.AND P6, PT, R188, c[0x0][0x178], !P0 ;  /* 0x00005e00bc007a0c */ /* 0x000fe200047c1270 */
[----:B----4-:R-:W-:-:S04]  /*50970*/  IMAD.WIDE R26, R187, 0x4, R2 ;  /* 0x00000004bb1a7825 */ /* 0x010fc800078e0202 */
[C---:B-1----:R-:W-:Y:S01]  /*50980*/  IMAD.WIDE R30, R187.reuse, 0x4, R28 ;  /* 0x00000004bb1e7825 */ /* 0x042fe200078e021c */
[----:B------:R-:W-:Y:S01]  /*50990*/  IADD3 R187, R187, c[0x0][0x198], RZ ;  /* 0x00006600bbbb7a10 */ /* 0x000fe20007ffe0ff */
[----:B-----5:R1:W-:Y:S01]  /*509a0*/  @P1 STG.E [R24.64], R195 ;  /* 0x000000c318001986 */ /* 0x0203e2000c101906 */
[----:B------:R-:W-:Y:S02]  /*509b0*/  ISETP.LT.AND P1, PT, R191, c[0x0][0x178], !P4 ;  /* 0x00005e00bf007a0c */ /* 0x000fe40006721270 */
[----:B------:R-:W-:Y:S01]  /*509c0*/  ISETP.LT.AND P4, PT, R188, c[0x0][0x178], !P4 ;  /* 0x00005e00bc007a0c */ /* 0x000fe20006781270 */
[C---:B------:R-:W-:Y:S01]  /*509d0*/  IMAD.WIDE R184, R187.reuse, 0x4, R2 ;  /* 0x00000004bbb87825 */ /* 0x040fe200078e0202 */
[----:B-1----:R-:W4:Y:S03]  /*509e0*/  LDL.LU R195, [R1+0xe8c] ;  /* 0x000e8c0001c37983 */ /* 0x002f260000300800 */
[----:B------:R-:W-:Y:S01]  /*509f0*/  IMAD.WIDE R24, R187, 0x4, R28 ;  /* 0x00000004bb187825 */ /* 0x000fe200078e021c */
[----:B------:R-:W-:Y:S04]  /*50a00*/  @P5 STG.E [R26.64], R244 ;  /* 0x000000f41a005986 */ /* 0x000fe8000c101906 */
[----:B------:R-:W-:Y:S04]  /*50a10*/  @P6 STG.E [R30.64], R186 ;  /* 0x000000ba1e006986 */ /* 0x000fe8000c101906 */
[----:B------:R-:W5:Y:S04]  /*50a20*/  LDL.LU R193, [R1+0x408] ;  /* 0x0004080001c17983 */ /* 0x000f680000300800 */
[----:B------:R-:W-:Y:S04]  /*50a30*/  @P1 STG.E [R184.64], R192 ;  /* 0x000000c0b8001986 */ /* 0x000fe8000c101906 */
[----:B--2---:R1:W-:Y:S04]  /*50a40*/  @P4 STG.E [R24.64], R190 ;  /* 0x000000be18004986 */ /* 0x0043e8000c101906 */
[----:B-1----:R-:W2:Y:S01]  /*50a50*/  LDL.LU R190, [R1+0x40c] ;  /* 0x00040c0001be7983 */ /* 0x002ea20000300800 */
[----:B------:R-:W-:-:S02]  /*50a60*/  IADD3 R0, R252, 0x174, RZ ;  /* 0x00000174fc007810 */ /* 0x000fc40007ffe0ff */
[----:B------:R-:W-:Y:S01]  /*50a70*/  IADD3 R189, R187, c[0x0][0x198], RZ ;  /* 0x00006600bbbd7a10 */ /* 0x000fe20007ffe0ff */
[----:B------:R-:W2:Y:S01]  /*50a80*/  LDL.LU R244, [R1+0xef8] ;  /* 0x000ef80001f47983 */ /* 0x000ea20000300800 */
[----:B------:R-:W-:Y:S02]  /*50a90*/  ISETP.GE.AND P3, PT, R0, c[0x0][0x17c], PT ;  /* 0x00005f0000007a0c */ /* 0x000fe40003f66270 */
[----:B------:R-:W-:Y:S01]  /*50aa0*/  IADD3 R0, R252, 0x175, RZ ;  /* 0x00000175fc007810 */ /* 0x000fe20007ffe0ff */
[----:B------:R-:W-:Y:S01]  /*50ab0*/  IMAD.WIDE R26, R189, 0x4, R2 ;  /* 0x00000004bd1a7825 */ /* 0x000fe200078e0202 */
[----:B------:R-:W-:Y:S01]  /*50ac0*/  ISETP.LT.AND P5, PT, R191, c[0x0][0x178], !P3 ;  /* 0x00005e00bf007a0c */ /* 0x000fe20005fa1270 */
[----:B------:R-:W2:Y:S01]  /*50ad0*/  LDL.LU R186, [R1+0x148] ;  /* 0x0001480001ba7983 */ /* 0x000ea20000300800 */
[----:B------:R-:W-:Y:S02]  /*50ae0*/  ISETP.GE.AND P0, PT, R0, c[0x0][0x17c], PT ;  /* 0x00005f0000007a0c */ /* 0x000fe40003f06270 */
[----:B------:R-:W-:-:S02]  /*50af0*/  ISETP.LT.AND P6, PT, R188, c[0x0][0x178], !P3 ;  /* 0x00005e00bc007a0c */ /* 0x000fc40005fc1270 */
[----:B------:R-:W-:Y:S01]  /*50b00*/  ISETP.LT.AND P4, PT, R191, c[0x0][0x178], !P0 ;  /* 0x00005e00bf007a0c */ /* 0x000fe20004781270 */
[C---:B------:R-:W-:Y:S01]  /*50b10*/  IMAD.WIDE R30, R189.reuse, 0x4, R28 ;  /* 0x00000004bd1e7825 */ /* 0x040fe200078e021c */
[----:B------:R-:W-:Y:S02]  /*50b20*/  ISETP.LT.AND P0, PT, R188, c[0x0][0x178], !P0 ;  /* 0x00005e00bc007a0c */ /* 0x000fe40004701270 */
[----:B------:R-:W-:Y:S02]  /*50b30*/  IADD3 R0, R252, 0x176, RZ ;  /* 0x00000176fc007810 */ /* 0x000fe40007ffe0ff */
[----:B------:R-:W-:Y:S02]  /*50b40*/  IADD3 R189, R189, c[0x0][0x198], RZ ;  /* 0x00006600bdbd7a10 */ /* 0x000fe40007ffe0ff */
[----:B------:R-:W-:Y:S02]  /*50b50*/  ISETP.GE.AND P2, PT, R0, c[0x0][0x17c], PT ;  /* 0x00005f0000007a0c */ /* 0x000fe40003f46270 */
[----:B------:R-:W-:Y:S01]  /*50b60*/  IADD3 R0, R252, 0x177, RZ ;  /* 0x00000177fc007810 */ /* 0x000fe20007ffe0ff */
[C---:B------:R-:W-:Y:S01]  /*50b70*/  IMAD.WIDE R184, R189.reuse, 0x4, R2 ;  /* 0x00000004bdb87825 */ /* 0x040fe200078e0202 */
[----:B---3--:R1:W-:Y:S03]  /*50b80*/  @P5 STG.E [R26.64], R194 ;  /* 0x000000c21a005986 */ /* 0x0083e6000c101906 */
[C---:B------:R-:W-:Y:S01]  /*50b90*/  IMAD.WIDE R24, R189.reuse, 0x4, R28 ;  /* 0x00000004bd187825 */ /* 0x040fe200078e021c */
[----:B------:R-:W-:Y:S01]  /*50ba0*/  ISETP.GE.AND P3, PT, R0, c[0x0][0x17c], PT ;  /* 0x00005f0000007a0c */ /* 0x000fe20003f66270 */
[----:B------:R3:W-:Y:S01]  /*50bb0*/  @P6 STG.E [R30.64], R238 ;  /* 0x000000ee1e006986 */ /* 0x0007e2000c101906 */
[----:B------:R-:W-:-:S02]  /*50bc0*/  IADD3 R187, R189, c[0x0][0x198], RZ ;  /* 0x00006600bdbb7a10 */ /* 0x000fc40007ffe0ff */
[----:B------:R-:W-:Y:S02]  /*50bd0*/  ISETP.LT.AND P5, PT, R191, c[0x0][0x178], !P2 ;  /* 0x00005e00bf007a0c */ /* 0x000fe400057a1270 */
[----:B------:R-:W-:Y:S01]  /*50be0*/  ISETP.LT.AND P6, PT, R188, c[0x0][0x178], !P2 ;  /* 0x00005e00bc007a0c */ /* 0x000fe200057c1270 */
[----:B-1----:R-:W2:Y:S01]  /*50bf0*/  LDL.LU R194, [R1+0xefc] ;  /* 0x000efc0001c27983 */ /* 0x002ea20000300800 */
[----:B------:R-:W-:-:S04]  /*50c00*/  IMAD.WIDE R26, R187, 0x4, R2 ;  /* 0x00000004bb1a7825 */ /* 0x000fc800078e0202 */
[C---:B---3--:R-:W-:Y:S01]  /*50c10*/  IMAD.WIDE R30, R187.reuse, 0x4, R28 ;  /* 0x00000004bb1e7825 */ /* 0x048fe200078e021c */
[----:B------:R-:W-:Y:S01]  /*50c20*/  IADD3 R187, R187, c[0x0][0x198], RZ ;  /* 0x00006600bbbb7a10 */ /* 0x000fe20007ffe0ff */
[----:B----4-:R1:W-:Y:S04]  /*50c30*/  @P4 STG.E [R184.64], R195 ;  /* 0x000000c3b8004986 */ /* 0x0103e8000c101906 */
[----:B------:R-:W-:Y:S01]  /*50c40*/  @P0 STG.E [R24.64], R239 ;  /* 0x000000ef18000986 */ /* 0x000fe2000c101906 */
[----:B------:R-:W-:-:S03]  /*50c50*/  ISETP.LT.AND P0, PT, R191, c[0x0][0x178], !P3 ;  /* 0x00005e00bf007a0c */ /* 0x000fc60005f01270 */
[----:B-1----:R-:W3:Y:S01]  /*50c60*/  LDL.LU R195, [R1+0x14c] ;  /* 0x00014c0001c37983 */ /* 0x002ee20000300800 */
[----:B------:R-:W-:-:S03]  /*50c70*/  IMAD.WIDE R184, R187, 0x4, R2 ;  /* 0x00000004bbb87825 */ /* 0x000fc600078e0202 */
[----:B-----5:R-:W-:Y:S04]  /*50c80*/  @P5 STG.E [R26.64], R193 ;  /* 0x000000c11a005986 */ /* 0x020fe8000c101906 */
[----:B------:R-:W4:Y:S04]  /*50c90*/  LDL.LU R192, [R1+0xeb8] ;  /* 0x000eb80001c07983 */ /* 0x000f280000300800 */
[----:B------:R-:W-:Y:S04]  /*50ca0*/  @P6 STG.E [R30.64], R222 ;  /* 0x000000de1e006986 */ /* 0x000fe8000c101906 */
[----:B--2---:R1:W-:Y:S04]  /*50cb0*/  @P0 STG.E [R184.64], R190 ;  /* 0x000000beb8000986 */ /* 0x0043e8000c101906 */
[----:B-1----:R-:W2:Y:S01]  /*50cc0*/  LDL.LU R190, [R1+0xebc] ;  /* 0x000ebc0001be7983 */ /* 0x002ea20000300800 */
[----:B------:R-:W-:-:S02]  /*50cd0*/  ISETP.LT.AND P3, PT, R188, c[0x0][0x178], !P3 ;  /* 0x00005e00bc007a0c */ /* 0x000fc40005f61270 */
[----:B------:R-:W-:Y:S01]  /*50ce0*/  IADD3 R0, R252, 0x178, RZ ;  /* 0x00000178fc007810 */ /* 0x000fe20007ffe0ff */
[C---:B------:R-:W-:Y:S01]  /*50cf0*/  IMAD.WIDE R24, R187.reuse, 0x4, R28 ;  /* 0x00000004bb187825 */ /* 0x040fe200078e021c */
[----:B------:R-:W-:Y:S01]  /*50d00*/  IADD3 R189, R187, c[0x0][0x198], RZ ;  /* 0x00006600bbbd7a10 */ /* 0x000fe20007ffe0ff */
[----:B------:R-:W5:Y:S01]  /*50d10*/  LDL.LU R193, [R1+0xd48] ;  /* 0x000d480001c17983 */ /* 0x000f620000300800 */
[----:B------:R-:W-:Y:S02]  /*50d20*/  ISETP.GE.AND P1, PT, R0, c[0x0][0x17c], PT ;  /* 0x00005f0000007a0c */ /* 0x000fe40003f26270 */
[----:B------:R-:W-:Y:S02]  /*50d30*/  IADD3 R0, R252, 0x179, RZ ;  /* 0x00000179fc007810 */ /* 0x000fe40007ffe0ff */
[----:B------:R-:W-:Y:S02]  /*50d40*/  ISETP.LT.AND P5, PT, R191, c[0x0][0x178], !P1 ;  /* 0x00005e00bf007a0c */ /* 0x000fe40004fa1270 */
[----:B------:R-:W-:Y:S01]  /*50d50*/  ISETP.GE.AND P2, PT, R0, c[0x0][0x17c], PT ;  /* 0x00005f0000007a0c */ /* 0x000fe20003f46270 */
[----:B------:R1:W-:Y:S01]  /*50d60*/  @P3 STG.E [R24.64], R223 ;  /* 0x000000df18003986 */ /* 0x0003e2000c101906 */
[----:B------:R-:W-:-:S02]  /*50d70*/  ISETP.LT.AND P6, PT, R188, c[0x0][0x178], !P1 ;  /* 0x00005e00bc007a0c */ /* 0x000fc40004fc1270 */
        /* <DEDUP_REMOVED lines=9> */
[----:B------:R1:W-:Y:S03]  /*50e10*/  @P5 STG.E [R26.64], R244 ;  /* 0x000000f41a005986 */ /* 0x0003e6000c101906 */
[C---:B-1----:R-:W-:Y:S01]  /*50e20*/  IMAD.WIDE R24, R189.reuse, 0x4, R28 ;  /* 0x00000004bd187825 */ /* 0x042fe200078e021c */
[----:B------:R-:W-:Y:S01]  /*50e30*/  ISETP.GE.AND P1, PT, R0, c[0x0][0x17c], PT ;  /* 0x00005f0000007a0c */ /* 0x000fe20003f26270 */
[----:B------:R1:W-:Y:S01]  /*50e40*/  @P6 STG.E [R30.64], R186 ;  /* 0x000000ba1e006986 */ /* 0x0003e2000c101906 */
[----:B------:R-:W-:-:S02]  /*50e50*/  IADD3 R187, R189, c[0x0][0x198], RZ ;  /* 0x00006600bdbb7a10 */ /* 0x000fc40007ffe0ff */
[----:B------:R-:W-:Y:S01]  /*50e60*/  ISETP.LT.AND P5, PT, R191, c[0x0][0x178], !P4 ;  /* 0x00005e00bf007a0c */ /* 0x000fe200067a1270 */
[----:B------:R3:W-:Y:S01]  /*50e70*/  @P3 STG.E [R184.64], R194 ;  /* 0x000000c2b8003986 */ /* 0x0007e2000c101906 */
[----:B------:R-:W-:Y:S01]  /*50e80*/  ISETP.LT.AND P6, PT, R188, c[0x0][0x178], !P4 ;  /* 0x00005e00bc007a0c */ /* 0x000fe200067c1270 */
[----:B------:R-:W-:-:S04]  /*50e90*/  IMAD.WIDE R26, R187, 0x4, R2 ;  /* 0x00000004bb1a7825 */ /* 0x000fc800078e0202 */
[----:B-1----:R-:W-:Y:S01]  /*50ea0*/  IMAD.WIDE R30, R187, 0x4, R28 ;  /* 0x00000004bb1e7825 */ /* 0x002fe200078e021c */
[----:B---3--:R1:W-:Y:S01]  /*50eb0*/  @P2 STG.E [R24.64], R195 ;  /* 0x000000c318002986 */ /* 0x0083e2000c101906 */
[----:B------:R-:W-:-:S03]  /*50ec0*/  ISETP.LT.AND P2, PT, R191, c[0x0][0x178], !P1 ;  /* 0x00005e00bf007a0c */ /* 0x000fc60004f41270 */
[----:B------:R-:W3:Y:S01]  /*50ed0*/  LDL.LU R194, [R1+0xd4c] ;  /* 0x000d4c0001c27983 */ /* 0x000ee20000300800 */
[----:B------:R-:W-:-:S05]  /*50ee0*/  IADD3 R187, R187, c[0x0][0x198], RZ ;  /* 0x00006600bbbb7a10 */ /* 0x000fca0007ffe0ff */
[----:B------:R-:W-:Y:S01]  /*50ef0*/  IMAD.WIDE R184, R187, 0x4, R2 ;  /* 0x00000004bbb87825 */ /* 0x000fe200078e0202 */
[----:B----4-:R-:W-:Y:S04]  /*50f00*/  @P5 STG.E [R26.64], R192 ;  /* 0x000000c01a005986 */ /* 0x010fe8000c101906 */
[----:B-1----:R-:W4:Y:S04]  /*50f10*/  LDL.LU R195, [R1+0x3f8] ;  /* 0x0003f80001c37983 */ /* 0x002f280000300800 */
[----:B------:R-:W-:Y:S04]  /*50f20*/  @P6 STG.E [R30.64], R250 ;  /* 0x000000fa1e006986 */ /* 0x000fe8000c101906 */
[----:B--2---:R1:W-:Y:S04]  /*50f30*/  @P2 STG.E [R184.64], R190 ;  /* 0x000000beb8002986 */ /* 0x0043e8000c101906 */
[----:B-1----:R-:W2:Y:S01]  /*50f40*/  LDL.LU R190, [R1+0x3fc] ;  /* 0x0003fc0001be7983 */ /* 0x002ea20000300800 */
[----:B------:R-:W-:-:S02]  /*50f50*/  ISETP.LT.AND P1, PT, R188, c[0x0][0x178], !P1 ;  /* 0x00005e00bc007a0c */ /* 0x000fc40004f21270 */
[----:B------:R-:W-:Y:S01]  /*50f60*/  IADD3 R0, R252, 0x17c, RZ ;  /* 0x0000017cfc007810 */ /* 0x000fe20007ffe0ff */
[----:B------:R-:W-:-:S03]  /*50f70*/  IMAD.WIDE R24, R187, 0x4, R28 ;  /* 0x00000004bb187825 */ /* 0x000fc600078e021c */
[----:B------:R-:W-:Y:S02]  /*50f80*/  ISETP.GE.AND P0, PT, R0, c[0x0][0x17c], PT ;  /* 0x00005f0000007a0c */ /* 0x000fe40003f06270 */
[----:B------:R-:W-:Y:S02]  /*50f90*/  IADD3 R0, R252, 0x17d, RZ ;  /* 0x0000017dfc007810 */ /* 0x000fe40007ffe0ff */
[----:B------:R-:W-:Y:S02]  /*50fa0*/  IADD3 R189, R187, c[0x0][0x198], RZ ;  /* 0x00006600bbbd7a10 */ /* 0x000fe40007ffe0ff */
[----:B------:R-:W-:Y:S01]  /*50fb0*/  ISETP.GE.AND P4, PT, R0, c[0x0][0x17c], PT ;  /* 0x00005f0000007a0c */ /* 0x000fe20003f86270 */
[----:B------:R1:W-:Y:S01]  /*50fc0*/  @P1 STG.E [R24.64], R251 ;  /* 0x000000fb18001986 */ /* 0x0003e2000c101906 */
[----:B------:R-:W-:Y:S02]  /*50fd0*/  ISETP.LT.AND P5, PT, R191, c[0x0][0x178], !P0 ;  /* 0x00005e00bf007a0c */ /* 0x000fe400047a1270 */
        /* <DEDUP_REMOVED lines=10> */
[----:B-----5:R5:W-:Y:S03]  /*51080*/  @P5 STG.E [R26.64], R193 ;  /* 0x000000c11a005986 */ /* 0x020be6000c101906 */
[C---:B-1----:R-:W-:Y:S01]  /*51090*/  IMAD.WIDE R24, R189.reuse, 0x4, R28 ;  /* 0x00000004bd187825 */ /* 0x042fe200078e021c */
[----:B------:R-:W-:Y:S01]  /*510a0*/  ISETP.GE.AND P0, PT, R0, c[0x0][0x17c], PT ;  /* 0x00005f0000007a0c */ /* 0x000fe20003f06270 */
[----:B------:R1:W-:Y:S01]  /*510b0*/  @P6 STG.E [R30.64], R234 ;  /* 0x000000ea1e006986 */ /* 0x0003e2000c101906 */
[----:B------:R-:W-:-:S02]  /*510c0*/  IADD3 R187, R189, c[0x0][0x198], RZ ;  /* 0x00006600bdbb7a10 */ /* 0x000fc40007ffe0ff */
[----:B------:R-:W-:Y:S02]  /*510d0*/  ISETP.LT.AND P5, PT, R191, c[0x0][0x178], !P3 ;  /* 0x00005e00bf007a0c */ /* 0x000fe40005fa1270 */
[----:B------:R-:W-:Y:S01]  /*510e0*/  ISETP.LT.AND P6, PT, R188, c[0x0][0x178], !P3 ;  /* 0x00005e00bc007a0c */ /* 0x000fe20005fc1270 */
[----:B---3--:R3:W-:Y:S01]  /*510f0*/  @P1 STG.E [R184.64], R194 ;  /* 0x000000c2b8001986 */ /* 0x0087e2000c101906 */
[----:B------:R-:W-:-:S03]  /*51100*/  IADD3 R0, R252, 0x180, RZ ;  /* 0x00000180fc007810 */ /* 0x000fc60007ffe0ff */
[----:B------:R3:W-:Y:S01]  /*51110*/  @P4 STG.E [R24.64], R235 ;  /* 0x000000eb18004986 */ /* 0x0007e2000c101906 */
[----:B------:R-:W-:Y:S01]  /*51120*/  ISETP.LT.AND P4, PT, R191, c[0x0][0x178], !P0 ;  /* 0x00005e00bf007a0c */ /* 0x000fe20004781270 */
[C---:B-----5:R-:W-:Y:S01]  /*51130*/  IMAD.WIDE R26, R187.reuse, 0x4, R2 ;  /* 0x00000004bb1a7825 */ /* 0x060fe200078e0202 */
[----:B------:R-:W-:Y:S01]  /*51140*/  ISETP.LT.AND P0, PT, R188, c[0x0][0x178], !P0 ;  /* 0x00005e00bc007a0c */ /* 0x000fe20004701270 */
[----:B------:R-:W5:Y:S02]  /*51150*/  LDL.LU R193, [R1+0x135c] ;  /* 0x00135c0001c17983 */ /* 0x000f640000300800 */
[C---:B-1----:R-:W-:Y:S01]  /*51160*/  IMAD.WIDE R30, R187.reuse, 0x4, R28 ;  /* 0x00000004bb1e7825 */ /* 0x042fe200078e021c */
[----:B------:R-:W-:Y:S02]  /*51170*/  IADD3 R187, R187, c[0x0][0x198], RZ ;  /* 0x00006600bbbb7a10 */ /* 0x000fe40007ffe0ff */
[----:B------:R-:W-:Y:S01]  /*51180*/  ISETP.GE.AND P2, PT, R0, c[0x0][0x17c], PT ;  /* 0x00005f0000007a0c */ /* 0x000fe20003f46270 */
[----:B----4-:R1:W-:Y:S01]  /*51190*/  @P5 STG.E [R26.64], R195 ;  /* 0x000000c31a005986 */ /* 0x0103e2000c101906 */
[----:B------:R-:W-:Y:S01]  /*511a0*/  IADD3 R0, R252, 0x181, RZ ;  /* 0x00000181fc007810 */ /* 0x000fe20007ffe0ff */
[C---:B---3--:R-:W-:Y:S01]  /*511b0*/  IMAD.WIDE R184, R187.reuse, 0x4, R2 ;  /* 0x00000004bbb87825 */ /* 0x048fe200078e0202 */
[C---:B------:R-:W-:Y:S01]  /*511c0*/  IADD3 R189, R187.reuse, c[0x0][0x198], RZ ;  /* 0x00006600bbbd7a10 */ /* 0x040fe20007ffe0ff */
[----:B------:R-:W3:Y:S02]  /*511d0*/  LDL.LU R194, [R1+0xf34] ;  /* 0x000f340001c27983 */ /* 0x000ee40000300800 */
[----:B------:R-:W-:Y:S01]  /*511e0*/  IMAD.WIDE R24, R187, 0x4, R28 ;  /* 0x00000004bb187825 */ /* 0x000fe200078e021c */
[----:B------:R-:W-:Y:S01]  /*511f0*/  ISETP.GE.AND P3, PT, R0, c[0x0][0x17c], PT ;  /* 0x00005f0000007a0c */ /* 0x000fe20003f66270 */
[----:B------:R4:W-:Y:S01]  /*51200*/  @P6 STG.E [R30.64], R218 ;  /* 0x000000da1e006986 */ /* 0x0009e2000c101906 */
[----:B------:R-:W-:-:S02]  /*51210*/  ISETP.LT.AND P5, PT, R191, c[0x0][0x178], !P2 ;  /* 0x00005e00bf007a0c */ /* 0x000fc400057a1270 */
[----:B------:R-:W-:Y:S01]  /*51220*/  ISETP.LT.AND P6, PT, R188, c[0x0][0x178], !P2 ;  /* 0x00005e00bc007a0c */ /* 0x000fe200057c1270 */
[C---:B-1----:R-:W-:Y:S01]  /*51230*/  IMAD.WIDE R26, R189.reuse, 0x4, R2 ;  /* 0x00000004bd1a7825 */ /* 0x042fe200078e0202 */
[----:B------:R-:W-:Y:S01]  /*51240*/  IADD3 R0, R252, 0x182, RZ ;  /* 0x00000182fc007810 */ /* 0x000fe20007ffe0ff */
[----:B------:R-:W3:Y:S02]  /*51250*/  LDL.LU R195, [R1+0xf30] ;  /* 0x000f300001c37983 */ /* 0x000ee40000300800 */
[C---:B----4-:R-:W-:Y:S01]  /*51260*/  IMAD.WIDE R30, R189.reuse, 0x4, R28 ;  /* 0x00000004bd1e7825 */ /* 0x050fe200078e021c */
[----:B------:R-:W-:Y:S02]  /*51270*/  IADD3 R189, R189, c[0x0][0x198], RZ ;  /* 0x00006600bdbd7a10 */ /* 0x000fe40007ffe0ff */
[----:B------:R-:W-:Y:S02]  /*51280*/  ISETP.GE.AND P1, PT, R0, c[0x0][0x17c], PT ;  /* 0x00005f0000007a0c */ /* 0x000fe40003f26270 */
[----:B------:R-:W-:-:S02]  /*51290*/  IADD3 R0, R252, 0x183, RZ ;  /* 0x00000183fc007810 */ /* 0x000fc40007ffe0ff */
[----:B------:R-:W-:Y:S02]  /*512a0*/  IADD3 R187, R189, c[0x0][0x198], RZ ;  /* 0x00006600bdbb7a10 */ /* 0x000fe40007ffe0ff */
[----:B------:R-:W-:Y:S02]  /*512b0*/  ISETP.GE.AND P2, PT, R0, c[0x0][0x17c], PT ;  /* 0x00005f0000007a0c */ /* 0x000fe40003f46270 */
[----:B------:R-:W-:Y:S01]  /*512c0*/  IADD3 R0, R252, 0x184, RZ ;  /* 0x00000184fc007810 */ /* 0x000fe20007ffe0ff */
[----:B--2---:R1:W-:Y:S04]  /*512d0*/  @P4 STG.E [R184.64], R190 ;  /* 0x000000beb8004986 */ /* 0x0043e8000c101906 */
[----:B------:R2:W-:Y:S01]  /*512e0*/  @P0 STG.E [R24.64], R219 ;  /* 0x000000db18000986 */ /* 0x0005e2000c101906 */
[----:B------:R-:W-:-:S02]  /*512f0*/  ISETP.LT.AND P0, PT, R191, c[0x0][0x178], !P3 ;  /* 0x00005e00bf007a0c */ /* 0x000fc40005f01270 */
[----:B------:R-:W-:Y:S01]  /*51300*/  ISETP.LT.AND P3, PT, R188, c[0x0][0x178], !P3 ;  /* 0x00005e00bc007a0c */ /* 0x000fe20005f61270 */
[----:B------:R4:W-:Y:S01]  /*51310*/  @P5 STG.E [R26.64], R212 ;  /* 0x000000d41a005986 */ /* 0x0009e2000c101906 */
[----:B-1----:R-:W-:-:S03]  /*51320*/  IMAD.WIDE R184, R189, 0x4, R2 ;  /* 0x00000004bdb87825 */ /* 0x002fc600078e0202 */
[----:B------:R1:W-:Y:S01]  /*51330*/  @P6 STG.E [R30.64], R52 ;  /* 0x000000341e006986 */ /* 0x0003e2000c101906 */
[----:B--2---:R-:W-:Y:S01]  /*51340*/  IMAD.WIDE R24, R189, 0x4, R28 ;  /* 0x00000004bd187825 */ /* 0x004fe200078e021c */
[----:B------:R-:W-:-:S04]  /*51350*/  ISETP.LT.AND P5, PT, R191, c[0x0][0x178], !P1 ;  /* 0x00005e00bf007a0c */ /* 0x000fc80004fa1270 */
[----:B------:R2:W-:Y:S01]  /*51360*/  @P0 STG.E [R184.64], R213 ;  /* 0x000000d5b8000986 */ /* 0x0005e2000c101906 */
[----:B------:R-:W-:-:S03]  /*51370*/  ISETP.LT.AND P6, PT, R188, c[0x0][0x178], !P1 ;  /* 0x00005e00bc007a0c */ /* 0x000fc60004fc1270 */
[----:B------:R2:W-:Y:S01]  /*51380*/  @P3 STG.E [R24.64], R53 ;  /* 0x0000003518003986 */ /* 0x0005e2000c101906 */
[----:B------:R-:W-:Y:S01]  /*51390*/  ISETP.LT.AND P3, PT, R191, c[0x0][0x178], !P2 ;  /* 0x00005e00bf007a0c */ /* 0x000fe20005761270 */
[C---:B----4-:R-:W-:Y:S01]  /*513a0*/  IMAD.WIDE R26, R187.reuse, 0x4, R2 ;  /* 0x00000004bb1a7825 */ /* 0x050fe200078e0202 */
[----:B------:R-:W-:Y:S01]  /*513b0*/  ISETP.LT.AND P2, PT, R188, c[0x0][0x178], !P2 ;  /* 0x00005e00bc007a0c */ /* 0x000fe20005741270 */
[----:B------:R-:W4:Y:S02]  /*513c0*/  LDL.LU R190, [R1+0x918] ;  /* 0x0009180001be7983 */ /* 0x000f240000300800 */
[C---:B-1----:R-:W-:Y:S01]  /*513d0*/  IMAD.WIDE R30, R187.reuse, 0x4, R28 ;  /* 0x00000004bb1e7825 */ /* 0x042fe200078e021c */
[----:B------:R-:W-:Y:S02]  /*513e0*/  IADD3 R187, R187, c[0x0][0x198], RZ ;  /* 0x00006600bbbb7a10 */ /* 0x000fe40007ffe0ff */
[----:B------:R-:W-:Y:S02]  /*513f0*/  ISETP.GE.AND P4, PT, R0, c[0x0][0x17c], PT ;  /* 0x00005f0000007a0c */ /* 0x000fe40003f86270 */
[----:B------:R-:W-:Y:S01]  /*51400*/  IADD3 R0, R252, 0x185, RZ ;  /* 0x00000185fc007810 */ /* 0x000fe20007ffe0ff */
[C---:B--2---:R-:W-:Y:S01]  /*51410*/  IMAD.WIDE R184, R187.reuse, 0x4, R2 ;  /* 0x00000004bbb87825 */ /* 0x044fe200078e0202 */
[----:B------:R1:W-:Y:S03]  /*51420*/  @P5 STG.E [R26.64], R196 ;  /* 0x000000c41a005986 */ /* 0x0003e6000c101906 */
[C---:B------:R-:W-:Y:S01]  /*51430*/  IMAD.WIDE R24, R187.reuse, 0x4, R28 ;  /* 0x00000004bb187825 */ /* 0x040fe200078e021c */
[----:B------:R-:W-:Y:S01]  /*51440*/  ISETP.GE.AND P1, PT, R0, c[0x0][0x17c], PT ;  /* 0x00005f0000007a0c */ /* 0x000fe20003f26270 */
[----:B------:R2:W-:Y:S01]  /*51450*/  @P6 STG.E [R30.64], R68 ;  /* 0x000000441e006986 */ /* 0x0005e2000c101906 */
[----:B------:R-:W-:-:S02]  /*51460*/  IADD3 R189, R187, c[0x0][0x198], RZ ;  /* 0x00006600bbbd7a10 */ /* 0x000fc40007ffe0ff */
[----:B------:R-:W-:Y:S01]  /*51470*/  ISETP.LT.AND P5, PT, R191, c[0x0][0x178], !P4 ;  /* 0x00005e00bf007a0c */ /* 0x000fe200067a1270 */
[----:B------:R-:W-:Y:S01]  /*51480*/  @P3 STG.E [R184.64], R197 ;  /* 0x000000c5b8003986 */ /* 0x000fe2000c101906 */
[----:B------:R-:W-:-:S03]  /*51490*/  ISETP.LT.AND P6, PT, R188, c[0x0][0x178], !P4 ;  /* 0x00005e00bc007a0c */ /* 0x000fc600067c1270 */
[----:B------:R5:W-:Y:S01]  /*514a0*/  @P2 STG.E [R24.64], R69 ;  /* 0x0000004518002986 */ /* 0x000be2000c101906 */
[----:B------:R-:W-:Y:S01]  /*514b0*/  ISETP.LT.AND P2, PT, R191, c[0x0][0x178], !P1 ;  /* 0x00005e00bf007a0c */ /* 0x000fe20004f41270 */
[C---:B-1----:R-:W-:Y:S01]  /*514c0*/  IMAD.WIDE R26, R189.reuse, 0x4, R2 ;  /* 0x00000004bd1a7825 */ /* 0x042fe200078e0202 */
[----:B------:R-:W-:Y:S02]  /*514d0*/  ISETP.LT.AND P1, PT, R188, c[0x0][0x178], !P1 ;  /* 0x00005e00bc007a0c */ /* 0x000fe40004f21270 */
[----:B------:R-:W-:Y:S01]  /*514e0*/  IADD3 R0, R252, 0x186, RZ ;  /* 0x00000186fc007810 */ /* 0x000fe20007ffe0ff */
[C---:B--2---:R-:W-:Y:S01]  /*514f0*/  IMAD.WIDE R30, R189.reuse, 0x4, R28 ;  /* 0x00000004bd1e7825 */ /* 0x044fe200078e021c */
[----:B------:R-:W-:Y:S02]  /*51500*/  IADD3 R189, R189, c[0x0][0x198], RZ ;  /* 0x00006600bdbd7a10 */ /* 0x000fe40007ffe0ff */
[----:B------:R-:W-:Y:S02]  /*51510*/  ISETP.GE.AND P0, PT, R0, c[0x0][0x17c], PT ;  /* 0x00005f0000007a0c */ /* 0x000fe40003f06270 */
[----:B------:R-:W-:Y:S01]  /*51520*/  IADD3 R0, R252, 0x187, RZ ;  /* 0x00000187fc007810 */ /* 0x000fe20007ffe0ff */
[C---:B------:R-:W-:Y:S01]  /*51530*/  IMAD.WIDE R52, R189.reuse, 0x4, R2 ;  /* 0x00000004bd347825 */ /* 0x040fe200078e0202 */
[----:B------:R1:W-:Y:S03]  /*51540*/  @P5 STG.E [R26.64], R44 ;  /* 0x0000002c1a005986 */ /* 0x0003e6000c101906 */
[C---:B-----5:R-:W-:Y:S01]  /*51550*/  IMAD.WIDE R24, R189.reuse, 0x4, R28 ;  /* 0x00000004bd187825 */ /* 0x060fe200078e021c */
[----:B------:R-:W-:Y:S01]  /*51560*/  ISETP.GE.AND P4, PT, R0, c[0x0][0x17c], PT ;  /* 0x00005f0000007a0c */ /* 0x000fe20003f86270 */
[----:B------:R2:W-:Y:S01]  /*51570*/  @P6 STG.E [R30.64], R84 ;  /* 0x000000541e006986 */ /* 0x0005e2000c101906 */
[----:B------:R-:W-:-:S02]  /*51580*/  IADD3 R185, R189, c[0x0][0x198], RZ ;  /* 0x00006600bdb97a10 */ /* 0x000fc40007ffe0ff */
[----:B------:R-:W-:Y:S01]  /*51590*/  ISETP.LT.AND P5, PT, R191, c[0x0][0x178], !P0 ;  /* 0x00005e00bf007a0c */ /* 0x000fe200047a1270 */
[----:B------:R5:W-:Y:S01]  /*515a0*/  @P2 STG.E [R52.64], R45 ;  /* 0x0000002d34002986 */ /* 0x000be2000c101906 */
        /* <DEDUP_REMOVED lines=10> */
[C---:B-----5:R-:W-:Y:S01]  /*51650*/  IMAD.WIDE R44, R185.reuse, 0x4, R2 ;  /* 0x00000004b92c7825 */ /* 0x060fe200078e0202 */
[----:B------:R1:W-:Y:S03]  /*51660*/  @P5 STG.E [R26.64], R40 ;  /* 0x000000281a005986 */ /* 0x0003e6000c101906 */
[C---:B---3--:R-:W-:Y:S01]  /*51670*/  IMAD.WIDE R24, R185.reuse, 0x4, R28 ;  /* 0x00000004b9187825 */ /* 0x048fe200078e021c */
        /* <DEDUP_REMOVED lines=15> */
[C---:B---3--:R-:W-:Y:S01]  /*51770*/  IMAD.WIDE R40, R53.reuse, 0x4, R2 ;  /* 0x0000000435287825 */ /* 0x048fe200078e0202 */
        /* <DEDUP_REMOVED lines=145> */
[C---:B------:R-:W-:Y:S01]  /*52090*/  IMAD.WIDE R20, R33.reuse, 0x4, R28 ;  /* 0x0000000421147825 */ /* 0x040fe200078e021c */
[----:B------:R-:W-:Y:S01]  /*520a0*/  ISETP.GE.AND P4, PT, R0, c[0x0][0x17c], PT ;  /* 0x00005f0000007a0c */ /* 0x000fe20003f86270 */
[----:B------:R-:W-:Y:S01]  /*520b0*/  @P6 STG.E [R30.64], R64 ;  /* 0x000000401e006986 */ /* 0x000fe2000c101906 */
[----:B------:R-:W-:-:S02]  /*520c0*/  IADD3 R37, R33, c[0x0][0x198], RZ ;  /* 0x0000660021257a10 */ /* 0x000fc40007ffe0ff */
[----:B------:R-:W-:Y:S01]  /*520d0*/  ISETP.LT.AND P5, PT, R191, c[0x0][0x178], !P0 ;  /* 0x00005e00bf007a0c */ /* 0x000fe200047a1270 */
[----:B------:R2:W-:Y:S01]  /*520e0*/  @P2 STG.E [R16.64], R201 ;  /* 0x000000c910002986 */ /* 0x0005e2000c101906 */
[----:B------:R-:W-:-:S03]  /*520f0*/  ISETP.LT.AND P6, PT, R188, c[0x0][0x178], !P0 ;  /* 0x00005e00bc007a0c */ /* 0x000fc600047c1270 */
[----:B------:R3:W-:Y:S01]  /*52100*/  @P1 STG.E [R20.64], R65 ;  /* 0x0000004114001986 */ /* 0x0007e2000c101906 */
[----:B------:R-:W-:Y:S01]  /*52110*/  ISETP.LT.AND P1, PT, R191, c[0x0][0x178], !P4 ;  /* 0x00005e00bf007a0c */ /* 0x000fe20006721270 */
[C---:B-----5:R-:W-:Y:S01]  /*52120*/  IMAD.WIDE R24, R37.reuse, 0x4, R2 ;  /* 0x0000000425187825 */ /* 0x060fe200078e0202 */
[----:B------:R-:W-:Y:S02]  /*52130*/  ISETP.LT.AND P4, PT, R188, c[0x0][0x178], !P4 ;  /* 0x00005e00bc007a0c */ /* 0x000fe40006781270 */
[----:B------:R-:W-:Y:S01]  /*52140*/  IADD3 R0, R252, 0x19c, RZ ;  /* 0x0000019cfc007810 */ /* 0x000fe20007ffe0ff */
[C---:B-1----:R-:W-:Y:S01]  /*52150*/  IMAD.WIDE R26, R37.reuse, 0x4, R28 ;  /* 0x00000004251a7825 */ /* 0x042fe200078e021c */
[----:B------:R-:W-:Y:S02]  /*52160*/  IADD3 R37, R37, c[0x0][0x198], RZ ;  /* 0x0000660025257a10 */ /* 0x000fe40007ffe0ff */
[----:B------:R-:W-:Y:S02]  /*52170*/  ISETP.GE.AND P3, PT, R0, c[0x0][0x17c], PT ;  /* 0x00005f0000007a0c */ /* 0x000fe40003f66270 */
[----:B------:R-:W-:Y:S01]  /*52180*/  IADD3 R0, R252, 0x19d, RZ ;  /* 0x0000019dfc007810 */ /* 0x000fe20007ffe0ff */
[C---:B--2---:R-:W-:Y:S01]  /*52190*/  IMAD.WIDE R16, R37.reuse, 0x4, R2 ;  /* 0x0000000425107825 */ /* 0x044fe200078e0202 */
        /* <DEDUP_REMOVED lines=46> */
[C---:B---3--:R-:W-:Y:S01]  /*52480*/  IMAD.WIDE R16, R27.reuse, 0x4, R2 ;  /* 0x000000041b107825 */ /* 0x048fe200078e0202 */
        /* <DEDUP_REMOVED lines=18> */
[----:B------:R-:W-:Y:S01]  /*525b0*/  ISETP.LT.AND P1, PT, R188, c[0x0][0x178], !P1 ;  /* 0x00005e00bc007a0c */ /* 0x000fe20004f21270 */
[----:B------:R-:W-:Y:S01]  /*525c0*/  LDS.128 R52, [R195+0x1000] ;  /* 0x00100000c3347984 */ /* 0x000fe20000000c00 */
        /* <DEDUP_REMOVED lines=17> */
[----:B------:R-:W-:Y:S01]  /*526e0*/  ISETP.LT.AND P4, PT, R188, c[0x0][0x178], !P4 ;  /* 0x00005e00bc007a0c */ /* 0x000fe20006781270 */
[----:B------:R-:W-:Y:S01]  /*526f0*/  LDS.128 R68, [R195+0x1800] ;  /* 0x00180000c3447984 */ /* 0x000fe20000000c00 */
        /* <DEDUP_REMOVED lines=55> */
[----:B----4-:R-:W-:Y:S01]  /*52a70*/  LDS.128 R56, [R190+0x1000] ;  /* 0x00100000be387984 */ /* 0x010fe20000000c00 */
        /* <DEDUP_REMOVED lines=26> */
[C---:B----4-:R-:W-:Y:S01]  /*52c20*/  IMAD.WIDE R8, R21.reuse, 0x4, R28 ;  /* 0x0000000415087825 */ /* 0x050fe200078e021c */
        /* <DEDUP_REMOVED lines=72> */
[----:B----4-:R-:W-:Y:S01]  /*530b0*/  IMAD.WIDE R8, R21, 0x4, R28 ;  /* 0x0000000415087825 */ /* 0x010fe200078e021c */
[----:B------:R-:W-:Y:S01]  /*530c0*/  ISETP.GE.AND P1, PT, R0, c[0x0][0x17c], PT ;  /* 0x00005f0000007a0c */ /* 0x000fe20003f26270 */
[----:B------:R2:W-:Y:S01]  /*530d0*/  @P6 STG.E [R16.64], R102 ;  /* 0x0000006610006986 */ /* 0x0005e2000c101906 */
[----:B------:R-:W-:-:S02]  /*530e0*/  ISETP.LT.AND P5, PT, R191, c[0x0][0x178], !P4 ;  /* 0x00005e00bf007a0c */ /* 0x000fc400067a1270 */
[----:B------:R-:W-:Y:S01]  /*530f0*/  IADD3 R25, R21, c[0x0][0x198], RZ ;  /* 0x0000660015197a10 */ /* 0x000fe20007ffe0ff */
        /* <DEDUP_REMOVED lines=11> */
[----:B---3--:R-:W-:Y:S01]  /*531b0*/  IMAD.WIDE R4, R25, 0x4, R2 ;  /* 0x0000000419047825 */ /* 0x008fe200078e0202 */
[----:B------:R1:W-:Y:S01]  /*531c0*/  @P5 STG.E [R12.64], R18 ;  /* 0x000000120c005986 */ /* 0x0003e2000c101906 */
[----:B------:R-:W-:-:S02]  /*531d0*/  ISETP.LT.AND P5, PT, R191, c[0x0][0x178], !P0 ;  /* 0x00005e00bf007a0c */ /* 0x000fc400047a1270 */
[C---:B----4-:R-:W-:Y:S01]  /*531e0*/  IMAD.WIDE R8, R25.reuse, 0x4, R28 ;  /* 0x0000000419087825 */ /* 0x050fe200078e021c */
[----:B------:R-:W-:Y:S01]  /*531f0*/  ISETP.GE.AND P4, PT, R0, c[0x0][0x17c], PT ;  /* 0x00005f0000007a0c */ /* 0x000fe20003f86270 */
[----:B------:R2:W-:Y:S01]  /*53200*/  @P6 STG.E [R16.64], R118 ;  /* 0x0000007610006986 */ /* 0x0005e2000c101906 */
[----:B------:R-:W-:Y:S02]  /*53210*/  ISETP.LT.AND P6, PT, R188, c[0x0][0x178], !P0 ;  /* 0x00005e00bc007a0c */ /* 0x000fe400047c1270 */
[----:B------:R-:W-:Y:S01]  /*53220*/  IADD3 R21, R25, c[0x0][0x198], RZ ;  /* 0x0000660019157a10 */ /* 0x000fe20007ffe0ff */
[----:B------:R3:W-:Y:S01]  /*53230*/  @P2 STG.E [R4.64], R19 ;  /* 0x0000001304002986 */ /* 0x0007e2000c101906 */
[----:B------:R-:W-:-:S03]  /*53240*/  IADD3 R0, R252, 0x1ba, RZ ;  /* 0x000001bafc007810 */ /* 0x000fc60007ffe0ff */
[----:B------:R4:W-:Y:S01]  /*53250*/  @P1 STG.E [R8.64], R119 ;  /* 0x0000007708001986 */ /* 0x0009e2000c101906 */
[----:B------:R-:W-:Y:S01]  /*53260*/  ISETP.LT.AND P1, PT, R191, c[0x0][0x178], !P4 ;  /* 0x00005e00bf007a0c */ /* 0x000fe20006721270 */
[----:B-1----:R-:W-:Y:S01]  /*53270*/  IMAD.WIDE R12, R21, 0x4, R2 ;  /* 0x00000004150c7825 */ /* 0x002fe200078e0202 */
[----:B------:R-:W-:-:S03]  /*53280*/  ISETP.LT.AND P4, PT, R188, c[0x0][0x178], !P4 ;  /* 0x00005e00bc007a0c */ /* 0x000fc60006781270 */
[C---:B--2---:R-:W-:Y:S01]  /*53290*/  IMAD.WIDE R16, R21.reuse, 0x4, R28 ;  /* 0x0000000415107825 */ /* 0x044fe200078e021c */
[----:B------:R-:W-:Y:S02]  /*532a0*/  IADD3 R21, R21, c[0x0][0x198], RZ ;  /* 0x0000660015157a10 */ /* 0x000fe40007ffe0ff */
[----:B------:R-:W-:Y:S02]  /*532b0*/  ISETP.GE.AND P3, PT, R0, c[0x0][0x17c], PT ;  /* 0x00005f0000007a0c */ /* 0x000fe40003f66270 */
[----:B------:R-:W-:Y:S01]  /*532c0*/  IADD3 R0, R252, 0x1bb, RZ ;  /* 0x000001bbfc007810 */ /* 0x000fe20007ffe0ff */
[----:B---3--:R-:W-:Y:S01]  /*532d0*/  IMAD.WIDE R4, R21, 0x4, R2 ;  /* 0x0000000415047825 */ /* 0x008fe200078e0202 */
[----:B------:R1:W-:Y:S01]  /*532e0*/  @P5 STG.E [R12.64], R202 ;  /* 0x000000ca0c005986 */ /* 0x0003e2000c101906 */
[----:B------:R-:W-:Y:S02]  /*532f0*/  ISETP.LT.AND P5, PT, R191, c[0x0][0x178], !P3 ;  /* 0x00005e00bf007a0c */ /* 0x000fe40005fa1270 */
[----:B----4-:R-:W-:Y:S01]  /*53300*/  IMAD.WIDE R8, R21, 0x4, R28 ;  /* 0x0000000415087825 */ /* 0x010fe200078e021c */
[----:B------:R2:W-:Y:S01]  /*53310*/  @P6 STG.E [R16.64], R66 ;  /* 0x0000004210006986 */ /* 0x0005e2000c101906 */
[----:B------:R-:W-:-:S02]  /*53320*/  ISETP.GE.AND P0, PT, R0, c[0x0][0x17c], PT ;  /* 0x00005f0000007a0c */ /* 0x000fc40003f06270 */
[----:B------:R-:W-:Y:S01]  /*53330*/  ISETP.LT.AND P6, PT, R188, c[0x0][0x178], !P3 ;  /* 0x00005e00bc007a0c */ /* 0x000fe20005fc1270 */
[----:B------:R3:W-:Y:S01]  /*53340*/  @P1 STG.E [R4.64], R203 ;  /* 0x000000cb04001986 */ /* 0x0007e2000c101906 */
[----:B------:R-:W-:-:S03]  /*53350*/  IADD3 R19, R21, c[0x0][0x198], RZ ;  /* 0x0000660015137a10 */ /* 0x000fc60007ffe0ff */
[----:B------:R4:W-:Y:S01]  /*53360*/  @P4 STG.E [R8.64], R67 ;  /* 0x0000004308004986 */ /* 0x0009e2000c101906 */
[----:B------:R-:W-:Y:S01]  /*53370*/  ISETP.LT.AND P4, PT, R191, c[0x0][0x178], !P0 ;  /* 0x00005e00bf007a0c */ /* 0x000fe20004781270 */
[C---:B-1----:R-:W-:Y:S01]  /*53380*/  IMAD.WIDE R12, R19.reuse, 0x4, R2 ;  /* 0x00000004130c7825 */ /* 0x042fe200078e0202 */
[----:B------:R-:W-:Y:S01]  /*53390*/  IADD3 R0, R252, 0x1bc, RZ ;  /* 0x000001bcfc007810 */ /* 0x000fe20007ffe0ff */
[----:B------:R-:W-:Y:S01]  /*533a0*/  LDS.128 R64, [R194+0x1800] ;  /* 0x00180000c2407984 */ /* 0x000fe20000000c00 */
[----:B------:R-:W-:Y:S01]  /*533b0*/  ISETP.LT.AND P0, PT, R188, c[0x0][0x178], !P0 ;  /* 0x00005e00bc007a0c */ /* 0x000fe20004701270 */
[C---:B--2---:R-:W-:Y:S01]  /*533c0*/  IMAD.WIDE R16, R19.reuse, 0x4, R28 ;  /* 0x0000000413107825 */ /* 0x044fe200078e021c */
[----:B------:R-:W-:Y:S02]  /*533d0*/  IADD3 R19, R19, c[0x0][0x198], RZ ;  /* 0x0000660013137a10 */ /* 0x000fe40007ffe0ff */
[----:B------:R-:W-:Y:S02]  /*533e0*/  ISETP.GE.AND P2, PT, R0, c[0x0][0x17c], PT ;  /* 0x00005f0000007a0c */ /* 0x000fe40003f46270 */
[C---:B------:R-:W-:Y:S01]  /*533f0*/  IADD3 R18, R252.reuse, 0x1bf, RZ ;  /* 0x000001bffc127810 */ /* 0x040fe20007ffe0ff */
[----:B------:R1:W-:Y:S01]  /*53400*/  @P5 STG.E [R12.64], R14 ;  /* 0x0000000e0c005986 */ /* 0x0003e2000c101906 */
[----:B------:R-:W-:Y:S01]  /*53410*/  IADD3 R0, R252, 0x1bd, RZ ;  /* 0x000001bdfc007810 */ /* 0x000fe20007ffe0ff */
[----:B---3--:R-:W-:Y:S01]  /*53420*/  IMAD.WIDE R4, R19, 0x4, R2 ;  /* 0x0000000413047825 */ /* 0x008fe200078e0202 */
[----:B------:R-:W-:Y:S01]  /*53430*/  ISETP.LT.AND P5, PT, R191, c[0x0][0x178], !P2 ;  /* 0x00005e00bf007a0c */ /* 0x000fe200057a1270 */
[----:B------:R-:W-:Y:S01]  /*53440*/  @P6 STG.E [R16.64], R82 ;  /* 0x0000005210006986 */ /* 0x000fe2000c101906 */
[----:B------:R-:W-:Y:S01]  /*53450*/  ISETP.LT.AND P6, PT, R188, c[0x0][0x178], !P2 ;  /* 0x00005e00bc007a0c */ /* 0x000fe200057c1270 */
[----:B----4-:R-:W-:Y:S01]  /*53460*/  IMAD.WIDE R8, R19, 0x4, R28 ;  /* 0x0000000413087825 */ /* 0x010fe200078e021c */
[----:B------:R-:W-:-:S02]  /*53470*/  ISETP.GE.AND P3, PT, R0, c[0x0][0x17c], PT ;  /* 0x00005f0000007a0c */ /* 0x000fc40003f66270 */
[----:B------:R-:W-:Y:S02]  /*53480*/  IADD3 R23, R19, c[0x0][0x198], RZ ;  /* 0x0000660013177a10 */ /* 0x000fe40007ffe0ff */
[----:B------:R-:W-:Y:S01]  /*53490*/  ISETP.GE.AND P2, PT, R18, c[0x0][0x17c], PT ;  /* 0x00005f0012007a0c */ /* 0x000fe20003f46270 */
[----:B------:R2:W-:Y:S04]  /*534a0*/  @P4 STG.E [R4.64], R15 ;  /* 0x0000000f04004986 */ /* 0x0005e8000c101906 */
[----:B------:R-:W3:Y:S01]  /*534b0*/  LDS.128 R16, [R193] ;  /* 0x00000000c1107984 */ /* 0x000ee20000000c00 */
[----:B------:R-:W-:-:S03]  /*534c0*/  IADD3 R0, R252, 0x1be, RZ ;  /* 0x000001befc007810 */ /* 0x000fc60007ffe0ff */
[----:B------:R4:W-:Y:S01]  /*534d0*/  @P0 STG.E [R8.64], R83 ;  /* 0x0000005308000986 */ /* 0x0009e2000c101906 */
[----:B------:R-:W-:Y:S01]  /*534e0*/  ISETP.LT.AND P0, PT, R191, c[0x0][0x178], !P3 ;  /* 0x00005e00bf007a0c */ /* 0x000fe20005f01270 */
[----:B-1----:R-:W-:Y:S01]  /*534f0*/  IMAD.WIDE R12, R23, 0x4, R2 ;  /* 0x00000004170c7825 */ /* 0x002fe200078e0202 */
[----:B------:R-:W-:-:S03]  /*53500*/  ISETP.LT.AND P3, PT, R188, c[0x0][0x178], !P3 ;  /* 0x00005e00bc007a0c */ /* 0x000fc60005f61270 */
[C---:B------:R-:W-:Y:S01]  /*53510*/  IMAD.WIDE R20, R23.reuse, 0x4, R28 ;  /* 0x0000000417147825 */ /* 0x040fe200078e021c */
[----:B------:R-:W-:Y:S02]  /*53520*/  IADD3 R23, R23, c[0x0][0x198], RZ ;  /* 0x0000660017177a10 */ /* 0x000fe40007ffe0ff */
[----:B------:R-:W-:Y:S02]  /*53530*/  ISETP.GE.AND P1, PT, R0, c[0x0][0x17c], PT ;  /* 0x00005f0000007a0c */ /* 0x000fe40003f26270 */
[----:B------:R-:W-:Y:S01]  /*53540*/  IADD3 R14, R252, 0x1c1, RZ ;  /* 0x000001c1fc0e7810 */ /* 0x000fe20007ffe0ff */
[----:B------:R-:W-:Y:S01]  /*53550*/  @P5 STG.E [R12.64], R10 ;  /* 0x0000000a0c005986 */ /* 0x000fe2000c101906 */
[----:B--2---:R-:W-:Y:S01]  /*53560*/  IMAD.WIDE R4, R23, 0x4, R2 ;  /* 0x0000000417047825 */ /* 0x004fe200078e0202 */
[----:B------:R-:W-:Y:S02]  /*53570*/  ISETP.LT.AND P5, PT, R191, c[0x0][0x178], !P1 ;  /* 0x00005e00bf007a0c */ /* 0x000fe40004fa1270 */
[----:B------:R1:W-:Y:S01]  /*53580*/  @P6 STG.E [R20.64], R106 ;  /* 0x0000006a14006986 */ /* 0x0003e2000c101906 */
[----:B------:R-:W-:Y:S01]  /*53590*/  ISETP.LT.AND P6, PT, R188, c[0x0][0x178], !P1 ;  /* 0x00005e00bc007a0c */ /* 0x000fe20004fc1270 */
[----:B----4-:R-:W-:Y:S01]  /*535a0*/  IMAD.WIDE R8, R23, 0x4, R28 ;  /* 0x0000000417087825 */ /* 0x010fe200078e021c */
[----:B------:R-:W-:-:S02]  /*535b0*/  ISETP.GE.AND P1, PT, R14, c[0x0][0x17c], PT ;  /* 0x00005f000e007a0c */ /* 0x000fc40003f26270 */
[----:B------:R-:W2:Y:S01]  /*535c0*/  LDS.128 R12, [R194] ;  /* 0x00000000c20c7984 */ /* 0x000ea20000000c00 */
[----:B------:R-:W-:-:S03]  /*535d0*/  IADD3 R25, R23, c[0x0][0x198], RZ ;  /* 0x0000660017197a10 */ /* 0x000fc60007ffe0ff */
[----:B------:R4:W-:Y:S01]  /*535e0*/  @P0 STG.E [R4.64], R11 ;  /* 0x0000000b04000986 */ /* 0x0009e2000c101906 */
[----:B------:R-:W-:-:S03]  /*535f0*/  IADD3 R0, R252, 0x1c0, RZ ;  /* 0x000001c0fc007810 */ /* 0x000fc60007ffe0ff */
[----:B------:R-:W-:Y:S01]  /*53600*/  @P3 STG.E [R8.64], R107 ;  /* 0x0000006b08003986 */ /* 0x000fe2000c101906 */
[----:B------:R-:W-:Y:S01]  /*53610*/  ISETP.LT.AND P3, PT, R191, c[0x0][0x178], !P2 ;  /* 0x00005e00bf007a0c */ /* 0x000fe20005761270 */
[----:B-1----:R-:W-:Y:S01]  /*53620*/  IMAD.WIDE R20, R25, 0x4, R2 ;  /* 0x0000000419147825 */ /* 0x002fe200078e0202 */
[----:B------:R-:W-:-:S03]  /*53630*/  ISETP.LT.AND P2, PT, R188, c[0x0][0x178], !P2 ;  /* 0x00005e00bc007a0c */ /* 0x000fc60005741270 */
[C---:B------:R-:W-:Y:S01]  /*53640*/  IMAD.WIDE R22, R25.reuse, 0x4, R28 ;  /* 0x0000000419167825 */ /* 0x040fe200078e021c */
[----:B------:R-:W-:Y:S02]  /*53650*/  IADD3 R25, R25, c[0x0][0x198], RZ ;  /* 0x0000660019197a10 */ /* 0x000fe40007ffe0ff */
[----:B------:R-:W-:Y:S02]  /*53660*/  ISETP.GE.AND P4, PT, R0, c[0x0][0x17c], PT ;  /* 0x00005f0000007a0c */ /* 0x000fe40003f86270 */
[----:B------:R-:W-:Y:S01]  /*53670*/  IADD3 R10, R252, 0x1c3, RZ ;  /* 0x000001c3fc0a7810 */ /* 0x000fe20007ffe0ff */
[----:B------:R1:W-:Y:S01]  /*53680*/  @P5 STG.E [R20.64], R6 ;  /* 0x0000000614005986 */ /* 0x0003e2000c101906 */
[----:B------:R-:W-:Y:S01]  /*53690*/  ISETP.LT.AND P5, PT, R191, c[0x0][0x178], !P4 ;  /* 0x00005e00bf007a0c */ /* 0x000fe200067a1270 */
[----:B----4-:R-:W-:Y:S02]  /*536a0*/  IMAD.WIDE R4, R25, 0x4, R2 ;  /* 0x0000000419047825 */ /* 0x010fe400078e0202 */
[----:B------:R4:W-:Y:S01]  /*536b0*/  @P6 STG.E [R22.64], R122 ;  /* 0x0000007a16006986 */ /* 0x0009e2000c101906 */
[----:B------:R-:W-:-:S02]  /*536c0*/  ISETP.LT.AND P6, PT, R188, c[0x0][0x178], !P4 ;  /* 0x00005e00bc007a0c */ /* 0x000fc400067c1270 */
[----:B------:R-:W-:Y:S02]  /*536d0*/  ISETP.GE.AND P4, PT, R10, c[0x0][0x17c], PT ;  /* 0x00005f000a007a0c */ /* 0x000fe40003f86270 */
[C---:B------:R-:W-:Y:S01]  /*536e0*/  IADD3 R27, R25.reuse, c[0x0][0x198], RZ ;  /* 0x00006600191b7a10 */ /* 0x040fe20007ffe0ff */
[----:B------:R-:W5:Y:S01]  /*536f0*/  LDS.128 R8, [R195] ;  /* 0x00000000c3087984 */ /* 0x000f620000000c00 */
[----:B-1----:R-:W-:Y:S01]  /*53700*/  IMAD.WIDE R20, R25, 0x4, R28 ;  /* 0x0000000419147825 */ /* 0x002fe200078e021c */
[----:B------:R-:W-:Y:S02]  /*53710*/  IADD3 R0, R252, 0x1c2, RZ ;  /* 0x000001c2fc007810 */ /* 0x000fe40007ffe0ff */
[----:B------:R1:W-:Y:S01]  /*53720*/  @P3 STG.E [R4.64], R7 ;  /* 0x0000000704003986 */ /* 0x0003e2000c101906 */
[----:B----4-:R-:W-:-:S03]  /*53730*/  IMAD.WIDE R22, R27, 0x4, R2 ;  /* 0x000000041b167825 */ /* 0x010fc600078e0202 */
[----:B------:R4:W-:Y:S01]  /*53740*/  @P2 STG.E [R20.64], R123 ;  /* 0x0000007b14002986 */ /* 0x0009e2000c101906 */
[----:B------:R-:W-:Y:S01]  /*53750*/  ISETP.LT.AND P2, PT, R191, c[0x0][0x178], !P1 ;  /* 0x00005e00bf007a0c */ /* 0x000fe20004f41270 */
[C---:B------:R-:W-:Y:S01]  /*53760*/  IMAD.WIDE R24, R27.reuse, 0x4, R28 ;  /* 0x000000041b187825 */ /* 0x040fe200078e021c */
[----:B------:R-:W-:Y:S02]  /*53770*/  ISETP.LT.AND P1, PT, R188, c[0x0][0x178], !P1 ;  /* 0x00005e00bc007a0c */ /* 0x000fe40004f21270 */
[----:B------:R-:W-:Y:S02]  /*53780*/  ISETP.GE.AND P0, PT, R0, c[0x0][0x17c], PT ;  /* 0x00005f0000007a0c */ /* 0x000fe40003f06270 */
[----:B------:R-:W-:Y:S01]  /*53790*/  IADD3 R31, R27, c[0x0][0x198], RZ ;  /* 0x000066001b1f7a10 */ /* 0x000fe20007ffe0ff */
[----:B------:R2:W-:Y:S01]  /*537a0*/  @P5 STG.E [R22.64], R48 ;  /* 0x0000003016005986 */ /* 0x0005e2000c101906 */
[----:B-1----:R-:W-:Y:S02]  /*537b0*/  IADD3 R4, R252, 0x1c5, RZ ;  /* 0x000001c5fc047810 */ /* 0x002fe40007ffe0ff */
[----:B------:R-:W-:Y:S01]  /*537c0*/  ISETP.LT.AND P5, PT, R191, c[0x0][0x178], !P0 ;  /* 0x00005e00bf007a0c */ /* 0x000fe200047a1270 */
[----:B---3--:R1:W-:Y:S01]  /*537d0*/  @P6 STG.E [R24.64], R16 ;  /* 0x0000001018006986 */ /* 0x0083e2000c101906 */
[----:B------:R-:W-:Y:S01]  /*537e0*/  ISETP.LT.AND P6, PT, R188, c[0x0][0x178], !P0 ;  /* 0x00005e00bc007a0c */ /* 0x000fe200047c1270 */
[C---:B------:R-:W-:Y:S01]  /*537f0*/  IMAD.WIDE R26, R31.reuse, 0x4, R2 ;  /* 0x000000041f1a7825 */ /* 0x040fe200078e0202 */
[----:B------:R-:W-:-:S02]  /*53800*/  IADD3 R33, R31, c[0x0][0x198], RZ ;  /* 0x000066001f217a10 */ /* 0x000fc40007ffe0ff */
[----:B------:R-:W-:Y:S01]  /*53810*/  ISETP.GE.AND P0, PT, R4, c[0x0][0x17c], PT ;  /* 0x00005f0004007a0c */ /* 0x000fe20003f06270 */
[----:B----4-:R-:W-:Y:S01]  /*53820*/  IMAD.WIDE R20, R31, 0x4, R28 ;  /* 0x000000041f147825 */ /* 0x010fe200078e021c */
[----:B------:R-:W3:Y:S01]  /*53830*/  LDS.128 R4, [R190] ;  /* 0x00000000be047984 */ /* 0x000ee20000000c00 */
[----:B------:R-:W-:-:S03]  /*53840*/  IADD3 R0, R252, 0x1c4, RZ ;  /* 0x000001c4fc007810 */ /* 0x000fc60007ffe0ff */
[----:B------:R4:W-:Y:S01]  /*53850*/  @P2 STG.E [R26.64], R49 ;  /* 0x000000311a002986 */ /* 0x0009e2000c101906 */
[----:B--2---:R-:W-:-:S03]  /*53860*/  IMAD.WIDE R22, R33, 0x4, R2 ;  /* 0x0000000421167825 */ /* 0x004fc600078e0202 */
[----:B------:R2:W-:Y:S01]  /*53870*/  @P1 STG.E [R20.64], R17 ;  /* 0x0000001114001986 */ /* 0x0005e2000c101906 */
[----:B------:R-:W-:Y:S01]  /*53880*/  ISETP.LT.AND P1, PT, R191, c[0x0][0x178], !P4 ;  /* 0x00005e00bf007a0c */ /* 0x000fe20006721270 */
[C---:B-1----:R-:W-:Y:S01]  /*53890*/  IMAD.WIDE R24, R33.reuse, 0x4, R28 ;  /* 0x0000000421187825 */ /* 0x042fe200078e021c */
[----:B------:R-:W-:Y:S02]  /*538a0*/  ISETP.LT.AND P4, PT, R188, c[0x0][0x178], !P4 ;  /* 0x00005e00bc007a0c */ /* 0x000fe40006781270 */
[----:B------:R-:W-:Y:S02]  /*538b0*/  ISETP.GE.AND P3, PT, R0, c[0x0][0x17c], PT ;  /* 0x00005f0000007a0c */ /* 0x000fe40003f66270 */
[----:B------:R-:W-:Y:S01]  /*538c0*/  IADD3 R33, R33, c[0x0][0x198], RZ ;  /* 0x0000660021217a10 */ /* 0x000fe20007ffe0ff */
[----:B------:R-:W-:Y:S01]  /*538d0*/  @P5 STG.E [R22.64], R132 ;  /* 0x0000008416005986 */ /* 0x000fe2000c101906 */
[----:B------:R-:W-:Y:S02]  /*538e0*/  IADD3 R16, R252, 0x1c7, RZ ;  /* 0x000001c7fc107810 */ /* 0x000fe40007ffe0ff */
[----:B------:R-:W-:Y:S01]  /*538f0*/  ISETP.LT.AND P5, PT, R191, c[0x0][0x178], !P3 ;  /* 0x00005e00bf007a0c */ /* 0x000fe20005fa1270 */
[----:B------:R1:W-:Y:S01]  /*53900*/  @P6 STG.E [R24.64], R12 ;  /* 0x0000000c18006986 */ /* 0x0003e2000c101906 */
[----:B------:R-:W-:Y:S01]  /*53910*/  ISETP.LT.AND P6, PT, R188, c[0x0][0x178], !P3 ;  /* 0x00005e00bc007a0c */ /* 0x000fe20005fc1270 */
[C---:B----4-:R-:W-:Y:S01]  /*53920*/  IMAD.WIDE R26, R33.reuse, 0x4, R2 ;  /* 0x00000004211a7825 */ /* 0x050fe200078e0202 */
[----:B------:R-:W-:Y:S01]  /*53930*/  ISETP.GE.AND P3, PT, R16, c[0x0][0x17c], PT ;  /* 0x00005f0010007a0c */ /* 0x000fe20003f66270 */
[----:B------:R-:W4:Y:S01]  /*53940*/  LDS.128 R20, [R193+0x800] ;  /* 0x00080000c1147984 */ /* 0x000f220000000c00 */
[C---:B------:R-:W-:Y:S01]  /*53950*/  IADD3 R35, R33.reuse, c[0x0][0x198], RZ ;  /* 0x0000660021237a10 */ /* 0x040fe20007ffe0ff */
[--C-:B--2---:R-:W-:Y:S01]  /*53960*/  IMAD.WIDE R16, R33, 0x4, R28.reuse ;  /* 0x0000000421107825 */ /* 0x104fe200078e021c */
[----:B------:R-:W-:Y:S01]  /*53970*/  IADD3 R0, R252, 0x1c6, RZ ;  /* 0x000001c6fc007810 */ /* 0x000fe20007ffe0ff */
[----:B------:R-:W-:Y:S02]  /*53980*/  @P1 STG.E [R26.64], R133 ;  /* 0x000000851a001986 */ /* 0x000fe4000c101906 */
[----:B------:R-:W-:-:S02]  /*53990*/  IMAD.WIDE R30, R35, 0x4, R28 ;  /* 0x00000004231e7825 */ /* 0x000fc400078e021c */
[----:B------:R2:W-:Y:S01]  /*539a0*/  @P4 STG.E [R16.64], R13 ;  /* 0x0000000d10004986 */ /* 0x0005e2000c101906 */
[----:B------:R-:W-:Y:S01]  /*539b0*/  ISETP.LT.AND P4, PT, R191, c[0x0][0x178], !P0 ;  /* 0x00005e00bf007a0c */ /* 0x000fe20004781270 */
[C-C-:B-1----:R-:W-:Y:S01]  /*539c0*/  IMAD.WIDE R24, R35.reuse, 0x4, R2.reuse ;  /* 0x0000000423187825 */ /* 0x142fe200078e0202 */
[----:B------:R-:W-:Y:S02]  /*539d0*/  ISETP.LT.AND P0, PT, R188, c[0x0][0x178], !P0 ;  /* 0x00005e00bc007a0c */ /* 0x000fe40004701270 */
[----:B------:R-:W-:Y:S02]  /*539e0*/  ISETP.GE.AND P2, PT, R0, c[0x0][0x17c], PT ;  /* 0x00005f0000007a0c */ /* 0x000fe40003f46270 */
[----:B------:R-:W-:Y:S01]  /*539f0*/  IADD3 R35, R35, c[0x0][0x198], RZ ;  /* 0x0000660023237a10 */ /* 0x000fe20007ffe0ff */
[----:B------:R-:W-:Y:S01]  /*53a00*/  @P5 STG.E [R24.64], R148 ;  /* 0x0000009418005986 */ /* 0x000fe2000c101906 */
[----:B------:R-:W-:Y:S02]  /*53a10*/  IADD3 R12, R252, 0x1c9, RZ ;  /* 0x000001c9fc0c7810 */ /* 0x000fe40007ffe0ff */
[----:B------:R-:W-:Y:S01]  /*53a20*/  ISETP.LT.AND P5, PT, R191, c[0x0][0x178], !P2 ;  /* 0x00005e00bf007a0c */ /* 0x000fe200057a1270 */
[----:B-----5:R1:W-:Y:S01]  /*53a30*/  @P6 STG.E [R30.64], R8 ;  /* 0x000000081e006986 */ /* 0x0203e2000c101906 */
[----:B------:R-:W-:Y:S01]  /*53a40*/  ISETP.LT.AND P6, PT, R188, c[0x0][0x178], !P2 ;  /* 0x00005e00bc007a0c */ /* 0x000fe200057c1270 */
[C---:B------:R-:W-:Y:S01]  /*53a50*/  IMAD.WIDE R32, R35.reuse, 0x4, R2 ;  /* 0x0000000423207825 */ /* 0x040fe200078e0202 */
[----:B------:R-:W-:Y:S01]  /*53a60*/  ISETP.GE.AND P2, PT, R12, c[0x0][0x17c], PT ;  /* 0x00005f000c007a0c */ /* 0x000fe20003f46270 */
[----:B------:R-:W5:Y:S01]  /*53a70*/  LDS.128 R24, [R194+0x800] ;  /* 0x00080000c2187984 */ /* 0x000f620000000c00 */
[C---:B------:R-:W-:Y:S01]  /*53a80*/  IADD3 R37, R35.reuse, c[0x0][0x198], RZ ;  /* 0x0000660023257a10 */ /* 0x040fe20007ffe0ff */
[----:B--2---:R-:W-:Y:S01]  /*53a90*/  IMAD.WIDE R12, R35, 0x4, R28 ;  /* 0x00000004230c7825 */ /* 0x004fe200078e021c */
[----:B------:R-:W-:Y:S01]  /*53aa0*/  IADD3 R0, R252, 0x1c8, RZ ;  /* 0x000001c8fc007810 */ /* 0x000fe20007ffe0ff */
[----:B------:R-:W-:Y:S02]  /*53ab0*/  @P4 STG.E [R32.64], R149 ;  /* 0x0000009520004986 */ /* 0x000fe4000c101906 */
[----:B------:R-:W-:-:S02]  /*53ac0*/  IMAD.WIDE R16, R37, 0x4, R2 ;  /* 0x0000000425107825 */ /* 0x000fc400078e0202 */
[----:B------:R2:W-:Y:S01]  /*53ad0*/  @P0 STG.E [R12.64], R9 ;  /* 0x000000090c000986 */ /* 0x0005e2000c101906 */
[----:B------:R-:W-:Y:S01]  /*53ae0*/  ISETP.LT.AND P0, PT, R191, c[0x0][0x178], !P3 ;  /* 0x00005e00bf007a0c */ /* 0x000fe20005f01270 */
[C---:B-1----:R-:W-:Y:S01]  /*53af0*/  IMAD.WIDE R30, R37.reuse, 0x4, R28 ;  /* 0x00000004251e7825 */ /* 0x042fe200078e021c */
[----:B------:R-:W-:Y:S02]  /*53b00*/  ISETP.LT.AND P3, PT, R188, c[0x0][0x178], !P3 ;  /* 0x00005e00bc007a0c */ /* 0x000fe40005f61270 */
[----:B------:R-:W-:Y:S02]  /*53b10*/  ISETP.GE.AND P1, PT, R0, c[0x0][0x17c], PT ;  /* 0x00005f0000007a0c */ /* 0x000fe40003f26270 */
[----:B------:R-:W-:Y:S01]  /*53b20*/  IADD3 R35, R37, c[0x0][0x198], RZ ;  /* 0x0000660025237a10 */ /* 0x000fe20007ffe0ff */
[----:B------:R1:W-:Y:S01]  /*53b30*/  @P5 STG.E [R16.64], R164 ;  /* 0x000000a410005986 */ /* 0x0003e2000c101906 */
[----:B------:R-:W-:Y:S02]  /*53b40*/  IADD3 R8, R252, 0x1cb, RZ ;  /* 0x000001cbfc087810 */ /* 0x000fe40007ffe0ff */
[----:B------:R-:W-:Y:S01]  /*53b50*/  ISETP.LT.AND P5, PT, R191, c[0x0][0x178], !P1 ;  /* 0x00005e00bf007a0c */ /* 0x000fe20004fa1270 */
[----:B---3--:R3:W-:Y:S01]  /*53b60*/  @P6 STG.E [R30.64], R4 ;  /* 0x000000041e006986 */ /* 0x0087e2000c101906 */
[----:B------:R-:W-:Y:S01]  /*53b70*/  ISETP.LT.AND P6, PT, R188, c[0x0][0x178], !P1 ;  /* 0x00005e00bc007a0c */ /* 0x000fe20004fc1270 */
[----:B------:R-:W-:Y:S01]  /*53b80*/  IMAD.WIDE R36, R35, 0x4, R2 ;  /* 0x0000000423247825 */ /* 0x000fe200078e0202 */
[----:B------:R-:W-:-:S02]  /*53b90*/  ISETP.GE.AND P1, PT, R8, c[0x0][0x17c], PT ;  /* 0x00005f0008007a0c */ /* 0x000fc40003f26270 */
[C---:B------:R-:W-:Y:S01]  /*53ba0*/  IADD3 R39, R35.reuse, c[0x0][0x198], RZ ;  /* 0x0000660023277a10 */ /* 0x040fe20007ffe0ff */
[----:B--2---:R-:W-:Y:S01]  /*53bb0*/  IMAD.WIDE R8, R35, 0x4, R28 ;  /* 0x0000000423087825 */ /* 0x004fe200078e021c */
[----:B------:R-:W-:Y:S01]  /*53bc0*/  @P0 STG.E [R36.64], R165 ;  /* 0x000000a524000986 */ /* 0x000fe2000c101906 */
[----:B------:R-:W-:Y:S02]  /*53bd0*/  IADD3 R0, R252, 0x1ca, RZ ;  /* 0x000001cafc007810 */ /* 0x000fe40007ffe0ff */
[----:B------:R-:W-:Y:S01]  /*53be0*/  IMAD.WIDE R12, R39, 0x4, R2 ;  /* 0x00000004270c7825 */ /* 0x000fe200078e0202 */
[----:B------:R2:W-:Y:S01]  /*53bf0*/  @P3 STG.E [R8.64], R5 ;  /* 0x0000000508003986 */ /* 0x0005e2000c101906 */
[----:B------:R-:W-:Y:S02]  /*53c00*/  ISETP.LT.AND P3, PT, R191, c[0x0][0x178], !P2 ;  /* 0x00005e00bf007a0c */ /* 0x000fe40005761270 */
[----:B-1----:R-:W-:Y:S01]  /*53c10*/  IMAD.WIDE R16, R39, 0x4, R28 ;  /* 0x0000000427107825 */ /* 0x002fe200078e021c */
[----:B------:R-:W-:Y:S01]  /*53c20*/  ISETP.LT.AND P2, PT, R188, c[0x0][0x178], !P2 ;  /* 0x00005e00bc007a0c */ /* 0x000fe20005741270 */
[----:B------:R-:W1:Y:S01]  /*53c30*/  LDS.128 R32, [R195+0x800] ;  /* 0x00080000c3207984 */ /* 0x000e620000000c00 */
[----:B------:R-:W-:-:S02]  /*53c40*/  ISETP.GE.AND P4, PT, R0, c[0x0][0x17c], PT ;  /* 0x00005f0000007a0c */ /* 0x000fc40003f86270 */
[----:B------:R-:W-:Y:S01]  /*53c50*/  IADD3 R39, R39, c[0x0][0x198], RZ ;  /* 0x0000660027277a10 */ /* 0x000fe20007ffe0ff */
[----:B------:R5:W-:Y:S01]  /*53c60*/  @P5 STG.E [R12.64], R88 ;  /* 0x000000580c005986 */ /* 0x000be2000c101906 */
[----:B---3--:R-:W-:Y:S02]  /*53c70*/  IADD3 R4, R252, 0x1cd, RZ ;  /* 0x000001cdfc047810 */ /* 0x008fe40007ffe0ff */
[----:B------:R-:W-:Y:S01]  /*53c80*/  ISETP.LT.AND P5, PT, R191, c[0x0][0x178], !P4 ;  /* 0x00005e00bf007a0c */ /* 0x000fe200067a1270 */
[----:B----4-:R3:W-:Y:S01]  /*53c90*/  @P6 STG.E [R16.64], R20 ;  /* 0x0000001410006986 */ /* 0x0107e2000c101906 */
[----:B------:R-:W-:Y:S01]  /*53ca0*/  ISETP.LT.AND P6, PT, R188, c[0x0][0x178], !P4 ;  /* 0x00005e00bc007a0c */ /* 0x000fe200067c1270 */
[----:B------:R-:W-:Y:S01]  /*53cb0*/  IMAD.WIDE R30, R39, 0x4, R2 ;  /* 0x00000004271e7825 */ /* 0x000fe200078e0202 */
[----:B------:R-:W-:-:S03]  /*53cc0*/  ISETP.GE.AND P4, PT, R4, c[0x0][0x17c], PT ;  /* 0x00005f0004007a0c */ /* 0x000fc60003f86270 */
[C---:B--2---:R-:W-:Y:S01]  /*53cd0*/  IMAD.WIDE R4, R39.reuse, 0x4, R28 ;  /* 0x0000000427047825 */ /* 0x044fe200078e021c */
[----:B------:R-:W-:Y:S01]  /*53ce0*/  IADD3 R41, R39, c[0x0][0x198], RZ ;  /* 0x0000660027297a10 */ /* 0x000fe20007ffe0ff */
[----:B------:R-:W-:Y:S01]  /*53cf0*/  @P3 STG.E [R30.64], R89 ;  /* 0x000000591e003986 */ /* 0x000fe2000c101906 */
[----:B------:R-:W-:-:S03]  /*53d00*/  IADD3 R0, R252, 0x1cc, RZ ;  /* 0x000001ccfc007810 */ /* 0x000fc60007ffe0ff */
[----:B------:R2:W-:Y:S01]  /*53d10*/  @P2 STG.E [R4.64], R21 ;  /* 0x0000001504002986 */ /* 0x0005e2000c101906 */
[----:B------:R-:W-:Y:S01]  /*53d20*/  ISETP.LT.AND P2, PT, R191, c[0x0][0x178], !P1 ;  /* 0x00005e00bf007a0c */ /* 0x000fe20004f41270 */
[C---:B------:R-:W-:Y:S01]  /*53d30*/  IMAD.WIDE R8, R41.reuse, 0x4, R2 ;  /* 0x0000000429087825 */ /* 0x040fe200078e0202 */
[----:B------:R-:W-:Y:S01]  /*53d40*/  ISETP.LT.AND P1, PT, R188, c[0x0][0x178], !P1 ;  /* 0x00005e00bc007a0c */ /* 0x000fe20004f21270 */
[----:B------:R-:W4:Y:S01]  /*53d50*/  LDS.128 R36, [R190+0x800] ;  /* 0x00080000be247984 */ /* 0x000f220000000c00 */
[----:B------:R-:W-:Y:S01]  /*53d60*/  ISETP.GE.AND P0, PT, R0, c[0x0][0x17c], PT ;  /* 0x00005f0000007a0c */ /* 0x000fe20003f06270 */
[C---:B-----5:R-:W-:Y:S01]  /*53d70*/  IMAD.WIDE R12, R41.reuse, 0x4, R28 ;  /* 0x00000004290c7825 */ /* 0x060fe200078e021c */
[----:B------:R-:W-:Y:S01]  /*53d80*/  IADD3 R41, R41, c[0x0][0x198], RZ ;  /* 0x0000660029297a10 */ /* 0x000fe20007ffe0ff */
[----:B------:R5:W-:Y:S01]  /*53d90*/  @P5 STG.E [R8.64], R136 ;  /* 0x0000008808005986 */ /* 0x000be2000c101906 */
[----:B------:R-:W-:-:S03]  /*53da0*/  ISETP.LT.AND P5, PT, R191, c[0x0][0x178], !P0 ;  /* 0x00005e00bf007a0c */ /* 0x000fc600047a1270 */
[C---:B---3--:R-:W-:Y:S01]  /*53db0*/  IMAD.WIDE R16, R41.reuse, 0x4, R2 ;  /* 0x0000000429107825 */ /* 0x048fe200078e0202 */
[----:B--2---:R-:W-:-:S03]  /*53dc0*/  IADD3 R21, R41, c[0x0][0x198], RZ ;  /* 0x0000660029157a10 */ /* 0x004fc60007ffe0ff */
[----:B------:R-:W-:Y:S01]  /*53dd0*/  IMAD.WIDE R4, R41, 0x4, R28 ;  /* 0x0000000429047825 */ /* 0x000fe200078e021c */
[----:B------:R2:W-:Y:S01]  /*53de0*/  @P6 STG.E [R12.64], R24 ;  /* 0x000000180c006986 */ /* 0x0005e2000c101906 */
[----:B------:R-:W-:Y:S02]  /*53df0*/  IADD3 R0, R252, 0x1ce, RZ ;  /* 0x000001cefc007810 */ /* 0x000fe40007ffe0ff */
[----:B------:R-:W-:Y:S01]  /*53e00*/  ISETP.LT.AND P6, PT, R188, c[0x0][0x178], !P0 ;  /* 0x00005e00bc007a0c */ /* 0x000fe200047c1270 */
[----:B------:R3:W-:Y:S01]  /*53e10*/  @P2 STG.E [R16.64], R137 ;  /* 0x0000008910002986 */ /* 0x0007e2000c101906 */
[----:B-----5:R-:W-:-:S03]  /*53e20*/  IMAD.WIDE R8, R21, 0x4, R2 ;  /* 0x0000000415087825 */ /* 0x020fc600078e0202 */
[----:B------:R5:W-:Y:S01]  /*53e30*/  @P1 STG.E [R4.64], R25 ;  /* 0x0000001904001986 */ /* 0x000be2000c101906 */
[----:B------:R-:W-:Y:S02]  /*53e40*/  ISETP.LT.AND P1, PT, R191, c[0x0][0x178], !P4 ;  /* 0x00005e00bf007a0c */ /* 0x000fe40006721270 */
[----:B------:R-:W-:Y:S01]  /*53e50*/  ISETP.LT.AND P4, PT, R188, c[0x0][0x178], !P4 ;  /* 0x00005e00bc007a0c */ /* 0x000fe20006781270 */
[C---:B--2---:R-:W-:Y:S01]  /*53e60*/  IMAD.WIDE R12, R21.reuse, 0x4, R28 ;  /* 0x00000004150c7825 */ /* 0x044fe200078e021c */
[----:B------:R-:W-:Y:S01]  /*53e70*/  ISETP.GE.AND P3, PT, R0, c[0x0][0x17c], PT ;  /* 0x00005f0000007a0c */ /* 0x000fe20003f66270 */
[----:B------:R-:W2:Y:S01]  /*53e80*/  LDS.128 R40, [R193+0x1000] ;  /* 0x00100000c1287984 */ /* 0x000ea20000000c00 */
[----:B------:R-:W-:-:S03]  /*53e90*/  IADD3 R21, R21, c[0x0][0x198], RZ ;  /* 0x0000660015157a10 */ /* 0x000fc60007ffe0ff */
[----:B------:R4:W-:Y:S01]  /*53ea0*/  @P5 STG.E [R8.64], R152 ;  /* 0x0000009808005986 */ /* 0x0009e2000c101906 */
[----:B------:R-:W-:Y:S01]  /*53eb0*/  ISETP.LT.AND P5, PT, R191, c[0x0][0x178], !P3 ;  /* 0x00005e00bf007a0c */ /* 0x000fe20005fa1270 */
[C---:B---3--:R-:W-:Y:S01]  /*53ec0*/  IMAD.WIDE R16, R21.reuse, 0x4, R2 ;  /* 0x0000000415107825 */ /* 0x048fe200078e0202 */
[----:B------:R-:W-:Y:S02]  /*53ed0*/  IADD3 R20, R252, 0x1cf, RZ ;  /* 0x000001cffc147810 */ /* 0x000fe40007ffe0ff */
[C---:B-----5:R-:W-:Y:S01]  /*53ee0*/  IADD3 R25, R21.reuse, c[0x0][0x198], RZ ;  /* 0x0000660015197a10 */ /* 0x060fe20007ffe0ff */
[----:B------:R-:W-:Y:S01]  /*53ef0*/  IMAD.WIDE R4, R21, 0x4, R28 ;  /* 0x0000000415047825 */ /* 0x000fe200078e021c */
[----:B------:R-:W-:Y:S01]  /*53f00*/  ISETP.GE.AND P0, PT, R20, c[0x0][0x17c], PT ;  /* 0x00005f0014007a0c */ /* 0x000fe20003f06270 */
[----:B-1----:R1:W-:Y:S01]  /*53f10*/  @P6 STG.E [R12.64], R32 ;  /* 0x000000200c006986 */ /* 0x0023e2000c101906 */
[----:B------:R-:W-:Y:S02]  /*53f20*/  IADD3 R0, R252, 0x1d0, RZ ;  /* 0x000001d0fc007810 */ /* 0x000fe40007ffe0ff */
[----:B------:R-:W-:Y:S01]  /*53f30*/  ISETP.LT.AND P6, PT, R188, c[0x0][0x178], !P3 ;  /* 0x00005e00bc007a0c */ /* 0x000fe20005fc1270 */
[----:B------:R3:W-:Y:S01]  /*53f40*/  @P1 STG.E [R16.64], R153 ;  /* 0x0000009910001986 */ /* 0x0007e2000c101906 */
[----:B----4-:R-:W-:Y:S01]  /*53f50*/  IMAD.WIDE R8, R25, 0x4, R2 ;  /* 0x0000000419087825 */ /* 0x010fe200078e0202 */
[----:B------:R-:W-:-:S02]  /*53f60*/  ISETP.GE.AND P2, PT, R0, c[0x0][0x17c], PT ;  /* 0x00005f0000007a0c */ /* 0x000fc40003f46270 */
[----:B------:R4:W-:Y:S01]  /*53f70*/  @P4 STG.E [R4.64], R33 ;  /* 0x0000002104004986 */ /* 0x0009e2000c101906 */
[----:B------:R-:W-:Y:S02]  /*53f80*/  ISETP.LT.AND P4, PT, R191, c[0x0][0x178], !P0 ;  /* 0x00005e00bf007a0c */ /* 0x000fe40004781270 */
[----:B------:R-:W-:Y:S01]  /*53f90*/  ISETP.LT.AND P0, PT, R188, c[0x0][0x178], !P0 ;  /* 0x00005e00bc007a0c */ /* 0x000fe20004701270 */
[C---:B-1----:R-:W-:Y:S01]  /*53fa0*/  IMAD.WIDE R12, R25.reuse, 0x4, R28 ;  /* 0x00000004190c7825 */ /* 0x042fe200078e021c */
[----:B------:R-:W-:Y:S01]  /*53fb0*/  IADD3 R25, R25, c[0x0][0x198], RZ ;  /* 0x0000660019197a10 */ /* 0x000fe20007ffe0ff */
[----:B------:R1:W-:Y:S01]  /*53fc0*/  @P5 STG.E [R8.64], R168 ;  /* 0x000000a808005986 */ /* 0x0003e2000c101906 */
[----:B------:R-:W-:Y:S02]  /*53fd0*/  ISETP.LT.AND P5, PT, R191, c[0x0][0x178], !P2 ;  /* 0x00005e00bf007a0c */ /* 0x000fe400057a1270 */
[----:B------:R-:W-:Y:S01]  /*53fe0*/  IADD3 R20, R252, 0x1d1, RZ ;  /* 0x000001d1fc147810 */ /* 0x000fe20007ffe0ff */
[C---:B---3--:R-:W-:Y:S01]  /*53ff0*/  IMAD.WIDE R16, R25.reuse, 0x4, R2 ;  /* 0x0000000419107825 */ /* 0x048fe200078e0202 */
[----:B------:R-:W-:-:S03]  /*54000*/  IADD3 R21, R25, c[0x0][0x198], RZ ;  /* 0x0000660019157a10 */ /* 0x000fc60007ffe0ff */
[----:B----4-:R-:W-:Y:S01]  /*54010*/  IMAD.WIDE R4, R25, 0x4, R28 ;  /* 0x0000000419047825 */ /* 0x010fe200078e021c */
[----:B------:R-:W-:Y:S01]  /*54020*/  IADD3 R0, R252, 0x1d2, RZ ;  /* 0x000001d2fc007810 */ /* 0x000fe20007ffe0ff */
[----:B------:R3:W-:Y:S01]  /*54030*/  @P6 STG.E [R12.64], R36 ;  /* 0x000000240c006986 */ /* 0x0007e2000c101906 */
[----:B------:R-:W-:Y:S01]  /*54040*/  ISETP.GE.AND P3, PT, R20, c[0x0][0x17c], PT ;  /* 0x00005f0014007a0c */ /* 0x000fe20003f66270 */
[----:B-1----:R-:W-:Y:S01]  /*54050*/  IMAD.WIDE R8, R21, 0x4, R2 ;  /* 0x0000000415087825 */ /* 0x002fe200078e0202 */
[----:B------:R-:W-:Y:S01]  /*54060*/  ISETP.LT.AND P6, PT, R188, c[0x0][0x178], !P2 ;  /* 0x00005e00bc007a0c */ /* 0x000fe200057c1270 */
[----:B------:R1:W-:Y:S01]  /*54070*/  @P4 STG.E [R16.64], R169 ;  /* 0x000000a910004986 */ /* 0x0003e2000c101906 */
[----:B------:R-:W-:-:S03]  /*54080*/  ISETP.GE.AND P1, PT, R0, c[0x0][0x17c], PT ;  /* 0x00005f0000007a0c */ /* 0x000fc60003f26270 */
[----:B------:R4:W-:Y:S01]  /*54090*/  @P0 STG.E [R4.64], R37 ;  /* 0x0000002504000986 */ /* 0x0009e2000c101906 */
[----:B------:R-:W-:Y:S02]  /*540a0*/  ISETP.LT.AND P0, PT, R191, c[0x0][0x178], !P3 ;  /* 0x00005e00bf007a0c */ /* 0x000fe40005f01270 */
[----:B------:R-:W-:Y:S01]  /*540b0*/  ISETP.LT.AND P3, PT, R188, c[0x0][0x178], !P3 ;  /* 0x00005e00bc007a0c */ /* 0x000fe20005f61270 */
[C---:B---3--:R-:W-:Y:S01]  /*540c0*/  IMAD.WIDE R12, R21.reuse, 0x4, R28 ;  /* 0x00000004150c7825 */ /* 0x048fe200078e021c */
[----:B------:R3:W-:Y:S01]  /*540d0*/  @P5 STG.E [R8.64], R92 ;  /* 0x0000005c08005986 */ /* 0x0007e2000c101906 */
[----:B------:R-:W-:Y:S02]  /*540e0*/  IADD3 R21, R21, c[0x0][0x198], RZ ;  /* 0x0000660015157a10 */ /* 0x000fe40007ffe0ff */
[----:B------:R-:W-:Y:S02]  /*540f0*/  ISETP.LT.AND P5, PT, R191, c[0x0][0x178], !P1 ;  /* 0x00005e00bf007a0c */ /* 0x000fe40004fa1270 */
[----:B------:R-:W-:Y:S01]  /*54100*/  IADD3 R20, R252, 0x1d3, RZ ;  /* 0x000001d3fc147810 */ /* 0x000fe20007ffe0ff */
[C---:B-1----:R-:W-:Y:S01]  /*54110*/  IMAD.WIDE R16, R21.reuse, 0x4, R2 ;  /* 0x0000000415107825 */ /* 0x042fe200078e0202 */
[----:B------:R-:W-:-:S02]  /*54120*/  IADD3 R25, R21, c[0x0][0x198], RZ ;  /* 0x0000660015197a10 */ /* 0x000fc40007ffe0ff */
[----:B------:R-:W-:Y:S01]  /*54130*/  IADD3 R0, R252, 0x1d4, RZ ;  /* 0x000001d4fc007810 */ /* 0x000fe20007ffe0ff */
[----:B----4-:R-:W-:Y:S01]  /*54140*/  IMAD.WIDE R4, R21, 0x4, R28 ;  /* 0x0000000415047825 */ /* 0x010fe200078e021c */
[----:B------:R-:W-:Y:S01]  /*54150*/  ISETP.GE.AND P2, PT, R20, c[0x0][0x17c], PT ;  /* 0x00005f0014007a0c */ /* 0x000fe20003f46270 */
[----:B--2---:R1:W-:Y:S01]  /*54160*/  @P6 STG.E [R12.64], R40 ;  /* 0x000000280c006986 */ /* 0x0043e2000c101906 */
[----:B------:R-:W-:Y:S01]  /*54170*/  ISETP.LT.AND P6, PT, R188, c[0x0][0x178], !P1 ;  /* 0x00005e00bc007a0c */ /* 0x000fe20004fc1270 */
[----:B---3--:R-:W-:Y:S01]  /*54180*/  IMAD.WIDE R8, R25, 0x4, R2 ;  /* 0x0000000419087825 */ /* 0x008fe200078e0202 */
[----:B------:R-:W-:Y:S01]  /*54190*/  ISETP.GE.AND P4, PT, R0, c[0x0][0x17c], PT ;  /* 0x00005f0000007a0c */ /* 0x000fe20003f86270 */
[----:B------:R2:W-:Y:S04]  /*541a0*/  @P0 STG.E [R16.64], R93 ;  /* 0x0000005d10000986 */ /* 0x0005e8000c101906 */
[----:B------:R3:W-:Y:S01]  /*541b0*/  @P3 STG.E [R4.64], R41 ;  /* 0x0000002904003986 */ /* 0x0007e2000c101906 */
[----:B------:R-:W-:-:S02]  /*541c0*/  ISETP.LT.AND P3, PT, R191, c[0x0][0x178], !P2 ;  /* 0x00005e00bf007a0c */ /* 0x000fc40005761270 */
[C---:B------:R-:W-:Y:S01]  /*541d0*/  ISETP.LT.AND P2, PT, R188.reuse, c[0x0][0x178], !P2 ;  /* 0x00005e00bc007a0c */ /* 0x040fe20005741270 */
[C---:B-1----:R-:W-:Y:S01]  /*541e0*/  IMAD.WIDE R12, R25.reuse, 0x4, R28 ;  /* 0x00000004190c7825 */ /* 0x042fe200078e021c */
[----:B------:R1:W-:Y:S01]  /*541f0*/  @P5 STG.E [R8.64], R140 ;  /* 0x0000008c08005986 */ /* 0x0003e2000c101906 */
[----:B------:R-:W-:Y:S02]  /*54200*/  IADD3 R25, R25, c[0x0][0x198], RZ ;  /* 0x0000660019197a10 */ /* 0x000fe40007ffe0ff */
[----:B------:R-:W-:Y:S02]  /*54210*/  ISETP.LT.AND P5, PT, R191, c[0x0][0x178], !P4 ;  /* 0x00005e00bf007a0c */ /* 0x000fe400067a1270 */
[----:B------:R-:W-:Y:S02]  /*54220*/  ISETP.LT.AND P4, PT, R188, c[0x0][0x178], !P4 ;  /* 0x00005e00bc007a0c */ /* 0x000fe40006781270 */
[C---:B------:R-:W-:Y:S01]  /*54230*/  IADD3 R21, R25.reuse, c[0x0][0x198], RZ ;  /* 0x0000660019157a10 */ /* 0x040fe20007ffe0ff */
[C---:B--2---:R-:W-:Y:S01]  /*54240*/  IMAD.WIDE R16, R25.reuse, 0x4, R2 ;  /* 0x0000000419107825 */ /* 0x044fe200078e0202 */
[C---:B------:R-:W-:Y:S01]  /*54250*/  IADD3 R20, R252.reuse, 0x1d5, RZ ;  /* 0x000001d5fc147810 */ /* 0x040fe20007ffe0ff */
[----:B------:R2:W-:Y:S01]  /*54260*/  @P6 STG.E [R12.64], R44 ;  /* 0x0000002c0c006986 */ /* 0x0005e2000c101906 */
[----:B------:R-:W-:Y:S01]  /*54270*/  IADD3 R0, R252, 0x1d6, RZ ;  /* 0x000001d6fc007810 */ /* 0x000fe20007ffe0ff */
[----:B---3--:R-:W-:Y:S01]  /*54280*/  IMAD.WIDE R4, R25, 0x4, R28 ;  /* 0x0000000419047825 */ /* 0x008fe200078e021c */
[----:B------:R-:W-:Y:S01]  /*54290*/  ISETP.GE.AND P1, PT, R20, c[0x0][0x17c], PT ;  /* 0x00005f0014007a0c */ /* 0x000fe20003f26270 */
[----:B------:R-:W-:Y:S02]  /*542a0*/  @P3 STG.E [R16.64], R141 ;  /* 0x0000008d10003986 */ /* 0x000fe4000c101906 */
[----:B-1----:R-:W-:Y:S01]  /*542b0*/  IMAD.WIDE R8, R21, 0x4, R2 ;  /* 0x0000000415087825 */ /* 0x002fe200078e0202 */
[----:B------:R-:W-:Y:S01]  /*542c0*/  ISETP.GE.AND P0, PT, R0, c[0x0][0x17c], PT ;  /* 0x00005f0000007a0c */ /* 0x000fe20003f06270 */
[----:B------:R1:W-:Y:S01]  /*542d0*/  @P2 STG.E [R4.64], R45 ;  /* 0x0000002d04002986 */ /* 0x0003e2000c101906 */
[----:B------:R-:W-:Y:S01]  /*542e0*/  ISETP.LT.AND P2, PT, R191, c[0x0][0x178], !P1 ;  /* 0x00005e00bf007a0c */ /* 0x000fe20004f41270 */
[----:B--2---:R-:W-:-:S02]  /*542f0*/  IMAD.WIDE R12, R21, 0x4, R28 ;  /* 0x00000004150c7825 */ /* 0x004fc400078e021c */
[----:B------:R2:W-:Y:S01]  /*54300*/  @P5 STG.E [R8.64], R156 ;  /* 0x0000009c08005986 */ /* 0x0005e2000c101906 */
[----:B------:R-:W-:Y:S02]  /*54310*/  ISETP.LT.AND P1, PT, R188, c[0x0][0x178], !P1 ;  /* 0x00005e00bc007a0c */ /* 0x000fe40004f21270 */
[----:B------:R-:W-:Y:S01]  /*54320*/  IADD3 R21, R21, c[0x0][0x198], RZ ;  /* 0x0000660015157a10 */ /* 0x000fe20007ffe0ff */
[----:B------:R3:W-:Y:S01]  /*54330*/  @P4 STG.E [R12.64], R52 ;  /* 0x000000340c004986 */ /* 0x0007e2000c101906 */
[----:B------:R-:W-:Y:S02]  /*54340*/  ISETP.LT.AND P4, PT, R191, c[0x0][0x178], !P0 ;  /* 0x00005e00bf007a0c */ /* 0x000fe40004781270 */
[----:B------:R-:W-:Y:S02]  /*54350*/  IADD3 R0, R252, 0x1d7, RZ ;  /* 0x000001d7fc007810 */ /* 0x000fe40007ffe0ff */
[C---:B------:R-:W-:Y:S01]  /*54360*/  IADD3 R25, R21.reuse, c[0x0][0x198], RZ ;  /* 0x0000660015197a10 */ /* 0x040fe20007ffe0ff */
[----:B-1----:R-:W-:Y:S01]  /*54370*/  IMAD.WIDE R4, R21, 0x4, R2 ;  /* 0x0000000415047825 */ /* 0x002fe200078e0202 */
[----:B------:R-:W-:-:S02]  /*54380*/  ISETP.GE.AND P6, PT, R0, c[0x0][0x17c], PT ;  /* 0x00005f0000007a0c */ /* 0x000fc40003fc6270 */
[----:B------:R-:W-:Y:S01]  /*54390*/  IADD3 R0, R252, 0x1d8, RZ ;  /* 0x000001d8fc007810 */ /* 0x000fe20007ffe0ff */
[----:B--2---:R-:W-:Y:S01]  /*543a0*/  IMAD.WIDE R8, R21, 0x4, R28 ;  /* 0x0000000415087825 */ /* 0x004fe200078e021c */
[----:B------:R1:W-:Y:S03]  /*543b0*/  @P2 STG.E [R4.64], R157 ;  /* 0x0000009d04002986 */ /* 0x0003e6000c101906 */
[C---:B---3--:R-:W-:Y:S01]  /*543c0*/  IMAD.WIDE R12, R25.reuse, 0x4, R2 ;  /* 0x00000004190c7825 */ /* 0x048fe200078e0202 */
[----:B------:R-:W-:Y:S01]  /*543d0*/  ISETP.GE.AND P3, PT, R0, c[0x0][0x17c], PT ;  /* 0x00005f0000007a0c */ /* 0x000fe20003f66270 */
[----:B------:R2:W-:Y:S01]  /*543e0*/  @P1 STG.E [R8.64], R53 ;  /* 0x0000003508001986 */ /* 0x0005e2000c101906 */
[----:B------:R-:W-:Y:S01]  /*543f0*/  ISETP.LT.AND P5, PT, R188, c[0x0][0x178], !P0 ;  /* 0x00005e00bc007a0c */ /* 0x000fe200047a1270 */
[----:B------:R-:W-:Y:S01]  /*54400*/  IMAD.WIDE R16, R25, 0x4, R28 ;  /* 0x0000000419107825 */ /* 0x000fe200078e021c */
[----:B------:R-:W-:Y:S01]  /*54410*/  ISETP.LT.AND P1, PT, R191, c[0x0][0x178], !P6 ;  /* 0x00005e00bf007a0c */ /* 0x000fe20007721270 */
[----:B------:R3:W-:Y:S01]  /*54420*/  @P4 STG.E [R12.64], R172 ;  /* 0x000000ac0c004986 */ /* 0x0007e2000c101906 */
[----:B------:R-:W-:-:S02]  /*54430*/  IADD3 R25, R25, c[0x0][0x198], RZ ;  /* 0x0000660019197a10 */ /* 0x000fc40007ffe0ff */
[----:B------:R-:W-:Y:S02]  /*54440*/  ISETP.LT.AND P6, PT, R188, c[0x0][0x178], !P6 ;  /* 0x00005e00bc007a0c */ /* 0x000fe400077c1270 */
[----:B------:R-:W-:Y:S02]  /*54450*/  ISETP.LT.AND P4, PT, R191, c[0x0][0x178], !P3 ;  /* 0x00005e00bf007a0c */ /* 0x000fe40005f81270 */
[C---:B------:R-:W-:Y:S01]  /*54460*/  IADD3 R21, R25.reuse, c[0x0][0x198], RZ ;  /* 0x0000660019157a10 */ /* 0x040fe20007ffe0ff */
[----:B-1----:R-:W-:Y:S01]  /*54470*/  IMAD.WIDE R4, R25, 0x4, R2 ;  /* 0x0000000419047825 */ /* 0x002fe200078e0202 */
[----:B------:R-:W-:-:S03]  /*54480*/  IADD3 R0, R252, 0x1d9, RZ ;  /* 0x000001d9fc007810 */ /* 0x000fc60007ffe0ff */
[----:B--2---:R-:W-:Y:S01]  /*54490*/  IMAD.WIDE R8, R25, 0x4, R28 ;  /* 0x0000000419087825 */ /* 0x004fe200078e021c */
[----:B------:R-:W-:Y:S01]  /*544a0*/  ISETP.GE.AND P0, PT, R0, c[0x0][0x17c], PT ;  /* 0x00005f0000007a0c */ /* 0x000fe20003f06270 */
[----:B------:R1:W-:Y:S02]  /*544b0*/  @P5 STG.E [R16.64], R56 ;  /* 0x0000003810005986 */ /* 0x0003e4000c101906 */
[----:B---3--:R-:W-:Y:S01]  /*544c0*/  IMAD.WIDE R12, R21, 0x4, R2 ;  /* 0x00000004150c7825 */ /* 0x008fe200078e0202 */
[----:B------:R-:W-:Y:S01]  /*544d0*/  ISETP.LT.AND P5, PT, R188, c[0x0][0x178], !P3 ;  /* 0x00005e00bc007a0c */ /* 0x000fe20005fa1270 */
[----:B------:R2:W-:Y:S01]  /*544e0*/  @P1 STG.E [R4.64], R173 ;  /* 0x000000ad04001986 */ /* 0x0005e2000c101906 */
[----:B------:R-:W-:-:S03]  /*544f0*/  IADD3 R0, R252, 0x1da, RZ ;  /* 0x000001dafc007810 */ /* 0x000fc60007ffe0ff */
[----:B------:R3:W-:Y:S01]  /*54500*/  @P6 STG.E [R8.64], R57 ;  /* 0x0000003908006986 */ /* 0x0007e2000c101906 */
[----:B------:R-:W-:-:S03]  /*54510*/  ISETP.LT.AND P6, PT, R191, c[0x0][0x178], !P0 ;  /* 0x00005e00bf007a0c */ /* 0x000fc600047c1270 */
[----:B------:R4:W-:Y:S01]  /*54520*/  @P4 STG.E [R12.64], R128 ;  /* 0x000000800c004986 */ /* 0x0009e2000c101906 */
[----:B------:R-:W-:Y:S01]  /*54530*/  ISETP.LT.AND P4, PT, R188, c[0x0][0x178], !P0 ;  /* 0x00005e00bc007a0c */ /* 0x000fe20004781270 */
[C---:B-1----:R-:W-:Y:S01]  /*54540*/  IMAD.WIDE R16, R21.reuse, 0x4, R28 ;  /* 0x0000000415107825 */ /* 0x042fe200078e021c */
[----:B------:R-:W-:Y:S02]  /*54550*/  IADD3 R21, R21, c[0x0][0x198], RZ ;  /* 0x0000660015157a10 */ /* 0x000fe40007ffe0ff */
[----:B------:R-:W-:Y:S02]  /*54560*/  ISETP.GE.AND P2, PT, R0, c[0x0][0x17c], PT ;  /* 0x00005f0000007a0c */ /* 0x000fe40003f46270 */
[----:B------:R-:W-:Y:S01]  /*54570*/  IADD3 R0, R252, 0x1db, RZ ;  /* 0x000001dbfc007810 */ /* 0x000fe20007ffe0ff */
[C---:B--2---:R-:W-:Y:S01]  /*54580*/  IMAD.WIDE R4, R21.reuse, 0x4, R2 ;  /* 0x0000000415047825 */ /* 0x044fe200078e0202 */
[----:B------:R1:W-:Y:S03]  /*54590*/  @P5 STG.E [R16.64], R60 ;  /* 0x0000003c10005986 */ /* 0x0003e6000c101906 */
[----:B---3--:R-:W-:Y:S01]  /*545a0*/  IMAD.WIDE R8, R21, 0x4, R28 ;  /* 0x0000000415087825 */ /* 0x008fe200078e021c */
[----:B------:R-:W-:Y:S01]  /*545b0*/  ISETP.GE.AND P3, PT, R0, c[0x0][0x17c], PT ;  /* 0x00005f0000007a0c */ /* 0x000fe20003f66270 */
[----:B------:R2:W-:Y:S01]  /*545c0*/  @P6 STG.E [R4.64], R129 ;  /* 0x0000008104006986 */ /* 0x0005e2000c101906 */
[----:B------:R-:W-:-:S02]  /*545d0*/  ISETP.LT.AND P5, PT, R191, c[0x0][0x178], !P2 ;  /* 0x00005e00bf007a0c */ /* 0x000fc400057a1270 */
[----:B------:R-:W-:Y:S01]  /*545e0*/  IADD3 R25, R21, c[0x0][0x198], RZ ;  /* 0x0000660015197a10 */ /* 0x000fe20007ffe0ff */
[----:B------:R3:W-:Y:S01]  /*545f0*/  @P4 STG.E [R8.64], R61 ;  /* 0x0000003d08004986 */ /* 0x0007e2000c101906 */
[C---:B------:R-:W-:Y:S02]  /*54600*/  ISETP.LT.AND P6, PT, R188.reuse, c[0x0][0x178], !P2 ;  /* 0x00005e00bc007a0c */ /* 0x040fe400057c1270 */
[----:B------:R-:W-:Y:S02]  /*54610*/  ISETP.LT.AND P4, PT, R191, c[0x0][0x178], !P3 ;  /* 0x00005e00bf007a0c */ /* 0x000fe40005f81270 */
[----:B------:R-:W-:Y:S02]  /*54620*/  ISETP.LT.AND P3, PT, R188, c[0x0][0x178], !P3 ;  /* 0x00005e00bc007a0c */ /* 0x000fe40005f61270 */
[----:B------:R-:W-:Y:S02]  /*54630*/  IADD3 R0, R252, 0x1dc, RZ ;  /* 0x000001dcfc007810 */ /* 0x000fe40007ffe0ff */
[C---:B------:R-:W-:Y:S01]  /*54640*/  IADD3 R31, R25.reuse, c[0x0][0x198], RZ ;  /* 0x00006600191f7a10 */ /* 0x040fe20007ffe0ff */
[----:B----4-:R-:W-:Y:S01]  /*54650*/  IMAD.WIDE R12, R25, 0x4, R2 ;  /* 0x00000004190c7825 */ /* 0x010fe200078e0202 */
[----:B------:R-:W-:-:S02]  /*54660*/  ISETP.GE.AND P1, PT, R0, c[0x0][0x17c], PT ;  /* 0x00005f0000007a0c */ /* 0x000fc40003f26270 */
[----:B------:R-:W-:Y:S01]  /*54670*/  IADD3 R0, R252, 0x1dd, RZ ;  /* 0x000001ddfc007810 */ /* 0x000fe20007ffe0ff */
[----:B-1----:R-:W-:Y:S01]  /*54680*/  IMAD.WIDE R16, R25, 0x4, R28 ;  /* 0x0000000419107825 */ /* 0x002fe200078e021c */
[----:B------:R1:W-:Y:S03]  /*54690*/  @P5 STG.E [R12.64], R144 ;  /* 0x000000900c005986 */ /* 0x0003e6000c101906 */
[----:B--2---:R-:W-:Y:S01]  /*546a0*/  IMAD.WIDE R4, R31, 0x4, R2 ;  /* 0x000000041f047825 */ /* 0x004fe200078e0202 */
[----:B------:R-:W-:-:S03]  /*546b0*/  ISETP.GE.AND P0, PT, R0, c[0x0][0x17c], PT ;  /* 0x00005f0000007a0c */ /* 0x000fc60003f06270 */
[----:B------:R-:W-:Y:S01]  /*546c0*/  IMAD.WIDE R20, R31, 0x4, R28 ;  /* 0x000000041f147825 */ /* 0x000fe200078e021c */
[----:B------:R-:W-:Y:S01]  /*546d0*/  @P6 STG.E [R16.64], R64 ;  /* 0x0000004010006986 */ /* 0x000fe2000c101906 */
[----:B------:R-:W-:Y:S02]  /*546e0*/  ISETP.LT.AND P5, PT, R191, c[0x0][0x178], !P1 ;  /* 0x00005e00bf007a0c */ /* 0x000fe40004fa1270 */
[----:B------:R-:W-:Y:S01]  /*546f0*/  IADD3 R31, R31, c[0x0][0x198], RZ ;  /* 0x000066001f1f7a10 */ /* 0x000fe20007ffe0ff */
[----:B------:R2:W-:Y:S01]  /*54700*/  @P4 STG.E [R4.64], R145 ;  /* 0x0000009104004986 */ /* 0x0005e2000c101906 */
[----:B------:R-:W-:-:S03]  /*54710*/  ISETP.LT.AND P1, PT, R188, c[0x0][0x178], !P1 ;  /* 0x00005e00bc007a0c */ /* 0x000fc60004f21270 */
[----:B------:R4:W-:Y:S01]  /*54720*/  @P3 STG.E [R20.64], R65 ;  /* 0x0000004114003986 */ /* 0x0009e2000c101906 */
[----:B------:R-:W-:Y:S02]  /*54730*/  ISETP.LT.AND P3, PT, R191, c[0x0][0x178], !P0 ;  /* 0x00005e00bf007a0c */ /* 0x000fe40004761270 */
[----:B------:R-:W-:Y:S02]  /*54740*/  ISETP.LT.AND P4, PT, R188, c[0x0][0x178], !P0 ;  /* 0x00005e00bc007a0c */ /* 0x000fe40004781270 */
[----:B------:R-:W-:Y:S02]  /*54750*/  IADD3 R0, R252, 0x1de, RZ ;  /* 0x000001defc007810 */ /* 0x000fe40007ffe0ff */
[C---:B------:R-:W-:Y:S01]  /*54760*/  IADD3 R25, R31.reuse, c[0x0][0x198], RZ ;  /* 0x000066001f197a10 */ /* 0x040fe20007ffe0ff */
[C---:B---3--:R-:W-:Y:S01]  /*54770*/  IMAD.WIDE R8, R31.reuse, 0x4, R2 ;  /* 0x000000041f087825 */ /* 0x048fe200078e0202 */
[----:B------:R-:W-:Y:S02]  /*54780*/  ISETP.GE.AND P2, PT, R0, c[0x0][0x17c], PT ;  /* 0x00005f0000007a0c */ /* 0x000fe40003f46270 */
[----:B------:R-:W-:Y:S01]  /*54790*/  IADD3 R0, R252, 0x1df, RZ ;  /* 0x000001dffc007810 */ /* 0x000fe20007ffe0ff */
[----:B-1----:R-:W-:Y:S01]  /*547a0*/  IMAD.WIDE R12, R31, 0x4, R28 ;  /* 0x000000041f0c7825 */ /* 0x002fe200078e021c */
[----:B------:R1:W-:Y:S03]  /*547b0*/  @P5 STG.E [R8.64], R160 ;  /* 0x000000a008005986 */ /* 0x0003e6000c101906 */
[----:B--2---:R-:W-:Y:S01]  /*547c0*/  IMAD.WIDE R4, R25, 0x4, R2 ;  /* 0x0000000419047825 */ /* 0x004fe200078e0202 */
[----:B------:R-:W-:-:S03]  /*547d0*/  ISETP.GE.AND P6, PT, R0, c[0x0][0x17c], PT ;  /* 0x00005f0000007a0c */ /* 0x000fc60003fc6270 */
[----:B------:R-:W-:Y:S01]  /*547e0*/  IMAD.WIDE R16, R25, 0x4, R28 ;  /* 0x0000000419107825 */ /* 0x000fe200078e021c */
[----:B------:R2:W-:Y:S01]  /*547f0*/  @P1 STG.E [R12.64], R68 ;  /* 0x000000440c001986 */ /* 0x0005e2000c101906 */
[----:B------:R-:W-:Y:S02]  /*54800*/  ISETP.LT.AND P5, PT, R191, c[0x0][0x178], !P2 ;  /* 0x00005e00bf007a0c */ /* 0x000fe400057a1270 */
[----:B------:R-:W-:Y:S01]  /*54810*/  IADD3 R25, R25, c[0x0][0x198], RZ ;  /* 0x0000660019197a10 */ /* 0x000fe20007ffe0ff */
[----:B------:R3:W-:Y:S01]  /*54820*/  @P3 STG.E [R4.64], R161 ;  /* 0x000000a104003986 */ /* 0x0007e2000c101906 */
[----:B------:R-:W-:-:S03]  /*54830*/  ISETP.LT.AND P2, PT, R188, c[0x0][0x178], !P2 ;  /* 0x00005e00bc007a0c */ /* 0x000fc60005741270 */
[----:B------:R5:W-:Y:S01]  /*54840*/  @P4 STG.E [R16.64], R69 ;  /* 0x0000004510004986 */ /* 0x000be2000c101906 */
[----:B------:R-:W-:Y:S02]  /*54850*/  ISETP.LT.AND P4, PT, R191, c[0x0][0x178], !P6 ;  /* 0x00005e00bf007a0c */ /* 0x000fe40007781270 */
[----:B------:R-:W-:Y:S02]  /*54860*/  IADD3 R0, R252, 0x1e0, RZ ;  /* 0x000001e0fc007810 */ /* 0x000fe40007ffe0ff */
[----:B------:R-:W-:Y:S02]  /*54870*/  ISETP.LT.AND P6, PT, R188, c[0x0][0x178], !P6 ;  /* 0x00005e00bc007a0c */ /* 0x000fe400077c1270 */
[C---:B----4-:R-:W-:Y:S01]  /*54880*/  IADD3 R21, R25.reuse, c[0x0][0x198], RZ ;  /* 0x0000660019157a10 */ /* 0x050fe20007ffe0ff */
[C---:B-1----:R-:W-:Y:S01]  /*54890*/  IMAD.WIDE R8, R25.reuse, 0x4, R2 ;  /* 0x0000000419087825 */ /* 0x042fe200078e0202 */
[----:B------:R-:W-:Y:S02]  /*548a0*/  ISETP.GE.AND P0, PT, R0, c[0x0][0x17c], PT ;  /* 0x00005f0000007a0c */ /* 0x000fe40003f06270 */
[----:B------:R-:W-:Y:S01]  /*548b0*/  IADD3 R0, R252, 0x1e1, RZ ;  /* 0x000001e1fc007810 */ /* 0x000fe20007ffe0ff */
[----:B--2---:R-:W-:Y:S01]  /*548c0*/  IMAD.WIDE R12, R25, 0x4, R28 ;  /* 0x00000004190c7825 */ /* 0x004fe200078e021c */
[----:B------:R1:W-:Y:S03]  /*548d0*/  @P5 STG.E [R8.64], R176 ;  /* 0x000000b008005986 */ /* 0x0003e6000c101906 */
[C---:B---3--:R-:W-:Y:S01]  /*548e0*/  IMAD.WIDE R4, R21.reuse, 0x4, R2 ;  /* 0x0000000415047825 */ /* 0x048fe200078e0202 */
[----:B------:R-:W-:Y:S01]  /*548f0*/  ISETP.GE.AND P1, PT, R0, c[0x0][0x17c], PT ;  /* 0x00005f0000007a0c */ /* 0x000fe20003f26270 */
[----:B------:R2:W-:Y:S02]  /*54900*/  @P2 STG.E [R12.64], R72 ;  /* 0x000000480c002986 */ /* 0x0005e4000c101906 */
[----:B-----5:R-:W-:Y:S01]  /*54910*/  IMAD.WIDE R16, R21, 0x4, R28 ;  /* 0x0000000415107825 */ /* 0x020fe200078e021c */
[----:B------:R-:W-:Y:S01]  /*54920*/  ISETP.LT.AND P5, PT, R191, c[0x0][0x178], !P0 ;  /* 0x00005e00bf007a0c */ /* 0x000fe200047a1270 */
[----:B------:R3:W-:Y:S01]  /*54930*/  @P4 STG.E [R4.64], R177 ;  /* 0x000000b104004986 */ /* 0x0007e2000c101906 */
[----:B------:R-:W-:-:S02]  /*54940*/  IADD3 R21, R21, c[0x0][0x198], RZ ;  /* 0x0000660015157a10 */ /* 0x000fc40007ffe0ff */
[----:B------:R-:W-:Y:S01]  /*54950*/  ISETP.LT.AND P0, PT, R188, c[0x0][0x178], !P0 ;  /* 0x00005e00bc007a0c */ /* 0x000fe20004701270 */
[----:B------:R4:W-:Y:S01]  /*54960*/  @P6 STG.E [R16.64], R73 ;  /* 0x0000004910006986 */ /* 0x0009e2000c101906 */
[----:B------:R-:W-:Y:S02]  /*54970*/  ISETP.LT.AND P4, PT, R191, c[0x0][0x178], !P1 ;  /* 0x00005e00bf007a0c */ /* 0x000fe40004f81270 */
[----:B------:R-:W-:Y:S02]  /*54980*/  IADD3 R0, R252, 0x1e2, RZ ;  /* 0x000001e2fc007810 */ /* 0x000fe40007ffe0ff */
[----:B------:R-:W-:Y:S02]  /*54990*/  ISETP.LT.AND P6, PT, R188, c[0x0][0x178], !P1 ;  /* 0x00005e00bc007a0c */ /* 0x000fe40004fc1270 */
        /* <DEDUP_REMOVED lines=8> */
[----:B------:R2:W-:Y:S02]  /*54a20*/  @P0 STG.E [R12.64], R18 ;  /* 0x000000120c000986 */ /* 0x0005e4000c101906 */
[----:B----4-:R-:W-:Y:S01]  /*54a30*/  IMAD.WIDE R16, R25, 0x4, R28 ;  /* 0x0000000419107825 */ /* 0x010fe200078e021c */
        /* <DEDUP_REMOVED lines=67> */
[----:B------:R-:W-:Y:S03]  /*54e70*/  @P5 STG.E [R8.64], R90 ;  /* 0x0000005a08005986 */ /* 0x000fe6000c101906 */
        /* <DEDUP_REMOVED lines=12> */
[C---:B-1----:R-:W-:Y:S01]  /*54f40*/  IADD3 R13, R11.reuse, c[0x0][0x198], RZ ;  /* 0x000066000b0d7a10 */ /* 0x042fe20007ffe0ff */
[----:B------:R-:W-:Y:S01]  /*54f50*/  IMAD.WIDE R8, R11, 0x4, R2 ;  /* 0x000000040b087825 */ /* 0x000fe200078e0202 */
[----:B------:R-:W-:-:S02]  /*54f60*/  ISETP.GE.AND P1, PT, R0, c[0x0][0x17c], PT ;  /* 0x00005f0000007a0c */ /* 0x000fc40003f26270 */
[----:B------:R-:W-:Y:S01]  /*54f70*/  IADD3 R0, R252, 0x1ed, RZ ;  /* 0x000001edfc007810 */ /* 0x000fe20007ffe0ff */
[----:B------:R-:W-:Y:S01]  /*54f80*/  IMAD.WIDE R10, R11, 0x4, R28 ;  /* 0x000000040b0a7825 */ /* 0x000fe200078e021c */
[----:B------:R1:W-:Y:S03]  /*54f90*/  @P5 STG.E [R8.64], R138 ;  /* 0x0000008a08005986 */ /* 0x0003e6000c101906 */
[C---:B--2---:R-:W-:Y:S01]  /*54fa0*/  IMAD.WIDE R4, R13.reuse, 0x4, R2 ;  /* 0x000000040d047825 */ /* 0x044fe200078e0202 */
[----:B------:R-:W-:Y:S01]  /*54fb0*/  ISETP.GE.AND P0, PT, R0, c[0x0][0x17c], PT ;  /* 0x00005f0000007a0c */ /* 0x000fe20003f06270 */
[----:B------:R2:W-:Y:S02]  /*54fc0*/  @P3 STG.E [R10.64], R26 ;  /* 0x0000001a0a003986 */ /* 0x0005e4000c101906 */
[----:B---3--:R-:W-:Y:S01]  /*54fd0*/  IMAD.WIDE R6, R13, 0x4, R28 ;  /* 0x000000040d067825 */ /* 0x008fe200078e021c */
        /* <DEDUP_REMOVED lines=108> */
[----:B------:R-:W-:Y:S01]  /*556a0*/  IADD3 R0, R252, 0x1fa, RZ ;  /* 0x000001fafc007810 */ /* 0x000fe20007ffe0ff */
[----:B------:R3:W-:Y:S01]  /*556b0*/  @P4 STG.E [R4.64], R175 ;  /* 0x000000af04004986 */ /* 0x0007e2000c101906 */
[----:B------:R-:W-:-:S02]  /*556c0*/  ISETP.LT.AND P5, PT, R191, c[0x0][0x178], !P0 ;  /* 0x00005e00bf007a0c */ /* 0x000fc400047a1270 */
[----:B------:R-:W-:Y:S02]  /*556d0*/  IADD3 R13, R13, c[0x0][0x198], RZ ;  /* 0x000066000d0d7a10 */ /* 0x000fe40007ffe0ff */
[----:B------:R-:W-:Y:S01]  /*556e0*/  ISETP.LT.AND P0, PT, R188, c[0x0][0x178], !P0 ;  /* 0x00005e00bc007a0c */ /* 0x000fe20004701270 */
[----:B------:R4:W-:Y:S01]  /*556f0*/  @P6 STG.E [R6.64], R59 ;  /* 0x0000003b06006986 */ /* 0x0009e2000c101906 */
[----:B------:R-:W-:Y:S02]  /*55700*/  ISETP.LT.AND P4, PT, R191, c[0x0][0x178], !P1 ;  /* 0x00005e00bf007a0c */ /* 0x000fe40004f81270 */
[----:B------:R-:W-:Y:S02]  /*55710*/  ISETP.GE.AND P3, PT, R0, c[0x0][0x17c], PT ;  /* 0x00005f0000007a0c */ /* 0x000fe40003f66270 */
[----:B------:R-:W-:Y:S02]  /*55720*/  ISETP.LT.AND P6, PT, R188, c[0x0][0x178], !P1 ;  /* 0x00005e00bc007a0c */ /* 0x000fe40004fc1270 */
[----:B------:R-:W-:-:S02]  /*55730*/  IADD3 R0, R252, 0x1fb, RZ ;  /* 0x000001fbfc007810 */ /* 0x000fc40007ffe0ff */
[C---:B------:R-:W-:Y:S01]  /*55740*/  IADD3 R15, R13.reuse, c[0x0][0x198], RZ ;  /* 0x000066000d0f7a10 */ /* 0x040fe20007ffe0ff */
[C---:B-1----:R-:W-:Y:S01]  /*55750*/  IMAD.WIDE R8, R13.reuse, 0x4, R2 ;  /* 0x000000040d087825 */ /* 0x042fe200078e0202 */
[----:B------:R-:W-:Y:S02]  /*55760*/  ISETP.GE.AND P2, PT, R0, c[0x0][0x17c], PT ;  /* 0x00005f0000007a0c */ /* 0x000fe40003f46270 */
[----:B------:R-:W-:Y:S01]  /*55770*/  IADD3 R0, R252, 0x1fc, RZ ;  /* 0x000001fcfc007810 */ /* 0x000fe20007ffe0ff */
[----:B--2---:R-:W-:Y:S01]  /*55780*/  IMAD.WIDE R10, R13, 0x4, R28 ;  /* 0x000000040d0a7825 */ /* 0x004fe200078e021c */
[----:B------:R1:W-:Y:S03]  /*55790*/  @P5 STG.E [R8.64], R130 ;  /* 0x0000008208005986 */ /* 0x0003e6000c101906 */
[C---:B---3--:R-:W-:Y:S01]  /*557a0*/  IMAD.WIDE R4, R15.reuse, 0x4, R2 ;  /* 0x000000040f047825 */ /* 0x048fe200078e0202 */
[----:B------:R-:W-:Y:S01]  /*557b0*/  ISETP.GE.AND P1, PT, R0, c[0x0][0x17c], PT ;  /* 0x00005f0000007a0c */ /* 0x000fe20003f26270 */
[----:B------:R-:W-:Y:S02]  /*557c0*/  @P0 STG.E [R10.64], R62 ;  /* 0x0000003e0a000986 */ /* 0x000fe4000c101906 */
[C---:B----4-:R-:W-:Y:S01]  /*557d0*/  IMAD.WIDE R6, R15.reuse, 0x4, R28 ;  /* 0x000000040f067825 */ /* 0x050fe200078e021c */
[----:B------:R-:W-:Y:S01]  /*557e0*/  IADD3 R15, R15, c[0x0][0x198], RZ ;  /* 0x000066000f0f7a10 */ /* 0x000fe20007ffe0ff */
[----:B------:R2:W-:Y:S01]  /*557f0*/  @P4 STG.E [R4.64], R131 ;  /* 0x0000008304004986 */ /* 0x0005e2000c101906 */
[----:B------:R-:W-:-:S02]  /*55800*/  ISETP.LT.AND P5, PT, R191, c[0x0][0x178], !P3 ;  /* 0x00005e00bf007a0c */ /* 0x000fc40005fa1270 */
[C---:B------:R-:W-:Y:S01]  /*55810*/  ISETP.LT.AND P3, PT, R188.reuse, c[0x0][0x178], !P3 ;  /* 0x00005e00bc007a0c */ /* 0x040fe20005f61270 */
[----:B------:R3:W-:Y:S01]  /*55820*/  @P6 STG.E [R6.64], R63 ;  /* 0x0000003f06006986 */ /* 0x0007e2000c101906 */
[----:B------:R-:W-:Y:S02]  /*55830*/  ISETP.LT.AND P4, PT, R191, c[0x0][0x178], !P2 ;  /* 0x00005e00bf007a0c */ /* 0x000fe40005781270 */
[----:B------:R-:W-:Y:S02]  /*55840*/  ISETP.LT.AND P2, PT, R188, c[0x0][0x178], !P2 ;  /* 0x00005e00bc007a0c */ /* 0x000fe40005741270 */
[----:B------:R-:W-:Y:S02]  /*55850*/  IADD3 R13, R15, c[0x0][0x198], RZ ;  /* 0x000066000f0d7a10 */ /* 0x000fe40007ffe0ff */
[----:B------:R-:W-:Y:S01]  /*55860*/  ISETP.LT.AND P6, PT, R191, c[0x0][0x178], !P1 ;  /* 0x00005e00bf007a0c */ /* 0x000fe20004fc1270 */
[----:B-1----:R-:W-:Y:S01]  /*55870*/  IMAD.WIDE R8, R15, 0x4, R2 ;  /* 0x000000040f087825 */ /* 0x002fe200078e0202 */
[----:B------:R-:W-:-:S02]  /*55880*/  IADD3 R0, R252, 0x1fd, RZ ;  /* 0x000001fdfc007810 */ /* 0x000fc40007ffe0ff */
[----:B------:R-:W-:Y:S01]  /*55890*/  IADD3 R17, R13, c[0x0][0x198], RZ ;  /* 0x000066000d117a10 */ /* 0x000fe20007ffe0ff */
[----:B--2---:R-:W-:Y:S01]  /*558a0*/  IMAD.WIDE R4, R15, 0x4, R28 ;  /* 0x000000040f047825 */ /* 0x004fe200078e021c */
[----:B------:R-:W-:-:S03]  /*558b0*/  ISETP.GE.AND P0, PT, R0, c[0x0][0x17c], PT ;  /* 0x00005f0000007a0c */ /* 0x000fc60003f06270 */
[C---:B---3--:R-:W-:Y:S01]  /*558c0*/  IMAD.WIDE R6, R13.reuse, 0x4, R2 ;  /* 0x000000040d067825 */ /* 0x048fe200078e0202 */
[C---:B------:R-:W-:Y:S01]  /*558d0*/  IADD3 R0, R252.reuse, 0x1fe, RZ ;  /* 0x000001fefc007810 */ /* 0x040fe20007ffe0ff */
[----:B------:R1:W-:Y:S02]  /*558e0*/  @P5 STG.E [R8.64], R146 ;  /* 0x0000009208005986 */ /* 0x0003e4000c101906 */
[----:B------:R-:W-:Y:S01]  /*558f0*/  IMAD.WIDE R10, R13, 0x4, R28 ;  /* 0x000000040d0a7825 */ /* 0x000fe200078e021c */
[----:B------:R-:W-:Y:S01]  /*55900*/  IADD3 R252, R252, 0x1ff, RZ ;  /* 0x000001fffcfc7810 */ /* 0x000fe20007ffe0ff */
[----:B------:R2:W-:Y:S02]  /*55910*/  @P3 STG.E [R4.64], R66 ;  /* 0x0000004204003986 */ /* 0x0005e4000c101906 */
[----:B------:R-:W-:Y:S01]  /*55920*/  IMAD.WIDE R12, R17, 0x4, R2 ;  /* 0x00000004110c7825 */ /* 0x000fe200078e0202 */
[----:B------:R-:W-:Y:S01]  /*55930*/  ISETP.GE.AND P5, PT, R0, c[0x0][0x17c], PT ;  /* 0x00005f0000007a0c */ /* 0x000fe20003fa6270 */
[----:B------:R3:W-:Y:S01]  /*55940*/  @P4 STG.E [R6.64], R147 ;  /* 0x0000009306004986 */ /* 0x0007e2000c101906 */
[----:B------:R-:W-:-:S03]  /*55950*/  ISETP.LT.AND P1, PT, R188, c[0x0][0x178], !P1 ;  /* 0x00005e00bc007a0c */ /* 0x000fc60004f21270 */
[----:B------:R4:W-:Y:S01]  /*55960*/  @P2 STG.E [R10.64], R67 ;  /* 0x000000430a002986 */ /* 0x0009e2000c101906 */
[----:B-1----:R-:W-:Y:S02]  /*55970*/  IADD3 R9, R17, c[0x0][0x198], RZ ;  /* 0x0000660011097a10 */ /* 0x002fe40007ffe0ff */
[----:B------:R-:W-:Y:S01]  /*55980*/  ISETP.GE.AND P3, PT, R252, c[0x0][0x17c], PT ;  /* 0x00005f00fc007a0c */ /* 0x000fe20003f66270 */
[----:B------:R1:W-:Y:S01]  /*55990*/  @P6 STG.E [R12.64], R162 ;  /* 0x000000a20c006986 */ /* 0x0003e2000c101906 */
[C---:B------:R-:W-:Y:S02]  /*559a0*/  ISETP.LT.AND P6, PT, R191.reuse, c[0x0][0x178], !P0 ;  /* 0x00005e00bf007a0c */ /* 0x040fe400047c1270 */
[----:B------:R-:W-:Y:S02]  /*559b0*/  ISETP.LT.AND P0, PT, R188, c[0x0][0x178], !P0 ;  /* 0x00005e00bc007a0c */ /* 0x000fe40004701270 */
[----:B------:R-:W-:Y:S02]  /*559c0*/  ISETP.LT.AND P4, PT, R191, c[0x0][0x178], !P5 ;  /* 0x00005e00bf007a0c */ /* 0x000fe40006f81270 */
[----:B------:R-:W-:-:S02]  /*559d0*/  IADD3 R15, R9, c[0x0][0x198], RZ ;  /* 0x00006600090f7a10 */ /* 0x000fc40007ffe0ff */
[C---:B------:R-:W-:Y:S02]  /*559e0*/  ISETP.LT.AND P5, PT, R188.reuse, c[0x0][0x178], !P5 ;  /* 0x00005e00bc007a0c */ /* 0x040fe40006fa1270 */
[----:B------:R-:W-:Y:S01]  /*559f0*/  ISETP.LT.AND P2, PT, R191, c[0x0][0x178], !P3 ;  /* 0x00005e00bf007a0c */ /* 0x000fe20005f41270 */
[----:B--2---:R-:W-:Y:S01]  /*55a00*/  IMAD.WIDE R4, R17, 0x4, R28 ;  /* 0x0000000411047825 */ /* 0x004fe200078e021c */
[----:B------:R-:W-:Y:S02]  /*55a10*/  ISETP.LT.AND P3, PT, R188, c[0x0][0x178], !P3 ;  /* 0x00005e00bc007a0c */ /* 0x000fe40005f61270 */
[----:B------:R-:W-:Y:S01]  /*55a20*/  IADD3 R17, R15, c[0x0][0x198], RZ ;  /* 0x000066000f117a10 */ /* 0x000fe20007ffe0ff */
[C---:B---3--:R-:W-:Y:S01]  /*55a30*/  IMAD.WIDE R6, R9.reuse, 0x4, R2 ;  /* 0x0000000409067825 */ /* 0x048fe200078e0202 */
[----:B------:R2:W-:Y:S03]  /*55a40*/  @P1 STG.E [R4.64], R70 ;  /* 0x0000004604001986 */ /* 0x0005e6000c101906 */
[----:B------:R-:W-:Y:S01]  /*55a50*/  IMAD.WIDE R8, R9, 0x4, R28 ;  /* 0x0000000409087825 */ /* 0x000fe200078e021c */
[----:B------:R2:W-:Y:S03]  /*55a60*/  @P6 STG.E [R6.64], R163 ;  /* 0x000000a306006986 */ /* 0x0005e6000c101906 */
[C---:B----4-:R-:W-:Y:S01]  /*55a70*/  IMAD.WIDE R10, R15.reuse, 0x4, R2 ;  /* 0x000000040f0a7825 */ /* 0x050fe200078e0202 */
[----:B------:R2:W-:Y:S03]  /*55a80*/  @P0 STG.E [R8.64], R71 ;  /* 0x0000004708000986 */ /* 0x0005e6000c101906 */
[----:B-1----:R-:W-:Y:S01]  /*55a90*/  IMAD.WIDE R12, R15, 0x4, R28 ;  /* 0x000000040f0c7825 */ /* 0x002fe200078e021c */
[----:B------:R2:W-:Y:S03]  /*55aa0*/  @P4 STG.E [R10.64], R178 ;  /* 0x000000b20a004986 */ /* 0x0005e6000c101906 */
[C---:B------:R-:W-:Y:S01]  /*55ab0*/  IMAD.WIDE R2, R17.reuse, 0x4, R2 ;  /* 0x0000000411027825 */ /* 0x040fe200078e0202 */
[----:B------:R2:W-:Y:S04]  /*55ac0*/  @P5 STG.E [R12.64], R74 ;  /* 0x0000004a0c005986 */ /* 0x0005e8000c101906 */
[----:B------:R2:W-:Y:S01]  /*55ad0*/  @P2 STG.E [R2.64], R179 ;  /* 0x000000b302002986 */ /* 0x0005e2000c101906 */
[----:B------:R-:W-:Y:S01]  /*55ae0*/  IMAD.WIDE R28, R17, 0x4, R28 ;  /* 0x00000004111c7825 */ /* 0x000fe200078e021c */
[----:B------:R-:W-:Y:S06]  /*55af0*/  @!P3 EXIT ;  /* 0x000000000000b94d */ /* 0x000fec0003800000 */
[----:B------:R-:W-:Y:S01]  /*55b00*/  STG.E [R28.64], R75 ;  /* 0x0000004b1c007986 */ /* 0x000fe2000c101906 */
[----:B------:R-:W-:Y:S05]  /*55b10*/  EXIT ;  /* 0x000000000000794d */ /* 0x000fea0003800000 */
.L_x_2:
[----:B------:R-:W-:-:S00]  /*55b20*/  BRA `(.L_x_2) ;  /* 0xfffffff000007947 */ /* 0x000fc0000383ffff */
[----:B------:R-:W-:-:S00]  /*55b30*/  NOP ;  /* 0x0000000000007918 */ /* 0x000fc00000000000 */
        /* <DEDUP_REMOVED lines=12> */
.L_x_3:


//--------------------- .nv.shared.matmul_kernel  --------------------------
	.section	.nv.shared.matmul_kernel,"aw",@nobits
	.sectionflags	@""
	.align	16
